def matmul_kernel(
    a_ptr,
    b_ptr,
    c_ptr,
    M,
    N,
    K,
    stride_am,
    stride_ak,
    stride_bk,
    stride_bn,
    stride_cm,
    stride_cn,
    BLOCK_M: tl.constexpr,
    BLOCK_N: tl.constexpr,
    BLOCK_K: tl.constexpr,
    GROUP_M: tl.constexpr,
):
    pid = tl.program_id(axis=0)
    num_pid_m = tl.cdiv(M, BLOCK_M)
    num_pid_n = tl.cdiv(N, BLOCK_N)
    num_pid_in_group = GROUP_M * num_pid_n
    group_id = pid // num_pid_in_group
    first_pid_m = group_id * GROUP_M
    group_size_m = min(num_pid_m - first_pid_m, GROUP_M)
    pid_m = first_pid_m + ((pid % num_pid_in_group) % group_size_m)
    pid_n = (pid % num_pid_in_group) // group_size_m

    offs_am = (pid_m * BLOCK_M + tl.arange(0, BLOCK_M)) % M
    offs_bn = (pid_n * BLOCK_N + tl.arange(0, BLOCK_N)) % N
    offs_k = tl.arange(0, BLOCK_K)
    a_ptrs = a_ptr + offs_am[:, None] * stride_am + offs_k[None, :] * stride_ak
    b_ptrs = b_ptr + offs_k[:, None] * stride_bk + offs_bn[None, :] * stride_bn

    acc = tl.zeros((BLOCK_M, BLOCK_N), dtype=tl.float32)
    for kk in range(0, tl.cdiv(K, BLOCK_K)):
        a = tl.load(a_ptrs, mask=offs_k[None, :] < K - kk * BLOCK_K, other=0.0)
        b = tl.load(b_ptrs, mask=offs_k[:, None] < K - kk * BLOCK_K, other=0.0)
        acc = tl.dot(a, b, acc)
        a_ptrs += BLOCK_K * stride_ak
        b_ptrs += BLOCK_K * stride_bk

    c = acc.to(c_ptr.dtype.element_ty)
    offs_cm = pid_m * BLOCK_M + tl.arange(0, BLOCK_M)
    offs_cn = pid_n * BLOCK_N + tl.arange(0, BLOCK_N)
    c_ptrs = c_ptr + offs_cm[:, None] * stride_cm + offs_cn[None, :] * stride_cn
    mask = (offs_cm[:, None] < M) & (offs_cn[None, :] < N)
    tl.store(c_ptrs, c, mask=mask)

# config = {"BLOCK_K": 128, "BLOCK_M": 256, "BLOCK_N": 32, "GROUP_M": 8, "arch": "sm_100", "dtype": "fp16", "num_ctas": 1, "num_stages": 2, "num_warps": 2}
# arch = sm_100


// ===== COMPILED SASS (sm_100a) =====

	.target	sm_100a

	.elftype	@"ET_EXEC"


//--------------------- .note.nv.tkinfo           --------------------------
	.section	.note.nv.tkinfo,"",@"SHT_NOTE"
	.sectionflags	@"SHF_NOTE_NV_TKINFO"
	.tkinfo
        /*0018*/ 	.word	0x00000081
        /*0030*/ 	.string	""
        /*0030*/ 	.string	"ptxas-blackwell"
        /*0030*/ 	.string	"Cuda compilation tools, release 12.9, V12.9.86"
        /*0030*/ 	.string	"Build cuda_12.9.r12.9/compiler.36037853_0"
        /*0030*/ 	.string	"-v  -suppress-debug-info  -lineinfo  -arch sm_100a "



//--------------------- .note.nv.cuver            --------------------------
	.section	.note.nv.cuver,"",@"SHT_NOTE"
	.sectionflags	@"SHF_NOTE_NV_CUVER"
        /*0018*/ 	.short	0x0001
        /*001a*/ 	.short	0x0064
        /*001c*/ 	.short	0x0001
        /*001e*/ 	.short	0x0000
        /*0020*/ 	.short	0x0001
        /*0022*/ 	.short	0x0000


//--------------------- .nv.info                  --------------------------
	.section	.nv.info,"",@"SHT_CUDA_INFO"
	.align	4


	//----- nvinfo : EIATTR_REGCOUNT
	.align		4
        /*0000*/ 	.byte	0x04, 0x2f
        /*0002*/ 	.short	(.L_1 - .L_0)
	.align		4
.L_0:
        /*0004*/ 	.word	index@(matmul_kernel)
        /*0008*/ 	.word	0x00000020


	//----- nvinfo : EIATTR_FRAME_SIZE
	.align		4
.L_1:
        /*000c*/ 	.byte	0x04, 0x11
        /*000e*/ 	.short	(.L_3 - .L_2)
	.align		4
.L_2:
        /*0010*/ 	.word	index@(matmul_kernel)
        /*0014*/ 	.word	0x000038d8


	//----- nvinfo : EIATTR_MIN_STACK_SIZE
	.align		4
.L_3:
        /*0018*/ 	.byte	0x04, 0x12
        /*001a*/ 	.short	(.L_5 - .L_4)
	.align		4
.L_4:
        /*001c*/ 	.word	index@(matmul_kernel)
        /*0020*/ 	.word	0x000038d8
.L_5:


//--------------------- .nv.info.matmul_kernel    --------------------------
	.section	.nv.info.matmul_kernel,"",@"SHT_CUDA_INFO"
	.sectionflags	@""
	.align	4


	//----- nvinfo : EIATTR_CUDA_API_VERSION
	.align		4
        /*0000*/ 	.byte	0x04, 0x37
        /*0002*/ 	.short	(.L_7 - .L_6)
.L_6:
        /*0004*/ 	.word	0x00000081


	//----- nvinfo : EIATTR_KPARAM_INFO
	.align		4
.L_7:
        /*0008*/ 	.byte	0x04, 0x17
        /*000a*/ 	.short	(.L_9 - .L_8)
.L_8:
        /*000c*/ 	.word	0x00000000
        /*0010*/ 	.short	0x000d
        /*0012*/ 	.short	0x0048
        /*0014*/ 	.byte	0x00, 0xf4, 0x21, 0x00


	//----- nvinfo : EIATTR_KPARAM_INFO
	.align		4
.L_9:
        /*0018*/ 	.byte	0x04, 0x17
        /*001a*/ 	.short	(.L_11 - .L_10)
.L_10:
        /*001c*/ 	.word	0x00000000
        /*0020*/ 	.short	0x000c
        /*0022*/ 	.short	0x0040
        /*0024*/ 	.byte	0x00, 0xf4, 0x21, 0x00


	//----- nvinfo : EIATTR_KPARAM_INFO
	.align		4
.L_11:
        /*0028*/ 	.byte	0x04, 0x17
        /*002a*/ 	.short	(.L_13 - .L_12)
.L_12:
        /*002c*/ 	.word	0x00000000
        /*0030*/ 	.short	0x000b
        /*0032*/ 	.short	0x0038
        /*0034*/ 	.byte	0x00, 0xf0, 0x11, 0x00


	//----- nvinfo : EIATTR_KPARAM_INFO
	.align		4
.L_13:
        /*0038*/ 	.byte	0x04, 0x17
        /*003a*/ 	.short	(.L_15 - .L_14)
.L_14:
        /*003c*/ 	.word	0x00000000
        /*0040*/ 	.short	0x000a
        /*0042*/ 	.short	0x0034
        /*0044*/ 	.byte	0x00, 0xf0, 0x11, 0x00


	//----- nvinfo : EIATTR_KPARAM_INFO
	.align		4
.L_15:
        /*0048*/ 	.byte	0x04, 0x17
        /*004a*/ 	.short	(.L_17 - .L_16)
.L_16:
        /*004c*/ 	.word	0x00000000
        /*0050*/ 	.short	0x0009
        /*0052*/ 	.short	0x0030
        /*0054*/ 	.byte	0x00, 0xf0, 0x11, 0x00


	//----- nvinfo : EIATTR_KPARAM_INFO
	.align		4
.L_17:
        /*0058*/ 	.byte	0x04, 0x17
        /*005a*/ 	.short	(.L_19 - .L_18)
.L_18:
        /*005c*/ 	.word	0x00000000
        /*0060*/ 	.short	0x0008
        /*0062*/ 	.short	0x002c
        /*0064*/ 	.byte	0x00, 0xf0, 0x11, 0x00


	//----- nvinfo : EIATTR_KPARAM_INFO
	.align		4
.L_19:
        /*0068*/ 	.byte	0x04, 0x17
        /*006a*/ 	.short	(.L_21 - .L_20)
.L_20:
        /*006c*/ 	.word	0x00000000
        /*0070*/ 	.short	0x0007
        /*0072*/ 	.short	0x0028
        /*0074*/ 	.byte	0x00, 0xf0, 0x11, 0x00


	//----- nvinfo : EIATTR_KPARAM_INFO
	.align		4
.L_21:
        /*0078*/ 	.byte	0x04, 0x17
        /*007a*/ 	.short	(.L_23 - .L_22)
.L_22:
        /*007c*/ 	.word	0x00000000
        /*0080*/ 	.short	0x0006
        /*0082*/ 	.short	0x0024
        /*0084*/ 	.byte	0x00, 0xf0, 0x11, 0x00


	//----- nvinfo : EIATTR_KPARAM_INFO
	.align		4
.L_23:
        /*0088*/ 	.byte	0x04, 0x17
        /*008a*/ 	.short	(.L_25 - .L_24)
.L_24:
        /*008c*/ 	.word	0x00000000
        /*0090*/ 	.short	0x0005
        /*0092*/ 	.short	0x0020
        /*0094*/ 	.byte	0x00, 0xf0, 0x11, 0x00


	//----- nvinfo : EIATTR_KPARAM_INFO
	.align		4
.L_25:
        /*0098*/ 	.byte	0x04, 0x17
        /*009a*/ 	.short	(.L_27 - .L_26)
.L_26:
        /*009c*/ 	.word	0x00000000
        /*00a0*/ 	.short	0x0004
        /*00a2*/ 	.short	0x001c
        /*00a4*/ 	.byte	0x00, 0xf0, 0x11, 0x00


	//----- nvinfo : EIATTR_KPARAM_INFO
	.align		4
.L_27:
        /*00a8*/ 	.byte	0x04, 0x17
        /*00aa*/ 	.short	(.L_29 - .L_28)
.L_28:
        /*00ac*/ 	.word	0x00000000
        /*00b0*/ 	.short	0x0003
        /*00b2*/ 	.short	0x0018
        /*00b4*/ 	.byte	0x00, 0xf0, 0x11, 0x00


	//----- nvinfo : EIATTR_KPARAM_INFO
	.align		4
.L_29:
        /*00b8*/ 	.byte	0x04, 0x17
        /*00ba*/ 	.short	(.L_31 - .L_30)
.L_30:
        /*00bc*/ 	.word	0x00000000
        /*00c0*/ 	.short	0x0002
        /*00c2*/ 	.short	0x0010
        /*00c4*/ 	.byte	0x00, 0xf4, 0x21, 0x00


	//----- nvinfo : EIATTR_KPARAM_INFO
	.align		4
.L_31:
        /*00c8*/ 	.byte	0x04, 0x17
        /*00ca*/ 	.short	(.L_33 - .L_32)
.L_32:
        /*00cc*/ 	.word	0x00000000
        /*00d0*/ 	.short	0x0001
        /*00d2*/ 	.short	0x0008
        /*00d4*/ 	.byte	0x00, 0xf4, 0x21, 0x00


	//----- nvinfo : EIATTR_KPARAM_INFO
	.align		4
.L_33:
        /*00d8*/ 	.byte	0x04, 0x17
        /*00da*/ 	.short	(.L_35 - .L_34)
.L_34:
        /*00dc*/ 	.word	0x00000000
        /*00e0*/ 	.short	0x0000
        /*00e2*/ 	.short	0x0000
        /*00e4*/ 	.byte	0x00, 0xf4, 0x21, 0x00


	//----- nvinfo : EIATTR_SPARSE_MMA_MASK
	.align		4
.L_35:
        /*00e8*/ 	.byte	0x03, 0x50
        /*00ea*/ 	.short	0x0000


	//----- nvinfo : EIATTR_MAXREG_COUNT
	.align		4
        /*00ec*/ 	.byte	0x03, 0x1b
        /*00ee*/ 	.short	0x00ff


	//----- nvinfo : EIATTR_NUM_BARRIERS
	.align		4
        /*00f0*/ 	.byte	0x02, 0x4c
        /*00f2*/ 	.byte	0x01
	.zero		1


	//----- nvinfo : EIATTR_ANNOTATIONS
	.align		4
        /*00f4*/ 	.byte	0x04, 0x55
        /*00f6*/ 	.short	(.L_37 - .L_36)


	//   ....[0]....
.L_36:
        /*00f8*/ 	.word	0x00000001
        /*00fc*/ 	.byte	0x10, 0x01, 0x00, 0x00, 0x01, 0x00, 0x00, 0x00, 0x40, 0x01, 0x00, 0x00, 0x01, 0x00, 0x00, 0x00
        /* <DEDUP_REMOVED lines=1282> */
        /*512c*/ 	.byte	0x10, 0x22, 0x01, 0x00


	//----- nvinfo : EIATTR_VRC_CTA_INIT_COUNT
	.align		4
.L_37:
        /*5130*/ 	.byte	0x02, 0x4a
	.zero		1
	.zero		1


	//----- nvinfo : EIATTR_EXIT_INSTR_OFFSETS
	.align		4
        /*5134*/ 	.byte	0x04, 0x1c
        /*5136*/ 	.short	(.L_39 - .L_38)


	//   ....[0]....
.L_38:
        /*5138*/ 	.word	0x000490c0


	//   ....[1]....
        /*513c*/ 	.word	0x000490f0


	//----- nvinfo : EIATTR_REQNTID
	.align		4
.L_39:
        /*5140*/ 	.byte	0x04, 0x10
        /*5142*/ 	.short	(.L_41 - .L_40)
.L_40:
        /*5144*/ 	.word	0x00000040
        /*5148*/ 	.word	0x00000001
        /*514c*/ 	.word	0x00000001


	//----- nvinfo : EIATTR_CBANK_PARAM_SIZE
	.align		4
.L_41:
        /*5150*/ 	.byte	0x03, 0x19
        /*5152*/ 	.short	0x0050


	//----- nvinfo : EIATTR_PARAM_CBANK
	.align		4
        /*5154*/ 	.byte	0x04, 0x0a
        /*5156*/ 	.short	(.L_43 - .L_42)
	.align		4
.L_42:
        /*5158*/ 	.word	index@(.nv.constant0.matmul_kernel)
        /*515c*/ 	.short	0x0380
        /*515e*/ 	.short	0x0050


	//----- nvinfo : EIATTR_SW_WAR
	.align		4
.L_43:
        /*5160*/ 	.byte	0x04, 0x36
        /*5162*/ 	.short	(.L_45 - .L_44)
.L_44:
        /*5164*/ 	.word	0x00000008
.L_45:


//--------------------- .nv.compat                --------------------------
	.section	.nv.compat,"",@"SHT_CUDA_COMPAT_INFO"
	.align	4
        /*0000*/ 	.byte	0x02, 0x02, 0x01, 0x00, 0x02, 0x05, 0x05, 0x00, 0x02, 0x03, 0x00, 0x00, 0x02, 0x06, 0x01, 0x00


//--------------------- .nv.callgraph             --------------------------
	.section	.nv.callgraph,"",@"SHT_CUDA_CALLGRAPH"
	.align	4
	.sectionentsize	8
	.align		4
        /*0000*/ 	.word	0x00000000
	.align		4
        /*0004*/ 	.word	0xffffffff
	.align		4
        /*0008*/ 	.word	0x00000000
	.align		4
        /*000c*/ 	.word	0xfffffffe
	.align		4
        /*0010*/ 	.word	0x00000000
	.align		4
        /*0014*/ 	.word	0xfffffffd
	.align		4
        /*0018*/ 	.word	0x00000000
	.align		4
        /*001c*/ 	.word	0xfffffffc


//--------------------- .text.matmul_kernel       --------------------------
	.section	.text.matmul_kernel,"ax",@progbits
	.align	128
        .global         matmul_kernel
        .type           matmul_kernel,@function
        .size           matmul_kernel,(.L_x_3 - matmul_kernel)
        .other          matmul_kernel,@"STO_CUDA_ENTRY STV_DEFAULT"
matmul_kernel:
.text.matmul_kernel:
[----:B------:R-:W0:Y:S08]  /*0000*/  LDC R1, c[0x0][0x37c] ;  /* 0x0000df00ff017b82 */ /* 0x000e300000000800 */
[----:B------:R-:W1:Y:S01]  /*0010*/  LDC.64 R2, c[0x0][0x398] ;  /* 0x0000e600ff027b82 */ /* 0x000e620000000a00 */
[----:B0-----:R-:W-:Y:S01]  /*0020*/  VIADD R1, R1, 0xffffc728 ;  /* 0xffffc72801017836 */ /* 0x001fe20000000000 */
[----:B------:R-:W0:Y:S01]  /*0030*/  S2R R29, SR_TID.X ;  /* 0x00000000001d7919 */ /* 0x000e220000002100 */
[----:B------:R-:W2:Y:S01]  /*0040*/  LDCU UR4, c[0x0][0x3a0] ;  /* 0x00007400ff0477ac */ /* 0x000ea20008000800 */
[----:B------:R-:W-:-:S02]  /*0050*/  CS2R R14, SRZ ;  /* 0x00000000000e7805 */ /* 0x000fc4000001ff00 */
[----:B------:R-:W-:Y:S02]  /*0060*/  CS2R R16, SRZ ;  /* 0x0000000000107805 */ /* 0x000fe4000001ff00 */
[----:B------:R-:W-:Y:S02]  /*0070*/  CS2R R18, SRZ ;  /* 0x0000000000127805 */ /* 0x000fe4000001ff00 */
[----:B------:R-:W-:Y:S01]  /*0080*/  CS2R R20, SRZ ;  /* 0x0000000000147805 */ /* 0x000fe2000001ff00 */
[----:B------:R-:W3:Y:S01]  /*0090*/  S2UR UR6, SR_CgaCtaId ;  /* 0x00000000000679c3 */ /* 0x000ee20000008800 */
[----:B------:R-:W-:Y:S02]  /*00a0*/  CS2R R22, SRZ ;  /* 0x0000000000167805 */ /* 0x000fe4000001ff00 */
[----:B------:R-:W-:Y:S02]  /*00b0*/  CS2R R24, SRZ ;  /* 0x0000000000187805 */ /* 0x000fe4000001ff00 */
[----:B------:R-:W-:Y:S01]  /*00c0*/  CS2R R26, SRZ ;  /* 0x00000000001a7805 */ /* 0x000fe2000001ff00 */
[----:B------:R-:W-:Y:S01]  /*00d0*/  UMOV UR5, 0x400 ;  /* 0x0000040000057882 */ /* 0x000fe20000000000 */
[----:B------:R-:W4:Y:S01]  /*00e0*/  LDCU.64 UR12, c[0x0][0x358] ;  /* 0x00006b00ff0c77ac */ /* 0x000f220008000a00 */
[----:B--2---:R-:W-:Y:S01]  /*00f0*/  UIADD3 UR4, UPT, UPT, UR4, 0x7f, URZ ;  /* 0x0000007f04047890 */ /* 0x004fe2000fffe0ff */
[----:B-1----:R-:W-:Y:S01]  /*0100*/  VIADD R0, R3, 0x1f ;  /* 0x0000001f03007836 */ /* 0x002fe20000000000 */
[----:B------:R1:W-:Y:S02]  /*0110*/  STL [R1+0x1be8], R3 ;  /* 0x001be80301007387 */ /* 0x0003e40000100800 */
[----:B------:R-:W-:-:S02]  /*0120*/  UISETP.GE.AND UP0, UPT, UR4, 0x80, UPT ;  /* 0x000000800400788c */ /* 0x000fc4000bf06270 */
[----:B------:R-:W-:Y:S01]  /*0130*/  SHF.R.S32.HI R5, RZ, 0x1f, R0 ;  /* 0x0000001fff057819 */ /* 0x000fe20000011400 */
[----:B------:R2:W-:Y:S01]  /*0140*/  STL [R1+0x1bec], R2 ;  /* 0x001bec0201007387 */ /* 0x0005e20000100800 */
[----:B---3--:R-:W-:Y:S02]  /*0150*/  ULEA UR5, UR6, UR5, 0x18 ;  /* 0x0000000506057291 */ /* 0x008fe4000f8ec0ff */
[----:B------:R-:W-:Y:S01]  /*0160*/  LEA.HI R5, R5, R0, RZ, 0x5 ;  /* 0x0000000005057211 */ /* 0x000fe200078f28ff */
[----:B------:R-:W-:Y:S03]  /*0170*/  STL [R1+0x90], RZ ;  /* 0x000090ff01007387 */ /* 0x000fe60000100800 */
[----:B------:R-:W-:Y:S01]  /*0180*/  SHF.R.S32.HI R0, RZ, 0x5, R5 ;  /* 0x00000005ff007819 */ /* 0x000fe20000011405 */
[----:B------:R-:W-:Y:S04]  /*0190*/  STL [R1+0x94], RZ ;  /* 0x000094ff01007387 */ /* 0x000fe80000100800 */
[----:B------:R-:W-:Y:S01]  /*01a0*/  IMAD.SHL.U32 R0, R0, 0x8, RZ ;  /* 0x0000000800007824 */ /* 0x000fe200078e00ff */
[----:B------:R-:W3:Y:S04]  /*01b0*/  S2R R5, SR_CTAID.X ;  /* 0x0000000000057919 */ /* 0x000ee80000002500 */
[-C--:B------:R-:W-:Y:S01]  /*01c0*/  IABS R9, R0.reuse ;  /* 0x0000000000097213 */ /* 0x080fe20000000000 */
[----:B------:R-:W-:Y:S01]  /*01d0*/  STL [R1+0x98], RZ ;  /* 0x000098ff01007387 */ /* 0x000fe20000100800 */
[----:B------:R-:W-:-:S02]  /*01e0*/  IABS R12, R0 ;  /* 0x00000000000c7213 */ /* 0x000fc40000000000 */
[----:B------:R-:W0:Y:S01]  /*01f0*/  I2F.RP R4, R9 ;  /* 0x0000000900047306 */ /* 0x000e220000209400 */
[----:B------:R-:W-:Y:S04]  /*0200*/  STL [R1+0x9c], RZ ;  /* 0x00009cff01007387 */ /* 0x000fe80000100800 */
[----:B------:R-:W-:Y:S04]  /*0210*/  STL [R1+0x80], RZ ;  /* 0x000080ff01007387 */ /* 0x000fe80000100800 */
[----:B------:R-:W-:Y:S04]  /*0220*/  STL [R1+0x84], RZ ;  /* 0x000084ff01007387 */ /* 0x000fe80000100800 */
[----:B------:R-:W-:Y:S01]  /*0230*/  STL [R1+0x88], RZ ;  /* 0x000088ff01007387 */ /* 0x000fe20000100800 */
[----:B0-----:R-:W0:Y:S03]  /*0240*/  MUFU.RCP R4, R4 ;  /* 0x0000000400047308 */ /* 0x001e260000001000 */
[----:B------:R-:W-:Y:S04]  /*0250*/  STL [R1+0x8c], RZ ;  /* 0x00008cff01007387 */ /* 0x000fe80000100800 */
[----:B------:R-:W-:Y:S01]  /*0260*/  STL [R1+0x70], RZ ;  /* 0x000070ff01007387 */ /* 0x000fe20000100800 */
[----:B---3--:R-:W-:-:S03]  /*0270*/  IABS R10, R5 ;  /* 0x00000005000a7213 */ /* 0x008fc60000000000 */
[----:B------:R-:W-:Y:S04]  /*0280*/  STL [R1+0x74], RZ ;  /* 0x000074ff01007387 */ /* 0x000fe80000100800 */
[----:B------:R-:W-:Y:S01]  /*0290*/  STL [R1+0x78], RZ ;  /* 0x000078ff01007387 */ /* 0x000fe20000100800 */
[----:B0-----:R-:W-:-:S03]  /*02a0*/  VIADD R6, R4, 0xffffffe ;  /* 0x0ffffffe04067836 */ /* 0x001fc60000000000 */
[----:B------:R-:W-:Y:S01]  /*02b0*/  STL [R1+0x7c], RZ ;  /* 0x00007cff01007387 */ /* 0x000fe20000100800 */
[----:B------:R-:W-:Y:S01]  /*02c0*/  IMAD.MOV R4, RZ, RZ, -R12 ;  /* 0x000000ffff047224 */ /* 0x000fe200078e0a0c */
[----:B------:R-:W-:Y:S01]  /*02d0*/  CS2R R12, SRZ ;  /* 0x00000000000c7805 */ /* 0x000fe2000001ff00 */
[----:B------:R0:W3:Y:S01]  /*02e0*/  F2I.FTZ.U32.TRUNC.NTZ R7, R6 ;  /* 0x0000000600077305 */ /* 0x0000e2000021f000 */
[----:B------:R-:W-:Y:S04]  /*02f0*/  STL [R1+0x60], RZ ;  /* 0x000060ff01007387 */ /* 0x000fe80000100800 */
[----:B------:R-:W-:Y:S01]  /*0300*/  STL [R1+0x64], RZ ;  /* 0x000064ff01007387 */ /* 0x000fe20000100800 */
[----:B0-----:R-:W-:-:S03]  /*0310*/  IMAD.MOV.U32 R6, RZ, RZ, RZ ;  /* 0x000000ffff067224 */ /* 0x001fc600078e00ff */
[----:B------:R-:W-:Y:S04]  /*0320*/  STL [R1+0x68], RZ ;  /* 0x000068ff01007387 */ /* 0x000fe80000100800 */
[----:B------:R-:W-:Y:S01]  /*0330*/  STL [R1+0x6c], RZ ;  /* 0x00006cff01007387 */ /* 0x000fe20000100800 */
[----:B---3--:R-:W-:-:S03]  /*0340*/  IMAD.MOV R8, RZ, RZ, -R7 ;  /* 0x000000ffff087224 */ /* 0x008fc600078e0a07 */
[----:B------:R-:W-:Y:S01]  /*0350*/  STL [R1+0x50], RZ ;  /* 0x000050ff01007387 */ /* 0x000fe20000100800 */
[----:B------:R-:W-:Y:S02]  /*0360*/  IMAD R11, R8, R9, RZ ;  /* 0x00000009080b7224 */ /* 0x000fe400078e02ff */
[----:B------:R-:W-:Y:S01]  /*0370*/  IMAD.MOV.U32 R8, RZ, RZ, R10 ;  /* 0x000000ffff087224 */ /* 0x000fe200078e000a */
[----:B------:R-:W-:Y:S01]  /*0380*/  STL [R1+0x54], RZ ;  /* 0x000054ff01007387 */ /* 0x000fe20000100800 */
[----:B------:R-:W-:-:S03]  /*0390*/  IMAD.HI.U32 R7, R7, R11, R6 ;  /* 0x0000000b07077227 */ /* 0x000fc600078e0006 */
[----:B------:R-:W-:Y:S03]  /*03a0*/  STL [R1+0x58], RZ ;  /* 0x000058ff01007387 */ /* 0x000fe60000100800 */
[----:B------:R-:W-:Y:S01]  /*03b0*/  IMAD.HI.U32 R7, R7, R8, RZ ;  /* 0x0000000807077227 */ /* 0x000fe200078e00ff */
[----:B------:R-:W-:Y:S03]  /*03c0*/  STL [R1+0x5c], RZ ;  /* 0x00005cff01007387 */ /* 0x000fe60000100800 */
[----:B------:R-:W-:Y:S01]  /*03d0*/  IMAD R4, R7, R4, R8 ;  /* 0x0000000407047224 */ /* 0x000fe200078e0208 */
[----:B------:R-:W-:Y:S04]  /*03e0*/  STL [R1+0x40], RZ ;  /* 0x000040ff01007387 */ /* 0x000fe80000100800 */
[----:B------:R-:W-:Y:S01]  /*03f0*/  ISETP.GT.U32.AND P1, PT, R9, R4, PT ;  /* 0x000000040900720c */ /* 0x000fe20003f24070 */
[----:B------:R-:W-:Y:S04]  /*0400*/  STL [R1+0x44], RZ ;  /* 0x000044ff01007387 */ /* 0x000fe80000100800 */
[----:B------:R-:W-:Y:S04]  /*0410*/  STL [R1+0x48], RZ ;  /* 0x000048ff01007387 */ /* 0x000fe80000100800 */
[----:B------:R-:W-:Y:S04]  /*0420*/  STL [R1+0x4c], RZ ;  /* 0x00004cff01007387 */ /* 0x000fe80000100800 */
[----:B------:R-:W-:Y:S01]  /*0430*/  @!P1 IMAD.IADD R4, R4, 0x1, -R9 ;  /* 0x0000000104049824 */ /* 0x000fe200078e0a09 */
[----:B------:R-:W-:Y:S01]  /*0440*/  STL [R1+0x30], RZ ;  /* 0x000030ff01007387 */ /* 0x000fe20000100800 */
[----:B------:R-:W-:Y:S01]  /*0450*/  @!P1 VIADD R7, R7, 0x1 ;  /* 0x0000000107079836 */ /* 0x000fe20000000000 */
[----:B------:R-:W-:-:S02]  /*0460*/  ISETP.NE.AND P1, PT, R0, RZ, PT ;  /* 0x000000ff0000720c */ /* 0x000fc40003f25270 */
[----:B------:R-:W-:Y:S01]  /*0470*/  ISETP.GE.U32.AND P0, PT, R4, R9, PT ;  /* 0x000000090400720c */ /* 0x000fe20003f06070 */
[----:B------:R-:W-:Y:S01]  /*0480*/  STL [R1+0x34], RZ ;  /* 0x000034ff01007387 */ /* 0x000fe20000100800 */
[----:B------:R-:W-:-:S03]  /*0490*/  LOP3.LUT R4, R5, R0, RZ, 0x3c, !PT ;  /* 0x0000000005047212 */ /* 0x000fc600078e3cff */
[----:B------:R-:W-:Y:S01]  /*04a0*/  STL [R1+0x38], RZ ;  /* 0x000038ff01007387 */ /* 0x000fe20000100800 */
[----:B------:R-:W-:Y:S01]  /*04b0*/  ISETP.GE.AND P2, PT, R4, RZ, PT ;  /* 0x000000ff0400720c */ /* 0x000fe20003f46270 */
[----:B------:R-:W-:Y:S02]  /*04c0*/  VIADD R4, R2, 0xff ;  /* 0x000000ff02047836 */ /* 0x000fe40000000000 */
[----:B------:R-:W-:Y:S04]  /*04d0*/  STL [R1+0x3c], RZ ;  /* 0x00003cff01007387 */ /* 0x000fe80000100800 */
[----:B------:R-:W-:Y:S01]  /*04e0*/  @P0 VIADD R7, R7, 0x1 ;  /* 0x0000000107070836 */ /* 0x000fe20000000000 */
[----:B------:R-:W-:Y:S03]  /*04f0*/  STL [R1+0x20], RZ ;  /* 0x000020ff01007387 */ /* 0x000fe60000100800 */
[----:B------:R-:W-:Y:S01]  /*0500*/  IMAD.MOV.U32 R6, RZ, RZ, R7 ;  /* 0x000000ffff067224 */ /* 0x000fe200078e0007 */
[----:B------:R-:W-:Y:S01]  /*0510*/  SHF.R.S32.HI R7, RZ, 0x1f, R4 ;  /* 0x0000001fff077819 */ /* 0x000fe20000011404 */
[----:B------:R-:W-:Y:S02]  /*0520*/  STL [R1+0x24], RZ ;  /* 0x000024ff01007387 */ /* 0x000fe40000100800 */
[----:B------:R-:W-:Y:S01]  /*0530*/  @!P2 IMAD.MOV R6, RZ, RZ, -R6 ;  /* 0x000000ffff06a224 */ /* 0x000fe200078e0a06 */
[----:B------:R-:W-:Y:S01]  /*0540*/  @!P1 LOP3.LUT R6, RZ, R0, RZ, 0x33, !PT ;  /* 0x00000000ff069212 */ /* 0x000fe200078e33ff */
[----:B------:R-:W-:Y:S01]  /*0550*/  STL [R1+0x28], RZ ;  /* 0x000028ff01007387 */ /* 0x000fe20000100800 */
[----:B------:R-:W-:-:S03]  /*0560*/  LEA.HI R7, R7, R4, RZ, 0x8 ;  /* 0x0000000407077211 */ /* 0x000fc600078f40ff */
[----:B------:R-:W-:Y:S01]  /*0570*/  IMAD.SHL.U32 R28, R6, 0x8, RZ ;  /* 0x00000008061c7824 */ /* 0x000fe200078e00ff */
[----:B------:R-:W-:Y:S01]  /*0580*/  STL [R1+0x2c], RZ ;  /* 0x00002cff01007387 */ /* 0x000fe20000100800 */
[----:B------:R-:W-:-:S03]  /*0590*/  IMAD.MOV R6, RZ, RZ, -R6 ;  /* 0x000000ffff067224 */ /* 0x000fc600078e0a06 */
[----:B------:R-:W-:Y:S01]  /*05a0*/  LEA.HI.SX32 R4, R7, -R28, 0x18 ;  /* 0x8000001c07047211 */ /* 0x000fe200078fc2ff */
[----:B------:R-:W-:Y:S01]  /*05b0*/  IMAD R11, R0, R6, R5 ;  /* 0x00000006000b7224 */ /* 0x000fe200078e0205 */
[----:B------:R-:W-:Y:S01]  /*05c0*/  STL [R1+0x10], RZ ;  /* 0x000010ff01007387 */ /* 0x000fe20000100800 */
[----:B------:R-:W-:Y:S01]  /*05d0*/  IMAD.MOV.U32 R6, RZ, RZ, RZ ;  /* 0x000000ffff067224 */ /* 0x000fe200078e00ff */
[----:B------:R-:W-:Y:S02]  /*05e0*/  VIMNMX R4, PT, PT, R4, 0x8, PT ;  /* 0x0000000804047848 */ /* 0x000fe40003fe0100 */
[----:B------:R-:W-:Y:S02]  /*05f0*/  STL [R1+0x14], RZ ;  /* 0x000014ff01007387 */ /* 0x000fe40000100800 */
[-C--:B------:R-:W-:Y:S02]  /*0600*/  IABS R10, R4.reuse ;  /* 0x00000004000a7213 */ /* 0x080fe40000000000 */
[----:B------:R-:W-:Y:S01]  /*0610*/  IABS R0, R4 ;  /* 0x0000000400007213 */ /* 0x000fe20000000000 */
[----:B------:R-:W-:Y:S01]  /*0620*/  STL [R1+0x18], RZ ;  /* 0x000018ff01007387 */ /* 0x000fe20000100800 */
[----:B------:R-:W0:Y:S03]  /*0630*/  I2F.RP R8, R10 ;  /* 0x0000000a00087306 */ /* 0x000e260000209400 */
[----:B------:R-:W-:Y:S04]  /*0640*/  STL [R1+0x1c], RZ ;  /* 0x00001cff01007387 */ /* 0x000fe80000100800 */
[----:B------:R-:W-:Y:S04]  /*0650*/  STL [R1], RZ ;  /* 0x000000ff01007387 */ /* 0x000fe80000100800 */
[----:B------:R-:W-:Y:S01]  /*0660*/  STL [R1+0x4], RZ ;  /* 0x000004ff01007387 */ /* 0x000fe20000100800 */
[----:B0-----:R-:W0:Y:S03]  /*0670*/  MUFU.RCP R8, R8 ;  /* 0x0000000800087308 */ /* 0x001e260000001000 */
[----:B------:R-:W-:Y:S04]  /*0680*/  STL [R1+0x8], RZ ;  /* 0x000008ff01007387 */ /* 0x000fe80000100800 */
[----:B------:R-:W-:Y:S01]  /*0690*/  STL [R1+0xc], RZ ;  /* 0x00000cff01007387 */ /* 0x000fe20000100800 */
[----:B0-----:R-:W-:-:S06]  /*06a0*/  VIADD R7, R8, 0xffffffe ;  /* 0x0ffffffe08077836 */ /* 0x001fcc0000000000 */
[----:B------:R-:W0:Y:S02]  /*06b0*/  F2I.FTZ.U32.TRUNC.NTZ R7, R7 ;  /* 0x0000000700077305 */ /* 0x000e24000021f000 */
[----:B0-----:R-:W-:-:S04]  /*06c0*/  IMAD.MOV R9, RZ, RZ, -R7 ;  /* 0x000000ffff097224 */ /* 0x001fc800078e0a07 */
[----:B------:R-:W-:Y:S01]  /*06d0*/  IMAD.MOV.U32 R5, RZ, RZ, R9 ;  /* 0x000000ffff057224 */ /* 0x000fe200078e0009 */
[----:B------:R-:W-:-:S03]  /*06e0*/  IABS R9, R11 ;  /* 0x0000000b00097213 */ /* 0x000fc60000000000 */
[----:B------:R-:W-:-:S04]  /*06f0*/  IMAD R5, R5, R10, RZ ;  /* 0x0000000a05057224 */ /* 0x000fc800078e02ff */
[----:B------:R-:W-:-:S04]  /*0700*/  IMAD.HI.U32 R6, R7, R5, R6 ;  /* 0x0000000507067227 */ /* 0x000fc800078e0006 */
[----:B------:R-:W-:Y:S02]  /*0710*/  IMAD.MOV R5, RZ, RZ, -R0 ;  /* 0x000000ffff057224 */ /* 0x000fe400078e0a00 */
[----:B------:R-:W-:Y:S01]  /*0720*/  IMAD.HI.U32 R0, R6, R9, RZ ;  /* 0x0000000906007227 */ /* 0x000fe200078e00ff */
[----:B------:R-:W-:-:S03]  /*0730*/  CS2R R6, SRZ ;  /* 0x0000000000067805 */ /* 0x000fc6000001ff00 */
[----:B------:R-:W-:Y:S01]  /*0740*/  IMAD R5, R0, R5, R9 ;  /* 0x0000000500057224 */ /* 0x000fe200078e0209 */
[----:B------:R-:W-:-:S04]  /*0750*/  CS2R R8, SRZ ;  /* 0x0000000000087805 */ /* 0x000fc8000001ff00 */
[----:B------:R-:W-:-:S13]  /*0760*/  ISETP.GT.U32.AND P1, PT, R10, R5, PT ;  /* 0x000000050a00720c */ /* 0x000fda0003f24070 */
[----:B------:R-:W-:Y:S02]  /*0770*/  @!P1 IMAD.IADD R5, R5, 0x1, -R10 ;  /* 0x0000000105059824 */ /* 0x000fe400078e0a0a */
[----:B------:R-:W-:Y:S01]  /*0780*/  @!P1 VIADD R0, R0, 0x1 ;  /* 0x0000000100009836 */ /* 0x000fe20000000000 */
[----:B------:R-:W-:Y:S02]  /*0790*/  ISETP.NE.AND P1, PT, R4, RZ, PT ;  /* 0x000000ff0400720c */ /* 0x000fe40003f25270 */
[----:B------:R-:W-:Y:S02]  /*07a0*/  ISETP.GE.U32.AND P0, PT, R5, R10, PT ;  /* 0x0000000a0500720c */ /* 0x000fe40003f06070 */
[----:B------:R-:W-:-:S04]  /*07b0*/  LOP3.LUT R5, R11, R4, RZ, 0x3c, !PT ;  /* 0x000000040b057212 */ /* 0x000fc800078e3cff */
[----:B------:R-:W-:-:S07]  /*07c0*/  ISETP.GE.AND P2, PT, R5, RZ, PT ;  /* 0x000000ff0500720c */ /* 0x000fce0003f46270 */
[----:B------:R-:W-:-:S06]  /*07d0*/  @P0 VIADD R0, R0, 0x1 ;  /* 0x0000000100000836 */ /* 0x000fcc0000000000 */
[----:B------:R-:W-:Y:S01]  /*07e0*/  @!P2 IMAD.MOV R0, RZ, RZ, -R0 ;  /* 0x000000ffff00a224 */ /* 0x000fe200078e0a00 */
[----:B------:R-:W-:-:S05]  /*07f0*/  @!P1 LOP3.LUT R0, RZ, R4, RZ, 0x33, !PT ;  /* 0x00000004ff009212 */ /* 0x000fca00078e33ff */
[----:B------:R-:W-:Y:S02]  /*0800*/  IMAD.MOV R5, RZ, RZ, -R0 ;  /* 0x000000ffff057224 */ /* 0x000fe400078e0a00 */
[----:B------:R-:W-:Y:S02]  /*0810*/  IMAD.SHL.U32 R0, R0, 0x20, RZ ;  /* 0x0000002000007824 */ /* 0x000fe400078e00ff */
[----:B------:R-:W-:Y:S01]  /*0820*/  IMAD R5, R4, R5, R11 ;  /* 0x0000000504057224 */ /* 0x000fe200078e020b */
[----:B------:R-:W-:Y:S01]  /*0830*/  CS2R R10, SRZ ;  /* 0x00000000000a7805 */ /* 0x000fe2000001ff00 */
[----:B-1----:R-:W-:Y:S02]  /*0840*/  VIADD R3, R0, 0x1 ;  /* 0x0000000100037836 */ /* 0x002fe40000000000 */
[----:B------:R-:W-:Y:S01]  /*0850*/  IMAD.IADD R28, R28, 0x1, R5 ;  /* 0x000000011c1c7824 */ /* 0x000fe200078e0205 */
[----:B------:R-:W-:Y:S01]  /*0860*/  CS2R R4, SRZ ;  /* 0x0000000000047805 */ /* 0x000fe2000001ff00 */
[----:B--2---:R-:W-:-:S04]  /*0870*/  VIADD R2, R0, 0x3 ;  /* 0x0000000300027836 */ /* 0x004fc80000000000 */
[----:B------:R0:W-:Y:S04]  /*0880*/  STL [R1+0x1bf0], R4 ;  /* 0x001bf00401007387 */ /* 0x0001e80000100800 */
[----:B------:R-:W-:Y:S04]  /*0890*/  STL [R1+0x9d0], R0 ;  /* 0x0009d00001007387 */ /* 0x000fe80000100800 */
[----:B------:R1:W-:Y:S01]  /*08a0*/  STL [R1+0x110], R3 ;  /* 0x0001100301007387 */ /* 0x0003e20000100800 */
[----:B0-----:R-:W-:Y:S01]  /*08b0*/  LOP3.LUT R4, R29, 0x3f, RZ, 0xc0, !PT ;  /* 0x0000003f1d047812 */ /* 0x001fe200078ec0ff */
[----:B------:R-:W-:-:S05]  /*08c0*/  VIADD R29, R0, 0x2 ;  /* 0x00000002001d7836 */ /* 0x000fca0000000000 */
[----:B------:R0:W-:Y:S01]  /*08d0*/  STL [R1+0x10c], R29 ;  /* 0x00010c1d01007387 */ /* 0x0001e20000100800 */
[----:B-1----:R-:W-:-:S03]  /*08e0*/  VIADD R3, R0, 0x4 ;  /* 0x0000000400037836 */ /* 0x002fc60000000000 */
[----:B------:R1:W-:Y:S04]  /*08f0*/  STL [R1+0x108], R2 ;  /* 0x0001080201007387 */ /* 0x0003e80000100800 */
[----:B------:R2:W-:Y:S01]  /*0900*/  STL [R1+0x104], R3 ;  /* 0x0001040301007387 */ /* 0x0005e20000100800 */
[C---:B0-----:R-:W-:Y:S02]  /*0910*/  VIADD R29, R0.reuse, 0x5 ;  /* 0x00000005001d7836 */ /* 0x041fe40000000000 */
[----:B-1----:R-:W-:-:S03]  /*0920*/  VIADD R2, R0, 0x6 ;  /* 0x0000000600027836 */ /* 0x002fc60000000000 */
[----:B------:R0:W-:Y:S01]  /*0930*/  STL [R1+0x100], R29 ;  /* 0x0001001d01007387 */ /* 0x0001e20000100800 */
[----:B--2---:R-:W-:-:S03]  /*0940*/  VIADD R3, R0, 0x7 ;  /* 0x0000000700037836 */ /* 0x004fc60000000000 */
        /* <DEDUP_REMOVED lines=44> */
[----:B0-----:R-:W-:Y:S02]  /*0c10*/  VIADD R29, R0, 0x1d ;  /* 0x0000001d001d7836 */ /* 0x001fe40000000000 */
[----:B-1----:R-:W-:Y:S01]  /*0c20*/  IMAD.SHL.U32 R2, R28, 0x100, RZ ;  /* 0x000001001c027824 */ /* 0x002fe200078e00ff */
[----:B--2---:R-:W-:Y:S01]  /*0c30*/  PRMT R3, R4, 0x6540, R28 ;  /* 0x0000654004037816 */ /* 0x004fe2000000001c */
[----:B------:R-:W-:-:S03]  /*0c40*/  VIADD R28, R0, 0x1e ;  /* 0x0000001e001c7836 */ /* 0x000fc60000000000 */
[----:B------:R-:W-:Y:S01]  /*0c50*/  LOP3.LUT R2, R2, 0x40, R4, 0xfe, !PT ;  /* 0x0000004002027812 */ /* 0x000fe200078efe04 */
[----:B------:R-:W-:Y:S01]  /*0c60*/  VIADD R0, R0, 0x1f ;  /* 0x0000001f00007836 */ /* 0x000fe20000000000 */
[----:B------:R0:W5:Y:S04]  /*0c70*/  LDL.LU R4, [R1+0x1bf0] ;  /* 0x001bf00001047983 */ /* 0x0001680000300800 */
[----:B------:R-:W-:Y:S04]  /*0c80*/  STL [R1+0x1bd0], R3 ;  /* 0x001bd00301007387 */ /* 0x000fe80000100800 */
[----:B------:R1:W-:Y:S02]  /*0c90*/  STL [R1+0x1bd4], R2 ;  /* 0x001bd40201007387 */ /* 0x0003e40000100800 */
[----:B-1----:R-:W-:-:S02]  /*0ca0*/  LOP3.LUT R2, R3, 0x80, RZ, 0xfc, !PT ;  /* 0x0000008003027812 */ /* 0x002fc400078efcff */
[----:B------:R-:W-:-:S03]  /*0cb0*/  LOP3.LUT R3, R3, 0xc0, RZ, 0xfc, !PT ;  /* 0x000000c003037812 */ /* 0x000fc600078efcff */
[----:B------:R1:W-:Y:S04]  /*0cc0*/  STL [R1+0x1bd8], R2 ;  /* 0x001bd80201007387 */ /* 0x0003e80000100800 */
[----:B-1----:R0:W5:Y:S04]  /*0cd0*/  LDL.LU R2, [R1+0x1bec] ;  /* 0x001bec0001027983 */ /* 0x0021680000300800 */
[----:B------:R1:W-:Y:S04]  /*0ce0*/  STL [R1+0x1bdc], R3 ;  /* 0x001bdc0301007387 */ /* 0x0003e80000100800 */
[----:B-1----:R0:W5:Y:S01]  /*0cf0*/  LDL.LU R3, [R1+0x1be8] ;  /* 0x001be80001037983 */ /* 0x0021620000300800 */
[----:B----4-:R-:W-:Y:S05]  /*0d00*/  BRA.U !UP0, `(.L_x_0) ;  /* 0x0000044d082c7547 */ /* 0x010fea000b800000 */
[----:B------:R-:W2:Y:S04]  /*0d10*/  LDL R15, [R1+0x1bd0] ;  /* 0x001bd000010f7983 */ /* 0x000ea80000100800 */
[----:B------:R-:W3:Y:S04]  /*0d20*/  LDL R16, [R1+0x1bd4] ;  /* 0x001bd40001107983 */ /* 0x000ee80000100800 */
[----:B------:R-:W4:Y:S04]  /*0d30*/  LDL R17, [R1+0x1bd8] ;  /* 0x001bd80001117983 */ /* 0x000f280000100800 */
[----:B------:R-:W4:Y:S01]  /*0d40*/  LDL R18, [R1+0x1bdc] ;  /* 0x001bdc0001127983 */ /* 0x000f220000100800 */
[----:B-----5:R-:W-:Y:S01]  /*0d50*/  IABS R6, R2 ;  /* 0x0000000200067213 */ /* 0x020fe20000000000 */
[----:B------:R-:W1:Y:S02]  /*0d60*/  LDCU UR6, c[0x0][0x3ac] ;  /* 0x00007580ff0677ac */ /* 0x000e640008000800 */
[----:B------:R-:W4:Y:S01]  /*0d70*/  LDL.LU R20, [R1+0xa4] ;  /* 0x0000a40001147983 */ /* 0x000f220000300800 */
[----:B------:R-:W-:Y:S01]  /*0d80*/  IABS R14, R3 ;  /* 0x00000003000e7213 */ /* 0x000fe20000000000 */
[----:B------:R-:W0:Y:S02]  /*0d90*/  LDCU.128 UR8, c[0x0][0x380] ;  /* 0x00007000ff0877ac */ /* 0x000e240008000c00 */
[----:B------:R-:W4:Y:S01]  /*0da0*/  LDL.LU R26, [R1+0xbc] ;  /* 0x0000bc00011a7983 */ /* 0x000f220000300800 */
[----:B------:R-:W-:Y:S01]  /*0db0*/  ISETP.GE.AND P1, PT, R0, RZ, PT ;  /* 0x000000ff0000720c */ /* 0x000fe20003f26270 */
[----:B------:R-:W0:Y:S02]  /*0dc0*/  LDCU UR7, c[0x0][0x3b0] ;  /* 0x00007600ff0777ac */ /* 0x000e240008000800 */
[----:B------:R-:W4:Y:S04]  /*0dd0*/  LDL.LU R25, [R1+0xb8] ;  /* 0x0000b80001197983 */ /* 0x000f280000300800 */
[----:B------:R-:W4:Y:S04]  /*0de0*/  LDL.LU R22, [R1+0xac] ;  /* 0x0000ac0001167983 */ /* 0x000f280000300800 */
[----:B------:R-:W4:Y:S04]  /*0df0*/  LDL.LU R24, [R1+0xb0] ;  /* 0x0000b00001187983 */ /* 0x000f280000300800 */
[----:B------:R-:W4:Y:S04]  /*0e00*/  LDL.LU R23, [R1+0xb4] ;  /* 0x0000b40001177983 */ /* 0x000f280000300800 */
[----:B------:R-:W4:Y:S04]  /*0e10*/  LDL.LU R27, [R1+0xc0] ;  /* 0x0000c000011b7983 */ /* 0x000f280000300800 */
[----:B------:R-:W4:Y:S04]  /*0e20*/  LDL.LU R21, [R1+0xa8] ;  /* 0x0000a80001157983 */ /* 0x000f280000300800 */
[----:B------:R-:W4:Y:S01]  /*0e30*/  LDL.LU R19, [R1+0xa0] ;  /* 0x0000a00001137983 */ /* 0x000f220000300800 */
[----:B------:R-:W0:Y:S01]  /*0e40*/  I2F.RP R4, R6 ;  /* 0x0000000600047306 */ /* 0x000e220000209400 */
[----:B------:R-:W-:-:S02]  /*0e50*/  IABS R0, R0 ;  /* 0x0000000000007213 */ /* 0x000fc40000000000 */
[----:B------:R2:W-:Y:S01]  /*0e60*/  STL [R1+0x1cb8], R3 ;  /* 0x001cb80301007387 */ /* 0x0005e20000100800 */
[----:B------:R-:W-:Y:S02]  /*0e70*/  ISETP.GE.AND P5, PT, R28, RZ, PT ;  /* 0x000000ff1c00720c */ /* 0x000fe40003fa6270 */
[----:B------:R-:W-:Y:S02]  /*0e80*/  IABS R28, R28 ;  /* 0x0000001c001c7213 */ /* 0x000fe40000000000 */
[----:B------:R-:W1:Y:S01]  /*0e90*/  I2F.RP R10, R14 ;  /* 0x0000000e000a7306 */ /* 0x000e620000209400 */
[----:B------:R-:W-:-:S07]  /*0ea0*/  ISETP.GE.AND P2, PT, R29, RZ, PT ;  /* 0x000000ff1d00720c */ /* 0x000fce0003f46270 */
[----:B0-----:R-:W0:Y:S08]  /*0eb0*/  MUFU.RCP R4, R4 ;  /* 0x0000000400047308 */ /* 0x001e300000001000 */
[----:B-1----:R-:W-:Y:S01]  /*0ec0*/  MUFU.RCP R10, R10 ;  /* 0x0000000a000a7308 */ /* 0x002fe20000001000 */
[----:B0-----:R-:W-:-:S07]  /*0ed0*/  VIADD R4, R4, 0xffffffe ;  /* 0x0ffffffe04047836 */ /* 0x001fce0000000000 */
[----:B------:R-:W0:Y:S02]  /*0ee0*/  F2I.FTZ.U32.TRUNC.NTZ R5, R4 ;  /* 0x0000000400057305 */ /* 0x000e24000021f000 */
[----:B0-----:R-:W-:-:S04]  /*0ef0*/  IMAD.MOV R4, RZ, RZ, -R5 ;  /* 0x000000ffff047224 */ /* 0x001fc800078e0a05 */
[----:B------:R-:W-:Y:S02]  /*0f00*/  IMAD R12, R4, R6, RZ ;  /* 0x00000006040c7224 */ /* 0x000fe400078e02ff */
[----:B------:R-:W-:-:S04]  /*0f10*/  IMAD.MOV.U32 R4, RZ, RZ, RZ ;  /* 0x000000ffff047224 */ /* 0x000fc800078e00ff */
[----:B------:R-:W-:-:S04]  /*0f20*/  IMAD.HI.U32 R12, R5, R12, R4 ;  /* 0x0000000c050c7227 */ /* 0x000fc800078e0004 */
[----:B------:R-:W-:-:S06]  /*0f30*/  VIADD R5, R10, 0xffffffe ;  /* 0x0ffffffe0a057836 */ /* 0x000fcc0000000000 */
[----:B------:R-:W0:Y:S01]  /*0f40*/  F2I.FTZ.U32.TRUNC.NTZ R5, R5 ;  /* 0x0000000500057305 */ /* 0x000e22000021f000 */
[----:B--2---:R-:W-:Y:S01]  /*0f50*/  IMAD.MOV.U32 R3, RZ, RZ, R15 ;  /* 0x000000ffff037224 */ /* 0x004fe200078e000f */
[----:B---3--:R-:W-:-:S04]  /*0f60*/  IABS R4, R16 ;  /* 0x0000001000047213 */ /* 0x008fc80000000000 */
[----:B------:R-:W-:Y:S02]  /*0f70*/  IABS R7, R3 ;  /* 0x0000000300077213 */ /* 0x000fe40000000000 */
[----:B----4-:R-:W-:Y:S01]  /*0f80*/  IABS R9, R17 ;  /* 0x0000001100097213 */ /* 0x010fe20000000000 */
[----:B------:R-:W-:Y:S01]  /*0f90*/  IMAD.HI.U32 R10, R12, R4, RZ ;  /* 0x000000040c0a7227 */ /* 0x000fe200078e00ff */
[----:B------:R-:W-:-:S03]  /*0fa0*/  IABS R8, R18 ;  /* 0x0000001200087213 */ /* 0x000fc60000000000 */
[----:B------:R-:W-:-:S04]  /*0fb0*/  IMAD.HI.U32 R11, R12, R7, RZ ;  /* 0x000000070c0b7227 */ /* 0x000fc800078e00ff */
[----:B------:R-:W-:-:S04]  /*0fc0*/  IMAD.HI.U32 R13, R12, R9, RZ ;  /* 0x000000090c0d7227 */ /* 0x000fc800078e00ff */
[----:B------:R-:W-:Y:S02]  /*0fd0*/  IMAD.MOV R11, RZ, RZ, -R11 ;  /* 0x000000ffff0b7224 */ /* 0x000fe400078e0a0b */
[----:B------:R-:W-:Y:S02]  /*0fe0*/  IMAD.MOV R10, RZ, RZ, -R10 ;  /* 0x000000ffff0a7224 */ /* 0x000fe400078e0a0a */
[----:B------:R-:W-:Y:S02]  /*0ff0*/  IMAD.MOV R13, RZ, RZ, -R13 ;  /* 0x000000ffff0d7224 */ /* 0x000fe400078e0a0d */
[C---:B------:R-:W-:Y:S02]  /*1000*/  IMAD R7, R6.reuse, R11, R7 ;  /* 0x0000000b06077224 */ /* 0x040fe400078e0207 */
[C---:B------:R-:W-:Y:S02]  /*1010*/  IMAD R10, R6.reuse, R10, R4 ;  /* 0x0000000a060a7224 */ /* 0x040fe400078e0204 */
[C---:B------:R-:W-:Y:S01]  /*1020*/  IMAD R9, R6.reuse, R13, R9 ;  /* 0x0000000d06097224 */ /* 0x040fe200078e0209 */
[----:B------:R-:W-:Y:S01]  /*1030*/  ISETP.GT.U32.AND P4, PT, R6, R7, PT ;  /* 0x000000070600720c */ /* 0x000fe20003f84070 */
[----:B------:R-:W-:Y:S01]  /*1040*/  IMAD.HI.U32 R12, R12, R8, RZ ;  /* 0x000000080c0c7227 */ /* 0x000fe200078e00ff */
[----:B------:R-:W-:-:S02]  /*1050*/  ISETP.GT.U32.AND P6, PT, R6, R10, PT ;  /* 0x0000000a0600720c */ /* 0x000fc40003fc4070 */
[C---:B------:R-:W-:Y:S01]  /*1060*/  ISETP.GT.U32.AND P3, PT, R6.reuse, R9, PT ;  /* 0x000000090600720c */ /* 0x040fe20003f64070 */
[----:B------:R-:W-:Y:S02]  /*1070*/  IMAD.MOV R12, RZ, RZ, -R12 ;  /* 0x000000ffff0c7224 */ /* 0x000fe400078e0a0c */
[----:B0-----:R-:W-:Y:S02]  /*1080*/  IMAD.MOV R4, RZ, RZ, -R5 ;  /* 0x000000ffff047224 */ /* 0x001fe400078e0a05 */
[----:B------:R-:W-:Y:S01]  /*1090*/  IMAD R8, R6, R12, R8 ;  /* 0x0000000c06087224 */ /* 0x000fe200078e0208 */
[----:B------:R-:W-:Y:S01]  /*10a0*/  IABS R12, R29 ;  /* 0x0000001d000c7213 */ /* 0x000fe20000000000 */
[----:B------:R-:W-:Y:S01]  /*10b0*/  IMAD R11, R4, R14, RZ ;  /* 0x0000000e040b7224 */ /* 0x000fe200078e02ff */
[----:B------:R-:W-:Y:S01]  /*10c0*/  IABS R29, R24 ;  /* 0x00000018001d7213 */ /* 0x000fe20000000000 */
[--C-:B------:R-:W-:Y:S01]  /*10d0*/  @!P4 IMAD.IADD R7, R7, 0x1, -R6.reuse ;  /* 0x000000010707c824 */ /* 0x100fe200078e0a06 */
[----:B------:R-:W-:Y:S01]  /*10e0*/  ISETP.GT.U32.AND P0, PT, R6, R8, PT ;  /* 0x000000080600720c */ /* 0x000fe20003f04070 */
[----:B------:R-:W-:-:S02]  /*10f0*/  @!P6 IMAD.IADD R10, R10, 0x1, -R6 ;  /* 0x000000010a0ae824 */ /* 0x000fc400078e0a06 */
[----:B------:R-:W-:Y:S01]  /*1100*/  @!P3 IMAD.IADD R9, R9, 0x1, -R6 ;  /* 0x000000010909b824 */ /* 0x000fe200078e0a06 */
[C---:B------:R-:W-:Y:S01]  /*1110*/  ISETP.GT.U32.AND P6, PT, R6.reuse, R7, PT ;  /* 0x000000070600720c */ /* 0x040fe20003fc4070 */
[----:B------:R-:W-:Y:S01]  /*1120*/  IMAD.MOV.U32 R4, RZ, RZ, RZ ;  /* 0x000000ffff047224 */ /* 0x000fe200078e00ff */
[----:B------:R-:W-:-:S03]  /*1130*/  ISETP.GT.U32.AND P3, PT, R6, R10, PT ;  /* 0x0000000a0600720c */ /* 0x000fc60003f64070 */
[----:B------:R-:W-:Y:S01]  /*1140*/  IMAD.HI.U32 R4, R5, R11, R4 ;  /* 0x0000000b05047227 */ /* 0x000fe200078e0004 */
[----:B------:R-:W-:-:S03]  /*1150*/  IABS R11, R19 ;  /* 0x00000013000b7213 */ /* 0x000fc60000000000 */
[----:B------:R-:W-:Y:S02]  /*1160*/  IMAD.MOV.U32 R5, RZ, RZ, R0 ;  /* 0x000000ffff057224 */ /* 0x000fe400078e0000 */
[----:B------:R-:W-:Y:S01]  /*1170*/  @!P0 IMAD.IADD R8, R8, 0x1, -R6 ;  /* 0x0000000108088824 */ /* 0x000fe200078e0a06 */
[----:B------:R-:W-:Y:S01]  /*1180*/  ISETP.GT.U32.AND P0, PT, R6, R9, PT ;  /* 0x000000090600720c */ /* 0x000fe20003f04070 */
[----:B------:R-:W-:-:S03]  /*1190*/  IMAD.HI.U32 R15, R4, R5, RZ ;  /* 0x00000005040f7227 */ /* 0x000fc600078e00ff */
[----:B------:R-:W-:Y:S01]  /*11a0*/  ISETP.GT.U32.AND P4, PT, R6, R8, PT ;  /* 0x000000080600720c */ /* 0x000fe20003f84070 */
[----:B------:R-:W-:Y:S01]  /*11b0*/  IMAD.MOV.U32 R0, RZ, RZ, R28 ;  /* 0x000000ffff007224 */ /* 0x000fe200078e001c */
[----:B------:R-:W-:Y:S01]  /*11c0*/  IABS R28, R23 ;  /* 0x00000017001c7213 */ /* 0x000fe20000000000 */
[--C-:B------:R-:W-:Y:S01]  /*11d0*/  @!P6 IMAD.IADD R7, R7, 0x1, -R6.reuse ;  /* 0x000000010707e824 */ /* 0x100fe200078e0a06 */
[----:B------:R-:W-:Y:S01]  /*11e0*/  ISETP.GE.AND P6, PT, R3, RZ, PT ;  /* 0x000000ff0300720c */ /* 0x000fe20003fc6270 */
[----:B------:R-:W-:Y:S01]  /*11f0*/  @!P3 IMAD.IADD R10, R10, 0x1, -R6 ;  /* 0x000000010a0ab824 */ /* 0x000fe200078e0a06 */
[----:B------:R-:W-:Y:S01]  /*1200*/  ISETP.GE.AND P3, PT, R16, RZ, PT ;  /* 0x000000ff1000720c */ /* 0x000fe20003f66270 */
[----:B------:R-:W-:Y:S02]  /*1210*/  IMAD.MOV R15, RZ, RZ, -R15 ;  /* 0x000000ffff0f7224 */ /* 0x000fe400078e0a0f */
[----:B------:R-:W-:-:S04]  /*1220*/  IMAD.HI.U32 R13, R4, R0, RZ ;  /* 0x00000000040d7227 */ /* 0x000fc800078e00ff */
[C---:B------:R-:W-:Y:S02]  /*1230*/  IMAD R5, R14.reuse, R15, R5 ;  /* 0x0000000f0e057224 */ /* 0x040fe400078e0205 */
[----:B------:R-:W-:Y:S02]  /*1240*/  IMAD.MOV R13, RZ, RZ, -R13 ;  /* 0x000000ffff0d7224 */ /* 0x000fe400078e0a0d */
[----:B------:R-:W-:Y:S01]  /*1250*/  @!P0 IMAD.IADD R9, R9, 0x1, -R6 ;  /* 0x0000000109098824 */ /* 0x000fe200078e0a06 */
[C---:B------:R-:W-:Y:S01]  /*1260*/  ISETP.GT.U32.AND P0, PT, R14.reuse, R5, PT ;  /* 0x000000050e00720c */ /* 0x040fe20003f04070 */
[----:B------:R-:W-:Y:S02]  /*1270*/  IMAD R0, R14, R13, R0 ;  /* 0x0000000d0e007224 */ /* 0x000fe400078e0200 */
[----:B------:R-:W-:Y:S01]  /*1280*/  @!P6 IMAD.MOV R7, RZ, RZ, -R7 ;  /* 0x000000ffff07e224 */ /* 0x000fe200078e0a07 */
[----:B------:R-:W-:Y:S01]  /*1290*/  ISETP.GE.AND P6, PT, R17, RZ, PT ;  /* 0x000000ff1100720c */ /* 0x000fe20003fc6270 */
[----:B------:R-:W-:Y:S01]  /*12a0*/  @!P3 IMAD.MOV R10, RZ, RZ, -R10 ;  /* 0x000000ffff0ab224 */ /* 0x000fe200078e0a0a */
[----:B------:R-:W-:Y:S01]  /*12b0*/  ISETP.GE.AND P3, PT, R18, RZ, PT ;  /* 0x000000ff1200720c */ /* 0x000fe20003f66270 */
[----:B------:R-:W-:-:S04]  /*12c0*/  IMAD.HI.U32 R15, R4, R12, RZ ;  /* 0x0000000c040f7227 */ /* 0x000fc800078e00ff */
[----:B------:R-:W-:Y:S01]  /*12d0*/  @!P4 IMAD.IADD R8, R8, 0x1, -R6 ;  /* 0x000000010808c824 */ /* 0x000fe200078e0a06 */
[----:B------:R-:W-:Y:S01]  /*12e0*/  ISETP.GT.U32.AND P4, PT, R14, R0, PT ;  /* 0x000000000e00720c */ /* 0x000fe20003f84070 */
[----:B------:R-:W-:Y:S02]  /*12f0*/  IMAD.MOV R6, RZ, RZ, -R15 ;  /* 0x000000ffff067224 */ /* 0x000fe400078e0a0f */
[----:B------:R-:W-:Y:S01]  /*1300*/  @!P0 IMAD.IADD R5, R5, 0x1, -R14 ;  /* 0x0000000105058824 */ /* 0x000fe200078e0a0e */
[----:B------:R-:W-:Y:S01]  /*1310*/  ISETP.NE.AND P0, PT, R2, RZ, PT ;  /* 0x000000ff0200720c */ /* 0x000fe20003f05270 */
[C---:B------:R-:W-:Y:S01]  /*1320*/  IMAD R6, R14.reuse, R6, R12 ;  /* 0x000000060e067224 */ /* 0x040fe200078e020c */
[----:B------:R-:W-:Y:S01]  /*1330*/  IABS R12, R20 ;  /* 0x00000014000c7213 */ /* 0x000fe20000000000 */
[----:B------:R-:W-:Y:S01]  /*1340*/  @!P6 IMAD.MOV R9, RZ, RZ, -R9 ;  /* 0x000000ffff09e224 */ /* 0x000fe200078e0a09 */
[C---:B------:R-:W-:Y:S01]  /*1350*/  ISETP.GT.U32.AND P6, PT, R14.reuse, R5, PT ;  /* 0x000000050e00720c */ /* 0x040fe20003fc4070 */
[----:B------:R-:W-:Y:S01]  /*1360*/  @!P3 IMAD.MOV R8, RZ, RZ, -R8 ;  /* 0x000000ffff08b224 */ /* 0x000fe200078e0a08 */
[----:B------:R-:W-:Y:S01]  /*1370*/  ISETP.GT.U32.AND P3, PT, R14, R6, PT ;  /* 0x000000060e00720c */ /* 0x000fe20003f64070 */
[----:B------:R-:W-:Y:S01]  /*1380*/  IMAD.HI.U32 R13, R4, R11, RZ ;  /* 0x0000000b040d7227 */ /* 0x000fe200078e00ff */
[----:B------:R-:W-:-:S03]  /*1390*/  LOP3.LUT R2, RZ, R2, RZ, 0x33, !PT ;  /* 0x00000002ff027212 */ /* 0x000fc600078e33ff */
[----:B------:R-:W-:Y:S01]  /*13a0*/  @!P4 IMAD.IADD R0, R0, 0x1, -R14 ;  /* 0x000000010000c824 */ /* 0x000fe200078e0a0e */
[----:B------:R-:W-:Y:S01]  /*13b0*/  SEL R16, R2, R7, !P0 ;  /* 0x0000000702107207 */ /* 0x000fe20004000000 */
[----:B------:R-:W-:Y:S01]  /*13c0*/  IMAD.HI.U32 R15, R4, R12, RZ ;  /* 0x0000000c040f7227 */ /* 0x000fe200078e00ff */
[----:B------:R-:W-:Y:S02]  /*13d0*/  SEL R7, R2, R10, !P0 ;  /* 0x0000000a02077207 */ /* 0x000fe40004000000 */
[----:B------:R-:W-:Y:S01]  /*13e0*/  ISETP.GT.U32.AND P4, PT, R14, R0, PT ;  /* 0x000000000e00720c */ /* 0x000fe20003f84070 */
[----:B------:R-:W-:Y:S01]  /*13f0*/  IMAD.MOV R13, RZ, RZ, -R13 ;  /* 0x000000ffff0d7224 */ /* 0x000fe200078e0a0d */
[C---:B------:R-:W-:Y:S01]  /*1400*/  SEL R3, R2.reuse, R9, !P0 ;  /* 0x0000000902037207 */ /* 0x040fe20004000000 */
[----:B------:R-:W-:Y:S01]  /*1410*/  IMAD.MOV R15, RZ, RZ, -R15 ;  /* 0x000000ffff0f7224 */ /* 0x000fe200078e0a0f */
[----:B------:R-:W-:Y:S01]  /*1420*/  SEL R2, R2, R8, !P0 ;  /* 0x0000000802027207 */ /* 0x000fe20004000000 */
[C---:B------:R-:W-:Y:S01]  /*1430*/  IMAD R11, R14.reuse, R13, R11 ;  /* 0x0000000d0e0b7224 */ /* 0x040fe200078e020b */
[----:B------:R-:W-:Y:S01]  /*1440*/  IABS R13, R21 ;  /* 0x00000015000d7213 */ /* 0x000fe20000000000 */
[C---:B------:R-:W-:Y:S01]  /*1450*/  IMAD R12, R14.reuse, R15, R12 ;  /* 0x0000000f0e0c7224 */ /* 0x040fe200078e020c */
[----:B------:R-:W-:Y:S01]  /*1460*/  STL [R1+0x1a4], R16 ;  /* 0x0001a41001007387 */ /* 0x000fe20000100800 */
[--C-:B------:R-:W-:Y:S01]  /*1470*/  @!P6 IMAD.IADD R5, R5, 0x1, -R14.reuse ;  /* 0x000000010505e824 */ /* 0x100fe200078e0a0e */
[----:B------:R-:W-:Y:S01]  /*1480*/  ISETP.GT.U32.AND P6, PT, R14, R11, PT ;  /* 0x0000000b0e00720c */ /* 0x000fe20003fc4070 */
[--C-:B------:R-:W-:Y:S01]  /*1490*/  @!P3 IMAD.IADD R6, R6, 0x1, -R14.reuse ;  /* 0x000000010606b824 */ /* 0x100fe200078e0a0e */
[----:B------:R-:W-:Y:S01]  /*14a0*/  ISETP.GT.U32.AND P3, PT, R14, R12, PT ;  /* 0x0000000c0e00720c */ /* 0x000fe20003f64070 */
[----:B------:R0:W-:Y:S01]  /*14b0*/  STL [R1+0x1ac], R7 ;  /* 0x0001ac0701007387 */ /* 0x0001e20000100800 */
[----:B------:R-:W-:Y:S01]  /*14c0*/  @!P4 IMAD.IADD R0, R0, 0x1, -R14 ;  /* 0x000000010000c824 */ /* 0x000fe200078e0a0e */
[----:B------:R-:W-:-:S02]  /*14d0*/  ISETP.GE.AND P0, PT, R19, RZ, PT ;  /* 0x000000ff1300720c */ /* 0x000fc40003f06270 */
[----:B------:R1:W-:Y:S01]  /*14e0*/  STL [R1+0x1a8], R3 ;  /* 0x0001a80301007387 */ /* 0x0003e20000100800 */
[----:B------:R-:W-:-:S03]  /*14f0*/  ISETP.GT.U32.AND P4, PT, R14, R6, PT ;  /* 0x000000060e00720c */ /* 0x000fc60003f84070 */
[----:B------:R2:W-:Y:S01]  /*1500*/  STL [R1+0x1a0], R2 ;  /* 0x0001a00201007387 */ /* 0x0005e20000100800 */
[----:B0-----:R-:W-:Y:S02]  /*1510*/  IMAD.MOV.U32 R7, RZ, RZ, R5 ;  /* 0x000000ffff077224 */ /* 0x001fe400078e0005 */
[----:B------:R-:W-:Y:S02]  /*1520*/  @!P6 IMAD.IADD R11, R11, 0x1, -R14 ;  /* 0x000000010b0be824 */ /* 0x000fe400078e0a0e */
[----:B-1----:R-:W-:Y:S01]  /*1530*/  IMAD.MOV.U32 R3, RZ, RZ, R0 ;  /* 0x000000ffff037224 */ /* 0x002fe200078e0000 */
[----:B------:R-:W-:Y:S01]  /*1540*/  IABS R0, R22 ;  /* 0x0000001600007213 */ /* 0x000fe20000000000 */
[----:B------:R-:W-:Y:S01]  /*1550*/  @!P3 IMAD.IADD R12, R12, 0x1, -R14 ;  /* 0x000000010c0cb824 */ /* 0x000fe200078e0a0e */
[----:B------:R-:W-:Y:S01]  /*1560*/  ISETP.GT.U32.AND P6, PT, R14, R11, PT ;  /* 0x0000000b0e00720c */ /* 0x000fe20003fc4070 */
[----:B--2---:R-:W-:-:S03]  /*1570*/  IMAD.HI.U32 R2, R4, R13, RZ ;  /* 0x0000000d04027227 */ /* 0x004fc600078e00ff */
[----:B------:R-:W-:Y:S01]  /*1580*/  ISETP.GT.U32.AND P3, PT, R14, R12, PT ;  /* 0x0000000c0e00720c */ /* 0x000fe20003f64070 */
[----:B------:R-:W-:Y:S02]  /*1590*/  IMAD.MOV R2, RZ, RZ, -R2 ;  /* 0x000000ffff027224 */ /* 0x000fe400078e0a02 */
[----:B------:R-:W-:Y:S01]  /*15a0*/  @!P1 IMAD.MOV R7, RZ, RZ, -R7 ;  /* 0x000000ffff079224 */ /* 0x000fe200078e0a07 */
[----:B------:R-:W-:Y:S01]  /*15b0*/  ISETP.GE.AND P1, PT, R20, RZ, PT ;  /* 0x000000ff1400720c */ /* 0x000fe20003f26270 */
[----:B------:R-:W-:Y:S02]  /*15c0*/  IMAD R2, R14, R2, R13 ;  /* 0x000000020e027224 */ /* 0x000fe400078e020d */
[----:B------:R-:W-:Y:S01]  /*15d0*/  @!P5 IMAD.MOV R3, RZ, RZ, -R3 ;  /* 0x000000ffff03d224 */ /* 0x000fe200078e0a03 */
[----:B------:R-:W-:Y:S01]  /*15e0*/  STL [R1+0x1c], R7 ;  /* 0x00001c0701007387 */ /* 0x000fe20000100800 */
[----:B------:R-:W-:Y:S01]  /*15f0*/  @!P4 IMAD.IADD R6, R6, 0x1, -R14 ;  /* 0x000000010606c824 */ /* 0x000fe200078e0a0e */
[----:B------:R-:W-:Y:S01]  /*1600*/  ISETP.GT.U32.AND P4, PT, R14, R2, PT ;  /* 0x000000020e00720c */ /* 0x000fe20003f84070 */
[----:B------:R-:W-:Y:S01]  /*1610*/  IMAD.HI.U32 R5, R4, R0, RZ ;  /* 0x0000000004057227 */ /* 0x000fe200078e00ff */
[----:B------:R0:W-:Y:S01]  /*1620*/  STL [R1+0x18], R3 ;  /* 0x0000180301007387 */ /* 0x0001e20000100800 */
[----:B------:R-:W-:-:S02]  /*1630*/  ISETP.GE.AND P5, PT, R21, RZ, PT ;  /* 0x000000ff1500720c */ /* 0x000fc40003fa6270 */
[----:B------:R-:W-:Y:S01]  /*1640*/  IMAD.MOV R5, RZ, RZ, -R5 ;  /* 0x000000ffff057224 */ /* 0x000fe200078e0a05 */
[----:B------:R-:W2:Y:S01]  /*1650*/  LDL.LU R20, [R1+0xc4] ;  /* 0x0000c40001147983 */ /* 0x000ea20000300800 */
[----:B0-----:R-:W-:Y:S02]  /*1660*/  IMAD.MOV.U32 R3, RZ, RZ, R6 ;  /* 0x000000ffff037224 */ /* 0x001fe400078e0006 */
[----:B------:R-:W-:Y:S02]  /*1670*/  IMAD R0, R14, R5, R0 ;  /* 0x000000050e007224 */ /* 0x000fe400078e0200 */
[----:B------:R-:W-:Y:S01]  /*1680*/  @!P2 IMAD.MOV R3, RZ, RZ, -R3 ;  /* 0x000000ffff03a224 */ /* 0x000fe200078e0a03 */
[----:B------:R-:W-:Y:S01]  /*1690*/  IABS R8, R25 ;  /* 0x0000001900087213 */ /* 0x000fe20000000000 */
[--C-:B------:R-:W-:Y:S01]  /*16a0*/  @!P6 IMAD.IADD R11, R11, 0x1, -R14.reuse ;  /* 0x000000010b0be824 */ /* 0x100fe200078e0a0e */
[----:B------:R-:W-:Y:S01]  /*16b0*/  ISETP.GE.AND P6, PT, R24, RZ, PT ;  /* 0x000000ff1800720c */ /* 0x000fe20003fc6270 */
[--C-:B------:R-:W-:Y:S01]  /*16c0*/  @!P3 IMAD.IADD R12, R12, 0x1, -R14.reuse ;  /* 0x000000010c0cb824 */ /* 0x100fe200078e0a0e */
[----:B------:R0:W-:Y:S01]  /*16d0*/  STL [R1+0x14], R3 ;  /* 0x0000140301007387 */ /* 0x0001e20000100800 */
[----:B------:R-:W-:Y:S01]  /*16e0*/  ISETP.GT.U32.AND P3, PT, R14, R0, PT ;  /* 0x000000000e00720c */ /* 0x000fe20003f64070 */
[----:B------:R-:W-:Y:S01]  /*16f0*/  @!P4 IMAD.IADD R2, R2, 0x1, -R14 ;  /* 0x000000010202c824 */ /* 0x000fe200078e0a0e */
[----:B------:R-:W-:Y:S01]  /*1700*/  IABS R9, R26 ;  /* 0x0000001a00097213 */ /* 0x000fe20000000000 */
[----:B------:R-:W3:Y:S01]  /*1710*/  LDL.LU R24, [R1+0xc8] ;  /* 0x0000c80001187983 */ /* 0x000ee20000300800 */
[----:B------:R-:W-:Y:S01]  /*1720*/  IMAD.HI.U32 R6, R4, R29, RZ ;  /* 0x0000001d04067227 */ /* 0x000fe200078e00ff */
[----:B------:R-:W-:-:S02]  /*1730*/  ISETP.GE.AND P2, PT, R22, RZ, PT ;  /* 0x000000ff1600720c */ /* 0x000fc40003f46270 */
[----:B------:R-:W-:Y:S01]  /*1740*/  ISETP.GT.U32.AND P4, PT, R14, R2, PT ;  /* 0x000000020e00720c */ /* 0x000fe20003f84070 */
[----:B------:R-:W-:Y:S02]  /*1750*/  IMAD.MOV.U32 R7, RZ, RZ, R11 ;  /* 0x000000ffff077224 */ /* 0x000fe400078e000b */
[----:B0-----:R-:W-:-:S03]  /*1760*/  IMAD.MOV.U32 R3, RZ, RZ, R12 ;  /* 0x000000ffff037224 */ /* 0x001fc600078e000c */
[----:B------:R-:W-:Y:S02]  /*1770*/  @!P3 IMAD.IADD R0, R0, 0x1, -R14 ;  /* 0x000000010000b824 */ /* 0x000fe400078e0a0e */
[----:B------:R-:W-:Y:S02]  /*1780*/  @!P0 IMAD.MOV R7, RZ, RZ, -R7 ;  /* 0x000000ffff078224 */ /* 0x000fe400078e0a07 */
[----:B------:R-:W-:Y:S01]  /*1790*/  @!P1 IMAD.MOV R3, RZ, RZ, -R3 ;  /* 0x000000ffff039224 */ /* 0x000fe200078e0a03 */
[----:B------:R-:W-:Y:S01]  /*17a0*/  ISETP.GT.U32.AND P3, PT, R14, R0, PT ;  /* 0x000000000e00720c */ /* 0x000fe20003f64070 */
[----:B------:R-:W-:Y:S01]  /*17b0*/  IMAD.HI.U32 R5, R4, R28, RZ ;  /* 0x0000001c04057227 */ /* 0x000fe200078e00ff */
[----:B------:R-:W-:Y:S03]  /*17c0*/  STL [R1+0x10], R7 ;  /* 0x0000100701007387 */ /* 0x000fe60000100800 */
[----:B------:R-:W-:-:S02]  /*17d0*/  IMAD.MOV R6, RZ, RZ, -R6 ;  /* 0x000000ffff067224 */ /* 0x000fc400078e0a06 */
[----:B------:R-:W-:Y:S01]  /*17e0*/  @!P4 IMAD.IADD R2, R2, 0x1, -R14 ;  /* 0x000000010202c824 */ /* 0x000fe200078e0a0e */
[----:B------:R0:W-:Y:S01]  /*17f0*/  STL [R1+0xc], R3 ;  /* 0x00000c0301007387 */ /* 0x0001e20000100800 */
[----:B------:R-:W-:Y:S02]  /*1800*/  IMAD.MOV R5, RZ, RZ, -R5 ;  /* 0x000000ffff057224 */ /* 0x000fe400078e0a05 */
[C---:B------:R-:W-:Y:S01]  /*1810*/  IMAD R29, R14.reuse, R6, R29 ;  /* 0x000000060e1d7224 */ /* 0x040fe200078e021d */
[----:B------:R-:W-:Y:S01]  /*1820*/  ISETP.GE.AND P1, PT, R25, RZ, PT ;  /* 0x000000ff1900720c */ /* 0x000fe20003f26270 */
[----:B------:R-:W-:Y:S01]  /*1830*/  IMAD R28, R14, R5, R28 ;  /* 0x000000050e1c7224 */ /* 0x000fe200078e021c */
[----:B------:R-:W-:Y:S01]  /*1840*/  ISETP.GE.AND P4, PT, R26, RZ, PT ;  /* 0x000000ff1a00720c */ /* 0x000fe20003f86270 */
[----:B------:R-:W4:Y:S01]  /*1850*/  LDL.LU R25, [R1+0xcc] ;  /* 0x0000cc0001197983 */ /* 0x000f220000300800 */
[----:B0-----:R-:W-:-:S03]  /*1860*/  IMAD.MOV.U32 R3, RZ, RZ, R2 ;  /* 0x000000ffff037224 */ /* 0x001fc600078e0002 */
[----:B------:R-:W4:Y:S01]  /*1870*/  LDL.LU R26, [R1+0xd0] ;  /* 0x0000d000011a7983 */ /* 0x000f220000300800 */
[----:B------:R-:W-:Y:S01]  /*1880*/  @!P5 IMAD.MOV R3, RZ, RZ, -R3 ;  /* 0x000000ffff03d224 */ /* 0x000fe200078e0a03 */
[----:B------:R-:W-:Y:S02]  /*1890*/  ISETP.GT.U32.AND P5, PT, R14, R29, PT ;  /* 0x0000001d0e00720c */ /* 0x000fe40003fa4070 */
[----:B------:R-:W4:Y:S01]  /*18a0*/  LDL.LU R21, [R1+0xd8] ;  /* 0x0000d80001157983 */ /* 0x000f220000300800 */
[----:B------:R-:W-:Y:S01]  /*18b0*/  @!P3 IMAD.IADD R0, R0, 0x1, -R14 ;  /* 0x000000010000b824 */ /* 0x000fe200078e0a0e */
[----:B------:R-:W-:Y:S02]  /*18c0*/  ISETP.GT.U32.AND P3, PT, R14, R28, PT ;  /* 0x0000001c0e00720c */ /* 0x000fe40003f64070 */
[----:B------:R-:W4:Y:S01]  /*18d0*/  LDL.LU R22, [R1+0xdc] ;  /* 0x0000dc0001167983 */ /* 0x000f220000300800 */
[----:B------:R-:W-:-:S06]  /*18e0*/  IMAD.HI.U32 R2, R4, R9, RZ ;  /* 0x0000000904027227 */ /* 0x000fcc00078e00ff */
[----:B------:R-:W-:-:S04]  /*18f0*/  @!P5 IMAD.IADD R29, R29, 0x1, -R14 ;  /* 0x000000011d1dd824 */ /* 0x000fc800078e0a0e */
[----:B------:R-:W-:Y:S01]  /*1900*/  @!P3 IMAD.IADD R28, R28, 0x1, -R14 ;  /* 0x000000011c1cb824 */ /* 0x000fe200078e0a0e */
[----:B------:R-:W-:Y:S01]  /*1910*/  ISETP.GT.U32.AND P3, PT, R14, R29, PT ;  /* 0x0000001d0e00720c */ /* 0x000fe20003f64070 */
[----:B------:R-:W-:-:S04]  /*1920*/  IMAD.MOV R2, RZ, RZ, -R2 ;  /* 0x000000ffff027224 */ /* 0x000fc800078e0a02 */
[C---:B------:R-:W-:Y:S01]  /*1930*/  IMAD R9, R14.reuse, R2, R9 ;  /* 0x000000020e097224 */ /* 0x040fe200078e0209 */
[----:B------:R0:W-:Y:S07]  /*1940*/  STL [R1+0x8], R3 ;  /* 0x0000080301007387 */ /* 0x0001ee0000100800 */
[----:B------:R-:W-:Y:S01]  /*1950*/  @!P3 IMAD.IADD R29, R29, 0x1, -R14 ;  /* 0x000000011d1db824 */ /* 0x000fe200078e0a0e */
[----:B------:R-:W-:Y:S01]  /*1960*/  ISETP.GT.U32.AND P3, PT, R14, R9, PT ;  /* 0x000000090e00720c */ /* 0x000fe20003f64070 */
[----:B0-----:R-:W-:-:S02]  /*1970*/  IMAD.MOV.U32 R3, RZ, RZ, R0 ;  /* 0x000000ffff037224 */ /* 0x001fc400078e0000 */
[----:B------:R-:W-:Y:S02]  /*1980*/  @!P6 IMAD.MOV R29, RZ, RZ, -R29 ;  /* 0x000000ffff1de224 */ /* 0x000fe400078e0a1d */
[----:B------:R-:W-:Y:S01]  /*1990*/  @!P2 IMAD.MOV R3, RZ, RZ, -R3 ;  /* 0x000000ffff03a224 */ /* 0x000fe200078e0a03 */
[----:B------:R-:W-:Y:S02]  /*19a0*/  ISETP.GE.AND P0, PT, R23, RZ, PT ;  /* 0x000000ff1700720c */ /* 0x000fe40003f06270 */
[----:B------:R-:W4:Y:S01]  /*19b0*/  LDL.LU R23, [R1+0xe0] ;  /* 0x0000e00001177983 */ /* 0x000f220000300800 */
[----:B------:R-:W-:-:S03]  /*19c0*/  IABS R10, R27 ;  /* 0x0000001b000a7213 */ /* 0x000fc60000000000 */
[----:B------:R-:W-:Y:S01]  /*19d0*/  STL [R1], R3 ;  /* 0x0000000301007387 */ /* 0x000fe20000100800 */
[----:B------:R-:W-:Y:S01]  /*19e0*/  @!P3 IMAD.IADD R9, R9, 0x1, -R14 ;  /* 0x000000010909b824 */ /* 0x000fe200078e0a0e */
[----:B------:R-:W-:Y:S02]  /*19f0*/  ISETP.GE.AND P3, PT, R27, RZ, PT ;  /* 0x000000ff1b00720c */ /* 0x000fe40003f66270 */
[----:B------:R-:W-:Y:S04]  /*1a00*/  STL [R1+0x1ca8], R29 ;  /* 0x001ca81d01007387 */ /* 0x000fe80000100800 */
[----:B------:R-:W4:Y:S01]  /*1a10*/  LDL.LU R27, [R1+0xe4] ;  /* 0x0000e400011b7983 */ /* 0x000f220000300800 */
[----:B------:R-:W-:-:S04]  /*1a20*/  IMAD.HI.U32 R5, R4, R8, RZ ;  /* 0x0000000804057227 */ /* 0x000fc800078e00ff */
[----:B------:R-:W-:-:S04]  /*1a30*/  IMAD.MOV R5, RZ, RZ, -R5 ;  /* 0x000000ffff057224 */ /* 0x000fc800078e0a05 */
[----:B------:R-:W-:-:S05]  /*1a40*/  IMAD R8, R14, R5, R8 ;  /* 0x000000050e087224 */ /* 0x000fca00078e0208 */
[----:B------:R-:W-:Y:S01]  /*1a50*/  ISETP.GT.U32.AND P5, PT, R14, R8, PT ;  /* 0x000000080e00720c */ /* 0x000fe20003fa4070 */
[----:B------:R-:W-:Y:S01]  /*1a60*/  IMAD.HI.U32 R6, R4, R10, RZ ;  /* 0x0000000a04067227 */ /* 0x000fe200078e00ff */
[----:B------:R-:W-:-:S03]  /*1a70*/  ISETP.GT.U32.AND P2, PT, R14, R28, PT ;  /* 0x0000001c0e00720c */ /* 0x000fc60003f44070 */
[----:B------:R-:W-:-:S08]  /*1a80*/  IMAD.MOV R6, RZ, RZ, -R6 ;  /* 0x000000ffff067224 */ /* 0x000fd000078e0a06 */
[----:B------:R-:W-:-:S05]  /*1a90*/  @!P5 IMAD.IADD R8, R8, 0x1, -R14 ;  /* 0x000000010808d824 */ /* 0x000fca00078e0a0e */
[C---:B------:R-:W-:Y:S01]  /*1aa0*/  ISETP.GT.U32.AND P5, PT, R14.reuse, R8, PT ;  /* 0x000000080e00720c */ /* 0x040fe20003fa4070 */
[----:B------:R-:W-:Y:S02]  /*1ab0*/  IMAD R10, R14, R6, R10 ;  /* 0x000000060e0a7224 */ /* 0x000fe400078e020a */
[----:B------:R-:W-:-:S03]  /*1ac0*/  @!P2 IMAD.IADD R28, R28, 0x1, -R14 ;  /* 0x000000011c1ca824 */ /* 0x000fc600078e0a0e */
[----:B------:R-:W-:-:S07]  /*1ad0*/  ISETP.GT.U32.AND P6, PT, R14, R10, PT ;  /* 0x0000000a0e00720c */ /* 0x000fce0003fc4070 */
[----:B------:R-:W-:-:S06]  /*1ae0*/  @!P5 IMAD.IADD R8, R8, 0x1, -R14 ;  /* 0x000000010808d824 */ /* 0x000fcc00078e0a0e */
[----:B------:R-:W-:Y:S01]  /*1af0*/  @!P6 IMAD.IADD R10, R10, 0x1, -R14 ;  /* 0x000000010a0ae824 */ /* 0x000fe200078e0a0e */
[----:B------:R-:W-:Y:S01]  /*1b00*/  ISETP.GT.U32.AND P6, PT, R14, R9, PT ;  /* 0x000000090e00720c */ /* 0x000fe20003fc4070 */
[----:B------:R-:W-:Y:S02]  /*1b10*/  @!P0 IMAD.MOV R28, RZ, RZ, -R28 ;  /* 0x000000ffff1c8224 */ /* 0x000fe400078e0a1c */
[----:B------:R-:W-:-:S03]  /*1b20*/  @!P1 IMAD.MOV R8, RZ, RZ, -R8 ;  /* 0x000000ffff089224 */ /* 0x000fc600078e0a08 */
[----:B------:R-:W-:Y:S04]  /*1b30*/  STL [R1+0x1cac], R28 ;  /* 0x001cac1c01007387 */ /* 0x000fe80000100800 */
[----:B------:R-:W-:Y:S03]  /*1b40*/  STL [R1+0x1cb0], R8 ;  /* 0x001cb00801007387 */ /* 0x000fe60000100800 */
[----:B------:R-:W-:-:S04]  /*1b50*/  @!P6 IMAD.IADD R9, R9, 0x1, -R14 ;  /* 0x000000010909e824 */ /* 0x000fc800078e0a0e */
[----:B------:R-:W-:Y:S01]  /*1b60*/  @!P4 IMAD.MOV R9, RZ, RZ, -R9 ;  /* 0x000000ffff09c224 */ /* 0x000fe200078e0a09 */
[----:B--2---:R-:W-:-:S05]  /*1b70*/  IABS R11, R20 ;  /* 0x00000014000b7213 */ /* 0x004fca0000000000 */
[----:B------:R-:W-:-:S04]  /*1b80*/  IMAD.HI.U32 R5, R4, R11, RZ ;  /* 0x0000000b04057227 */ /* 0x000fc800078e00ff */
[----:B------:R-:W-:Y:S01]  /*1b90*/  IMAD.MOV R5, RZ, RZ, -R5 ;  /* 0x000000ffff057224 */ /* 0x000fe200078e0a05 */
[----:B---3--:R-:W-:-:S05]  /*1ba0*/  IABS R12, R24 ;  /* 0x00000018000c7213 */ /* 0x008fca0000000000 */
[----:B------:R-:W-:-:S04]  /*1bb0*/  IMAD.HI.U32 R2, R4, R12, RZ ;  /* 0x0000000c04027227 */ /* 0x000fc800078e00ff */
[----:B------:R-:W-:Y:S02]  /*1bc0*/  IMAD.MOV R2, RZ, RZ, -R2 ;  /* 0x000000ffff027224 */ /* 0x000fe400078e0a02 */
[C---:B------:R-:W-:Y:S02]  /*1bd0*/  IMAD R11, R14.reuse, R5, R11 ;  /* 0x000000050e0b7224 */ /* 0x040fe400078e020b */
[----:B------:R-:W-:-:S03]  /*1be0*/  IMAD R12, R14, R2, R12 ;  /* 0x000000020e0c7224 */ /* 0x000fc600078e020c */
[C---:B------:R-:W-:Y:S02]  /*1bf0*/  ISETP.GT.U32.AND P2, PT, R14.reuse, R11, PT ;  /* 0x0000000b0e00720c */ /* 0x040fe40003f44070 */
[----:B------:R-:W-:Y:S02]  /*1c00*/  ISETP.GT.U32.AND P5, PT, R14, R12, PT ;  /* 0x0000000c0e00720c */ /* 0x000fe40003fa4070 */
[----:B----4-:R-:W-:-:S09]  /*1c10*/  IABS R13, R25 ;  /* 0x00000019000d7213 */ /* 0x010fd20000000000 */
[--C-:B------:R-:W-:Y:S01]  /*1c20*/  @!P2 IMAD.IADD R11, R11, 0x1, -R14.reuse ;  /* 0x000000010b0ba824 */ /* 0x100fe200078e0a0e */
[----:B------:R-:W-:Y:S01]  /*1c30*/  ISETP.GT.U32.AND P2, PT, R14, R10, PT ;  /* 0x0000000a0e00720c */ /* 0x000fe20003f44070 */
[----:B------:R-:W-:Y:S01]  /*1c40*/  @!P5 IMAD.IADD R12, R12, 0x1, -R14 ;  /* 0x000000010c0cd824 */ /* 0x000fe200078e0a0e */
[----:B------:R-:W-:Y:S01]  /*1c50*/  IABS R16, R26 ;  /* 0x0000001a00107213 */ /* 0x000fe20000000000 */
[----:B------:R-:W-:Y:S01]  /*1c60*/  IMAD.HI.U32 R5, R4, R13, RZ ;  /* 0x0000000d04057227 */ /* 0x000fe200078e00ff */
[----:B------:R-:W-:-:S03]  /*1c70*/  IABS R17, R21 ;  /* 0x0000001500117213 */ /* 0x000fc60000000000 */
[----:B------:R-:W-:Y:S01]  /*1c80*/  IMAD.MOV R5, RZ, RZ, -R5 ;  /* 0x000000ffff057224 */ /* 0x000fe200078e0a05 */
[----:B------:R-:W-:Y:S01]  /*1c90*/  ISETP.GT.U32.AND P0, PT, R14, R12, PT ;  /* 0x0000000c0e00720c */ /* 0x000fe20003f04070 */
[----:B------:R-:W-:-:S04]  /*1ca0*/  IMAD.HI.U32 R0, R4, R17, RZ ;  /* 0x0000001104007227 */ /* 0x000fc800078e00ff */
[----:B------:R-:W-:-:S04]  /*1cb0*/  IMAD.HI.U32 R2, R4, R16, RZ ;  /* 0x0000001004027227 */ /* 0x000fc800078e00ff */
[----:B------:R-:W-:Y:S02]  /*1cc0*/  IMAD.MOV R0, RZ, RZ, -R0 ;  /* 0x000000ffff007224 */ /* 0x000fe400078e0a00 */
[C---:B------:R-:W-:Y:S01]  /*1cd0*/  IMAD R13, R14.reuse, R5, R13 ;  /* 0x000000050e0d7224 */ /* 0x040fe200078e020d */
[C---:B------:R-:W-:Y:S01]  /*1ce0*/  ISETP.GT.U32.AND P5, PT, R14.reuse, R11, PT ;  /* 0x0000000b0e00720c */ /* 0x040fe20003fa4070 */
[----:B------:R-:W-:Y:S02]  /*1cf0*/  IMAD.MOV R2, RZ, RZ, -R2 ;  /* 0x000000ffff027224 */ /* 0x000fe400078e0a02 */
[C---:B------:R-:W-:Y:S01]  /*1d00*/  IMAD R17, R14.reuse, R0, R17 ;  /* 0x000000000e117224 */ /* 0x040fe200078e0211 */
[----:B------:R-:W-:Y:S01]  /*1d10*/  IABS R0, R22 ;  /* 0x0000001600007213 */ /* 0x000fe20000000000 */
[C---:B------:R-:W-:Y:S01]  /*1d20*/  IMAD R16, R14.reuse, R2, R16 ;  /* 0x000000020e107224 */ /* 0x040fe200078e0210 */
[----:B------:R-:W-:Y:S01]  /*1d30*/  ISETP.GT.U32.AND P1, PT, R14, R13, PT ;  /* 0x0000000d0e00720c */ /* 0x000fe20003f24070 */
[----:B------:R-:W-:Y:S01]  /*1d40*/  @!P2 IMAD.IADD R10, R10, 0x1, -R14 ;  /* 0x000000010a0aa824 */ /* 0x000fe200078e0a0e */
[----:B------:R-:W-:Y:S01]  /*1d50*/  ISETP.GE.AND P2, PT, R20, RZ, PT ;  /* 0x000000ff1400720c */ /* 0x000fe20003f46270 */
[----:B------:R-:W-:Y:S01]  /*1d60*/  IMAD.HI.U32 R5, R4, R0, RZ ;  /* 0x0000000004057227 */ /* 0x000fe200078e00ff */
[----:B------:R-:W-:-:S03]  /*1d70*/  ISETP.GT.U32.AND P6, PT, R14, R16, PT ;  /* 0x000000100e00720c */ /* 0x000fc60003fc4070 */
[--C-:B------:R-:W-:Y:S01]  /*1d80*/  @!P0 IMAD.IADD R12, R12, 0x1, -R14.reuse ;  /* 0x000000010c0c8824 */ /* 0x100fe200078e0a0e */
[----:B------:R-:W-:Y:S01]  /*1d90*/  ISETP.GE.AND P0, PT, R24, RZ, PT ;  /* 0x000000ff1800720c */ /* 0x000fe20003f06270 */
[----:B------:R-:W-:Y:S01]  /*1da0*/  IMAD.MOV R5, RZ, RZ, -R5 ;  /* 0x000000ffff057224 */ /* 0x000fe200078e0a05 */
[----:B------:R-:W2:Y:S01]  /*1db0*/  LDL.LU R24, [R1+0xe8] ;  /* 0x0000e80001187983 */ /* 0x000ea20000300800 */
[----:B------:R-:W-:Y:S02]  /*1dc0*/  @!P5 IMAD.IADD R11, R11, 0x1, -R14 ;  /* 0x000000010b0bd824 */ /* 0x000fe400078e0a0e */
[C---:B------:R-:W-:Y:S02]  /*1dd0*/  IMAD R18, R14.reuse, R5, R0 ;  /* 0x000000050e127224 */ /* 0x040fe400078e0200 */
[--C-:B------:R-:W-:Y:S01]  /*1de0*/  @!P1 IMAD.IADD R13, R13, 0x1, -R14.reuse ;  /* 0x000000010d0d9824 */ /* 0x100fe200078e0a0e */
[----:B------:R-:W-:Y:S01]  /*1df0*/  ISETP.GE.AND P1, PT, R25, RZ, PT ;  /* 0x000000ff1900720c */ /* 0x000fe20003f26270 */
[----:B------:R-:W-:Y:S01]  /*1e00*/  @!P2 IMAD.MOV R11, RZ, RZ, -R11 ;  /* 0x000000ffff0ba224 */ /* 0x000fe200078e0a0b */
[----:B------:R-:W3:Y:S01]  /*1e10*/  LDL.LU R25, [R1+0xec] ;  /* 0x0000ec0001197983 */ /* 0x000ee20000300800 */
[----:B------:R-:W-:Y:S01]  /*1e20*/  ISETP.GT.U32.AND P2, PT, R14, R18, PT ;  /* 0x000000120e00720c */ /* 0x000fe20003f44070 */
[----:B------:R-:W-:Y:S01]  /*1e30*/  @!P6 IMAD.IADD R16, R16, 0x1, -R14 ;  /* 0x000000011010e824 */ /* 0x000fe200078e0a0e */
[----:B------:R-:W-:-:S02]  /*1e40*/  ISETP.GE.AND P6, PT, R26, RZ, PT ;  /* 0x000000ff1a00720c */ /* 0x000fc40003fc6270 */
[----:B------:R-:W4:Y:S01]  /*1e50*/  LDL.LU R26, [R1+0xf0] ;  /* 0x0000f000011a7983 */ /* 0x000f220000300800 */
[----:B------:R-:W-:-:S03]  /*1e60*/  @!P3 IMAD.MOV R10, RZ, RZ, -R10 ;  /* 0x000000ffff0ab224 */ /* 0x000fc600078e0a0a */
[----:B------:R-:W-:Y:S01]  /*1e70*/  STL [R1+0x1cb4], R9 ;  /* 0x001cb40901007387 */ /* 0x000fe20000100800 */
[----:B------:R-:W-:-:S03]  /*1e80*/  IABS R0, R27 ;  /* 0x0000001b00007213 */ /* 0x000fc60000000000 */
[----:B------:R-:W-:Y:S01]  /*1e90*/  STL [R1+0x1cbc], R10 ;  /* 0x001cbc0a01007387 */ /* 0x000fe20000100800 */
[----:B------:R-:W-:Y:S01]  /*1ea0*/  @!P2 IMAD.IADD R18, R18, 0x1, -R14 ;  /* 0x000000011212a824 */ /* 0x000fe200078e0a0e */
[----:B------:R-:W-:Y:S02]  /*1eb0*/  ISETP.GE.AND P2, PT, R27, RZ, PT ;  /* 0x000000ff1b00720c */ /* 0x000fe40003f46270 */
[----:B------:R0:W-:Y:S04]  /*1ec0*/  STL [R1+0x1cc0], R11 ;  /* 0x001cc00b01007387 */ /* 0x0001e80000100800 */
[----:B------:R-:W4:Y:S04]  /*1ed0*/  LDL.LU R27, [R1+0xf4] ;  /* 0x0000f400011b7983 */ /* 0x000f280000300800 */
[----:B0-----:R-:W4:Y:S04]  /*1ee0*/  LDL.LU R11, [R1+0xf8] ;  /* 0x0000f800010b7983 */ /* 0x001f280000300800 */
[----:B------:R-:W4:Y:S04]  /*1ef0*/  LDL.LU R10, [R1+0xfc] ;  /* 0x0000fc00010a7983 */ /* 0x000f280000300800 */
[----:B------:R-:W4:Y:S04]  /*1f00*/  LDL.LU R9, [R1+0x100] ;  /* 0x0001000001097983 */ /* 0x000f280000300800 */
[----:B------:R-:W4:Y:S04]  /*1f10*/  LDL.LU R8, [R1+0x104] ;  /* 0x0001040001087983 */ /* 0x000f280000300800 */
[----:B------:R-:W4:Y:S04]  /*1f20*/  LDL.LU R28, [R1+0x108] ;  /* 0x00010800011c7983 */ /* 0x000f280000300800 */
[----:B------:R-:W4:Y:S04]  /*1f30*/  LDL.LU R29, [R1+0x10c] ;  /* 0x00010c00011d7983 */ /* 0x000f280000300800 */
[----:B------:R-:W4:Y:S04]  /*1f40*/  LDL R15, [R1+0x110] ;  /* 0x00011000010f7983 */ /* 0x000f280000100800 */
[----:B------:R-:W4:Y:S01]  /*1f50*/  LDL R3, [R1+0x9d0] ;  /* 0x0009d00001037983 */ /* 0x000f220000100800 */
[----:B------:R-:W-:-:S02]  /*1f60*/  IABS R19, R23 ;  /* 0x0000001700137213 */ /* 0x000fc40000000000 */
[----:B------:R-:W-:-:S03]  /*1f70*/  ISETP.GT.U32.AND P4, PT, R14, R13, PT ;  /* 0x0000000d0e00720c */ /* 0x000fc60003f84070 */
[----:B------:R-:W-:Y:S01]  /*1f80*/  IMAD.HI.U32 R2, R4, R19, RZ ;  /* 0x0000001304027227 */ /* 0x000fe200078e00ff */
[C---:B------:R-:W-:Y:S02]  /*1f90*/  ISETP.GT.U32.AND P5, PT, R14.reuse, R17, PT ;  /* 0x000000110e00720c */ /* 0x040fe40003fa4070 */
[----:B------:R-:W-:Y:S01]  /*1fa0*/  ISETP.GT.U32.AND P3, PT, R14, R16, PT ;  /* 0x000000100e00720c */ /* 0x000fe20003f64070 */
[----:B------:R-:W-:-:S04]  /*1fb0*/  IMAD.MOV R2, RZ, RZ, -R2 ;  /* 0x000000ffff027224 */ /* 0x000fc800078e0a02 */
[----:B------:R-:W-:Y:S02]  /*1fc0*/  IMAD R19, R14, R2, R19 ;  /* 0x000000020e137224 */ /* 0x000fe400078e0213 */
[----:B------:R-:W-:-:S04]  /*1fd0*/  IMAD.HI.U32 R2, R4, R0, RZ ;  /* 0x0000000004027227 */ /* 0x000fc800078e00ff */
[----:B------:R-:W-:Y:S01]  /*1fe0*/  @!P4 IMAD.IADD R13, R13, 0x1, -R14 ;  /* 0x000000010d0dc824 */ /* 0x000fe200078e0a0e */
[----:B------:R-:W-:Y:S01]  /*1ff0*/  ISETP.GT.U32.AND P4, PT, R14, R19, PT ;  /* 0x000000130e00720c */ /* 0x000fe20003f84070 */
[----:B------:R-:W-:Y:S02]  /*2000*/  IMAD.MOV R2, RZ, RZ, -R2 ;  /* 0x000000ffff027224 */ /* 0x000fe400078e0a02 */
[--C-:B------:R-:W-:Y:S02]  /*2010*/  @!P5 IMAD.IADD R17, R17, 0x1, -R14.reuse ;  /* 0x000000011111d824 */ /* 0x100fe400078e0a0e */
[----:B------:R-:W-:Y:S02]  /*2020*/  @!P3 IMAD.IADD R16, R16, 0x1, -R14 ;  /* 0x000000011010b824 */ /* 0x000fe400078e0a0e */
[C---:B------:R-:W-:Y:S01]  /*2030*/  IMAD R20, R14.reuse, R2, R0 ;  /* 0x000000020e147224 */ /* 0x040fe200078e0200 */
[C---:B------:R-:W-:Y:S01]  /*2040*/  ISETP.GT.U32.AND P5, PT, R14.reuse, R17, PT ;  /* 0x000000110e00720c */ /* 0x040fe20003fa4070 */
[----:B------:R-:W-:Y:S01]  /*2050*/  @!P0 IMAD.MOV R12, RZ, RZ, -R12 ;  /* 0x000000ffff0c8224 */ /* 0x000fe200078e0a0c */
[----:B------:R-:W-:Y:S01]  /*2060*/  ISETP.GE.AND P0, PT, R21, RZ, PT ;  /* 0x000000ff1500720c */ /* 0x000fe20003f06270 */
[----:B------:R-:W-:Y:S01]  /*2070*/  @!P1 IMAD.MOV R13, RZ, RZ, -R13 ;  /* 0x000000ffff0d9224 */ /* 0x000fe200078e0a0d */
[C---:B------:R-:W-:Y:S01]  /*2080*/  ISETP.GT.U32.AND P1, PT, R14.reuse, R18, PT ;  /* 0x000000120e00720c */ /* 0x040fe20003f24070 */
[----:B------:R-:W-:Y:S01]  /*2090*/  @!P6 IMAD.MOV R16, RZ, RZ, -R16 ;  /* 0x000000ffff10e224 */ /* 0x000fe200078e0a10 */
[----:B------:R-:W-:Y:S01]  /*20a0*/  ISETP.GT.U32.AND P6, PT, R14, R20, PT ;  /* 0x000000140e00720c */ /* 0x000fe20003fc4070 */
[----:B------:R-:W-:Y:S01]  /*20b0*/  @!P4 IMAD.IADD R19, R19, 0x1, -R14 ;  /* 0x000000011313c824 */ /* 0x000fe200078e0a0e */
[----:B------:R-:W-:-:S04]  /*20c0*/  ISETP.GE.AND P3, PT, R22, RZ, PT ;  /* 0x000000ff1600720c */ /* 0x000fc80003f66270 */
[----:B------:R-:W-:Y:S01]  /*20d0*/  ISETP.GT.U32.AND P4, PT, R14, R19, PT ;  /* 0x000000130e00720c */ /* 0x000fe20003f84070 */
[----:B------:R-:W-:Y:S01]  /*20e0*/  @!P5 IMAD.IADD R17, R17, 0x1, -R14 ;  /* 0x000000011111d824 */ /* 0x000fe200078e0a0e */
[----:B------:R-:W-:-:S03]  /*20f0*/  ISETP.GE.AND P5, PT, R23, RZ, PT ;  /* 0x000000ff1700720c */ /* 0x000fc60003fa6270 */
[--C-:B------:R-:W-:Y:S02]  /*2100*/  @!P1 IMAD.IADD R18, R18, 0x1, -R14.reuse ;  /* 0x0000000112129824 */ /* 0x100fe400078e0a0e */
[----:B------:R-:W-:Y:S02]  /*2110*/  @!P6 IMAD.IADD R20, R20, 0x1, -R14 ;  /* 0x000000011414e824 */ /* 0x000fe400078e0a0e */
[----:B------:R-:W-:-:S03]  /*2120*/  @!P3 IMAD.MOV R18, RZ, RZ, -R18 ;  /* 0x000000ffff12b224 */ /* 0x000fc600078e0a12 */
[----:B------:R-:W-:Y:S01]  /*2130*/  ISETP.GT.U32.AND P3, PT, R14, R20, PT ;  /* 0x000000140e00720c */ /* 0x000fe20003f64070 */
[----:B------:R-:W-:Y:S02]  /*2140*/  @!P0 IMAD.MOV R17, RZ, RZ, -R17 ;  /* 0x000000ffff118224 */ /* 0x000fe400078e0a11 */
[----:B------:R-:W-:-:S04]  /*2150*/  @!P4 IMAD.IADD R19, R19, 0x1, -R14 ;  /* 0x000000011313c824 */ /* 0x000fc800078e0a0e */
[----:B------:R-:W-:-:S06]  /*2160*/  @!P5 IMAD.MOV R19, RZ, RZ, -R19 ;  /* 0x000000ffff13d224 */ /* 0x000fcc00078e0a13 */
[----:B------:R-:W-:-:S04]  /*2170*/  @!P3 IMAD.IADD R20, R20, 0x1, -R14 ;  /* 0x000000011414b824 */ /* 0x000fc800078e0a0e */
[----:B------:R-:W-:Y:S01]  /*2180*/  @!P2 IMAD.MOV R20, RZ, RZ, -R20 ;  /* 0x000000ffff14a224 */ /* 0x000fe200078e0a14 */
[----:B--2---:R-:W-:-:S05]  /*2190*/  IABS R21, R24 ;  /* 0x0000001800157213 */ /* 0x004fca0000000000 */
[----:B------:R-:W-:Y:S01]  /*21a0*/  IMAD.HI.U32 R0, R4, R21, RZ ;  /* 0x0000001504007227 */ /* 0x000fe200078e00ff */
[----:B---3--:R-:W-:-:S03]  /*21b0*/  IABS R22, R25 ;  /* 0x0000001900167213 */ /* 0x008fc60000000000 */
[----:B------:R-:W-:-:S04]  /*21c0*/  IMAD.MOV R0, RZ, RZ, -R0 ;  /* 0x000000ffff007224 */ /* 0x000fc800078e0a00 */
[----:B------:R-:W-:Y:S01]  /*21d0*/  IMAD R21, R14, R0, R21 ;  /* 0x000000000e157224 */ /* 0x000fe200078e0215 */
[----:B----4-:R-:W-:Y:S01]  /*21e0*/  IABS R23, R26 ;  /* 0x0000001a00177213 */ /* 0x010fe20000000000 */
[----:B------:R-:W-:-:S04]  /*21f0*/  IMAD.HI.U32 R0, R4, R22, RZ ;  /* 0x0000001604007227 */ /* 0x000fc800078e00ff */
[----:B------:R-:W-:Y:S02]  /*2200*/  IMAD.MOV R2, RZ, RZ, -R0 ;  /* 0x000000ffff027224 */ /* 0x000fe400078e0a00 */
[----:B------:R-:W-:Y:S01]  /*2210*/  IMAD.HI.U32 R0, R4, R23, RZ ;  /* 0x0000001704007227 */ /* 0x000fe200078e00ff */
[----:B------:R-:W-:-:S03]  /*2220*/  ISETP.GE.AND P0, PT, R24, RZ, PT ;  /* 0x000000ff1800720c */ /* 0x000fc60003f06270 */
[C---:B------:R-:W-:Y:S02]  /*2230*/  IMAD R22, R14.reuse, R2, R22 ;  /* 0x000000020e167224 */ /* 0x040fe400078e0216 */
[----:B------:R-:W-:Y:S01]  /*2240*/  IMAD.MOV R0, RZ, RZ, -R0 ;  /* 0x000000ffff007224 */ /* 0x000fe200078e0a00 */
[----:B------:R-:W-:Y:S02]  /*2250*/  IABS R24, R27 ;  /* 0x0000001b00187213 */ /* 0x000fe40000000000 */
[----:B------:R-:W-:Y:S01]  /*2260*/  ISETP.GE.AND P4, PT, R25, RZ, PT ;  /* 0x000000ff1900720c */ /* 0x000fe20003f86270 */
[C---:B------:R-:W-:Y:S01]  /*2270*/  IMAD R23, R14.reuse, R0, R23 ;  /* 0x000000000e177224 */ /* 0x040fe200078e0217 */
[----:B------:R-:W-:Y:S01]  /*2280*/  ISETP.GT.U32.AND P5, PT, R14, R22, PT ;  /* 0x000000160e00720c */ /* 0x000fe20003fa4070 */
[----:B------:R-:W-:Y:S01]  /*2290*/  IMAD.HI.U32 R2, R4, R24, RZ ;  /* 0x0000001804027227 */ /* 0x000fe200078e00ff */
[----:B------:R-:W-:Y:S02]  /*22a0*/  IABS R25, R11 ;  /* 0x0000000b00197213 */ /* 0x000fe40000000000 */
[C---:B------:R-:W-:Y:S01]  /*22b0*/  ISETP.GT.U32.AND P3, PT, R14.reuse, R23, PT ;  /* 0x000000170e00720c */ /* 0x040fe20003f64070 */
[----:B------:R-:W-:Y:S01]  /*22c0*/  IMAD.MOV R2, RZ, RZ, -R2 ;  /* 0x000000ffff027224 */ /* 0x000fe200078e0a02 */
[----:B------:R-:W-:Y:S01]  /*22d0*/  ISETP.GT.U32.AND P1, PT, R14, R21, PT ;  /* 0x000000150e00720c */ /* 0x000fe20003f24070 */
[----:B------:R-:W-:-:S04]  /*22e0*/  IMAD.HI.U32 R0, R4, R25, RZ ;  /* 0x0000001904007227 */ /* 0x000fc800078e00ff */
[----:B------:R-:W-:Y:S02]  /*22f0*/  IMAD.MOV R0, RZ, RZ, -R0 ;  /* 0x000000ffff007224 */ /* 0x000fe400078e0a00 */
[C---:B------:R-:W-:Y:S02]  /*2300*/  IMAD R24, R14.reuse, R2, R24 ;  /* 0x000000020e187224 */ /* 0x040fe400078e0218 */
[----:B------:R-:W-:Y:S02]  /*2310*/  IMAD R25, R14, R0, R25 ;  /* 0x000000000e197224 */ /* 0x000fe400078e0219 */
[--C-:B------:R-:W-:Y:S01]  /*2320*/  @!P5 IMAD.IADD R22, R22, 0x1, -R14.reuse ;  /* 0x000000011616d824 */ /* 0x100fe200078e0a0e */
[C---:B------:R-:W-:Y:S01]  /*2330*/  ISETP.GT.U32.AND P5, PT, R14.reuse, R24, PT ;  /* 0x000000180e00720c */ /* 0x040fe20003fa4070 */
[--C-:B------:R-:W-:Y:S01]  /*2340*/  @!P3 IMAD.IADD R23, R23, 0x1, -R14.reuse ;  /* 0x000000011717b824 */ /* 0x100fe200078e0a0e */
[----:B------:R-:W-:Y:S01]  /*2350*/  ISETP.GT.U32.AND P3, PT, R14, R25, PT ;  /* 0x000000190e00720c */ /* 0x000fe20003f64070 */
[----:B------:R-:W-:-:S05]  /*2360*/  @!P1 IMAD.IADD R21, R21, 0x1, -R14 ;  /* 0x0000000115159824 */ /* 0x000fca00078e0a0e */
[----:B------:R-:W-:-:S05]  /*2370*/  ISETP.GT.U32.AND P1, PT, R14, R21, PT ;  /* 0x000000150e00720c */ /* 0x000fca0003f24070 */
[--C-:B------:R-:W-:Y:S02]  /*2380*/  @!P5 IMAD.IADD R24, R24, 0x1, -R14.reuse ;  /* 0x000000011818d824 */ /* 0x100fe400078e0a0e */
[----:B------:R-:W-:-:S03]  /*2390*/  @!P3 IMAD.IADD R25, R25, 0x1, -R14 ;  /* 0x000000011919b824 */ /* 0x000fc600078e0a0e */
[----:B------:R-:W-:-:S03]  /*23a0*/  ISETP.GT.U32.AND P3, PT, R14, R24, PT ;  /* 0x000000180e00720c */ /* 0x000fc60003f64070 */
[----:B------:R-:W-:-:S04]  /*23b0*/  @!P1 IMAD.IADD R21, R21, 0x1, -R14 ;  /* 0x0000000115159824 */ /* 0x000fc800078e0a0e */
[----:B------:R-:W-:Y:S01]  /*23c0*/  @!P0 IMAD.MOV R21, RZ, RZ, -R21 ;  /* 0x000000ffff158224 */ /* 0x000fe200078e0a15 */
[----:B------:R-:W-:-:S05]  /*23d0*/  ISETP.GT.U32.AND P0, PT, R14, R25, PT ;  /* 0x000000190e00720c */ /* 0x000fca0003f04070 */
[----:B------:R-:W-:Y:S01]  /*23e0*/  @!P3 IMAD.IADD R24, R24, 0x1, -R14 ;  /* 0x000000011818b824 */ /* 0x000fe200078e0a0e */
[----:B------:R-:W-:Y:S02]  /*23f0*/  ISETP.GE.AND P3, PT, R11, RZ, PT ;  /* 0x000000ff0b00720c */ /* 0x000fe40003f66270 */
[----:B------:R-:W-:Y:S02]  /*2400*/  ISETP.GE.AND P1, PT, R27, RZ, PT ;  /* 0x000000ff1b00720c */ /* 0x000fe40003f26270 */
[----:B------:R-:W-:Y:S02]  /*2410*/  IABS R27, R9 ;  /* 0x00000009001b7213 */ /* 0x000fe40000000000 */
[----:B------:R-:W-:Y:S02]  /*2420*/  ISETP.GE.AND P6, PT, R26, RZ, PT ;  /* 0x000000ff1a00720c */ /* 0x000fe40003fc6270 */
[----:B------:R-:W-:Y:S01]  /*2430*/  IABS R26, R10 ;  /* 0x0000000a001a7213 */ /* 0x000fe20000000000 */
[----:B------:R-:W-:Y:S01]  /*2440*/  IMAD.HI.U32 R5, R4, R27, RZ ;  /* 0x0000001b04057227 */ /* 0x000fe200078e00ff */
[----:B------:R-:W-:-:S02]  /*2450*/  IABS R7, R8 ;  /* 0x0000000800077213 */ /* 0x000fc40000000000 */
[----:B------:R-:W-:Y:S01]  /*2460*/  ISETP.GT.U32.AND P2, PT, R14, R23, PT ;  /* 0x000000170e00720c */ /* 0x000fe20003f44070 */
[----:B------:R-:W-:Y:S02]  /*2470*/  @!P0 IMAD.IADD R25, R25, 0x1, -R14 ;  /* 0x0000000119198824 */ /* 0x000fe400078e0a0e */
[----:B------:R-:W-:Y:S01]  /*2480*/  IMAD.HI.U32 R0, R4, R26, RZ ;  /* 0x0000001a04007227 */ /* 0x000fe200078e00ff */
[----:B------:R-:W-:-:S03]  /*2490*/  IABS R6, R28 ;  /* 0x0000001c00067213 */ /* 0x000fc60000000000 */
[----:B------:R-:W-:Y:S02]  /*24a0*/  IMAD.MOV R5, RZ, RZ, -R5 ;  /* 0x000000ffff057224 */ /* 0x000fe400078e0a05 */
[----:B------:R-:W-:Y:S01]  /*24b0*/  @!P3 IMAD.MOV R25, RZ, RZ, -R25 ;  /* 0x000000ffff19b224 */ /* 0x000fe200078e0a19 */
[----:B------:R-:W-:Y:S01]  /*24c0*/  ISETP.GE.AND P3, PT, R8, RZ, PT ;  /* 0x000000ff0800720c */ /* 0x000fe20003f66270 */
[----:B------:R-:W-:Y:S01]  /*24d0*/  IMAD.HI.U32 R2, R4, R7, RZ ;  /* 0x0000000704027227 */ /* 0x000fe200078e00ff */
[----:B------:R-:W0:Y:S03]  /*24e0*/  S2R R8, SR_TID.X ;  /* 0x0000000000087919 */ /* 0x000e260000002100 */
[----:B------:R-:W-:Y:S02]  /*24f0*/  IMAD.MOV R0, RZ, RZ, -R0 ;  /* 0x000000ffff007224 */ /* 0x000fe400078e0a00 */
[----:B------:R-:W-:-:S02]  /*2500*/  IMAD R27, R14, R5, R27 ;  /* 0x000000050e1b7224 */ /* 0x000fc400078e021b */
[----:B------:R-:W-:Y:S02]  /*2510*/  IMAD.MOV R5, RZ, RZ, -R2 ;  /* 0x000000ffff057224 */ /* 0x000fe400078e0a02 */
[----:B------:R-:W-:Y:S01]  /*2520*/  IMAD R26, R14, R0, R26 ;  /* 0x000000000e1a7224 */ /* 0x000fe200078e021a */
[----:B------:R-:W-:Y:S01]  /*2530*/  IABS R0, R29 ;  /* 0x0000001d00007213 */ /* 0x000fe20000000000 */
[----:B------:R-:W-:-:S04]  /*2540*/  IMAD.HI.U32 R2, R4, R6, RZ ;  /* 0x0000000604027227 */ /* 0x000fc800078e00ff */
[----:B------:R-:W-:Y:S01]  /*2550*/  @!P2 IMAD.IADD R23, R23, 0x1, -R14 ;  /* 0x000000011717a824 */ /* 0x000fe200078e0a0e */
[C---:B------:R-:W-:Y:S01]  /*2560*/  ISETP.GT.U32.AND P2, PT, R14.reuse, R27, PT ;  /* 0x0000001b0e00720c */ /* 0x040fe20003f44070 */
[----:B------:R-:W-:Y:S02]  /*2570*/  IMAD.MOV R2, RZ, RZ, -R2 ;  /* 0x000000ffff027224 */ /* 0x000fe400078e0a02 */
[----:B------:R-:W-:Y:S02]  /*2580*/  IMAD R7, R14, R5, R7 ;  /* 0x000000050e077224 */ /* 0x000fe400078e0207 */
[----:B------:R-:W-:-:S04]  /*2590*/  IMAD.HI.U32 R5, R4, R0, RZ ;  /* 0x0000000004057227 */ /* 0x000fc800078e00ff */
[----:B------:R-:W-:Y:S01]  /*25a0*/  IMAD R6, R14, R2, R6 ;  /* 0x000000020e067224 */ /* 0x000fe200078e0206 */
[----:B------:R-:W-:Y:S01]  /*25b0*/  IABS R2, R15 ;  /* 0x0000000f00027213 */ /* 0x000fe20000000000 */
[----:B------:R-:W-:Y:S01]  /*25c0*/  IMAD.MOV R5, RZ, RZ, -R5 ;  /* 0x000000ffff057224 */ /* 0x000fe200078e0a05 */
[----:B------:R-:W-:-:S03]  /*25d0*/  IABS R15, R3 ;  /* 0x00000003000f7213 */ /* 0x000fc60000000000 */
[C---:B------:R-:W-:Y:S02]  /*25e0*/  IMAD R5, R14.reuse, R5, R0 ;  /* 0x000000050e057224 */ /* 0x040fe400078e0200 */
[----:B------:R-:W-:Y:S02]  /*25f0*/  IMAD.MOV.U32 R0, RZ, RZ, R15 ;  /* 0x000000ffff007224 */ /* 0x000fe400078e000f */
[----:B------:R-:W-:Y:S01]  /*2600*/  @!P2 IMAD.IADD R27, R27, 0x1, -R14 ;  /* 0x000000011b1ba824 */ /* 0x000fe200078e0a0e */
[----:B------:R-:W-:Y:S01]  /*2610*/  ISETP.GT.U32.AND P2, PT, R14, R6, PT ;  /* 0x000000060e00720c */ /* 0x000fe20003f44070 */
[----:B------:R-:W-:-:S04]  /*2620*/  IMAD.HI.U32 R15, R4, R0, RZ ;  /* 0x00000000040f7227 */ /* 0x000fc800078e00ff */
[----:B------:R-:W-:Y:S02]  /*2630*/  IMAD.MOV R15, RZ, RZ, -R15 ;  /* 0x000000ffff0f7224 */ /* 0x000fe400078e0a0f */
[----:B------:R-:W-:-:S04]  /*2640*/  IMAD.HI.U32 R11, R4, R2, RZ ;  /* 0x00000002040b7227 */ /* 0x000fc800078e00ff */
[----:B------:R-:W-:Y:S02]  /*2650*/  IMAD R0, R14, R15, R0 ;  /* 0x0000000f0e007224 */ /* 0x000fe400078e0200 */
[----:B------:R-:W-:Y:S02]  /*2660*/  IMAD.MOV R4, RZ, RZ, -R11 ;  /* 0x000000ffff047224 */ /* 0x000fe400078e0a0b */
[----:B0-----:R-:W-:Y:S01]  /*2670*/  IMAD.SHL.U32 R15, R8, 0x2, RZ ;  /* 0x00000002080f7824 */ /* 0x001fe200078e00ff */
[----:B------:R-:W2:Y:S01]  /*2680*/  LDL.LU R11, [R1+0x1cc0] ;  /* 0x001cc000010b7983 */ /* 0x000ea20000300800 */
[----:B------:R-:W-:Y:S01]  /*2690*/  @!P2 IMAD.IADD R6, R6, 0x1, -R14 ;  /* 0x000000010606a824 */ /* 0x000fe200078e0a0e */
[----:B------:R-:W-:Y:S01]  /*26a0*/  ISETP.GE.AND P2, PT, R10, RZ, PT ;  /* 0x000000ff0a00720c */ /* 0x000fe20003f46270 */
[----:B------:R-:W-:Y:S01]  /*26b0*/  IMAD R4, R14, R4, R2 ;  /* 0x000000040e047224 */ /* 0x000fe200078e0202 */
[----:B------:R-:W3:Y:S01]  /*26c0*/  LDL.LU R10, [R1+0x1cbc] ;  /* 0x001cbc00010a7983 */ /* 0x000ee20000300800 */
[----:B------:R-:W-:-:S03]  /*26d0*/  LOP3.LUT R2, R15, 0x10, RZ, 0xc0, !PT ;  /* 0x000000100f027812 */ /* 0x000fc600078ec0ff */
[----:B------:R-:W4:Y:S01]  /*26e0*/  LDL.LU R15, [R1+0x110] ;  /* 0x00011000010f7983 */ /* 0x000f220000300800 */
[C---:B------:R-:W-:Y:S02]  /*26f0*/  ISETP.GT.U32.AND P0, PT, R14.reuse, R7, PT ;  /* 0x000000070e00720c */ /* 0x040fe40003f04070 */
[----:B------:R-:W-:-:S11]  /*2700*/  ISETP.GT.U32.AND P5, PT, R14, R22, PT ;  /* 0x000000160e00720c */ /* 0x000fd60003fa4070 */
[--C-:B------:R-:W-:Y:S01]  /*2710*/  @!P0 IMAD.IADD R7, R7, 0x1, -R14.reuse ;  /* 0x0000000107078824 */ /* 0x100fe200078e0a0e */
[----:B------:R-:W-:Y:S01]  /*2720*/  ISETP.GT.U32.AND P0, PT, R14, R27, PT ;  /* 0x0000001b0e00720c */ /* 0x000fe20003f04070 */
[----:B------:R-:W-:Y:S01]  /*2730*/  @!P5 IMAD.IADD R22, R22, 0x1, -R14 ;  /* 0x000000011616d824 */ /* 0x000fe200078e0a0e */
[----:B------:R-:W-:-:S11]  /*2740*/  ISETP.GT.U32.AND P5, PT, R14, R26, PT ;  /* 0x0000001a0e00720c */ /* 0x000fd60003fa4070 */
[--C-:B------:R-:W-:Y:S01]  /*2750*/  @!P0 IMAD.IADD R27, R27, 0x1, -R14.reuse ;  /* 0x000000011b1b8824 */ /* 0x100fe200078e0a0e */
[----:B------:R-:W-:Y:S01]  /*2760*/  ISETP.GT.U32.AND P0, PT, R14, R4, PT ;  /* 0x000000040e00720c */ /* 0x000fe20003f04070 */
[----:B------:R-:W-:-:S05]  /*2770*/  @!P5 IMAD.IADD R26, R26, 0x1, -R14 ;  /* 0x000000011a1ad824 */ /* 0x000fca00078e0a0e */
[----:B------:R-:W-:-:S07]  /*2780*/  ISETP.GT.U32.AND P5, PT, R14, R26, PT ;  /* 0x0000001a0e00720c */ /* 0x000fce0003fa4070 */
[----:B------:R-:W-:-:S05]  /*2790*/  @!P0 IMAD.IADD R4, R4, 0x1, -R14 ;  /* 0x0000000104048824 */ /* 0x000fca00078e0a0e */
[----:B------:R-:W-:Y:S01]  /*27a0*/  ISETP.GT.U32.AND P0, PT, R14, R4, PT ;  /* 0x000000040e00720c */ /* 0x000fe20003f04070 */
[----:B------:R-:W-:Y:S01]  /*27b0*/  @!P5 IMAD.IADD R26, R26, 0x1, -R14 ;  /* 0x000000011a1ad824 */ /* 0x000fe200078e0a0e */
[----:B------:R-:W-:Y:S01]  /*27c0*/  ISETP.GT.U32.AND P5, PT, R14, R5, PT ;  /* 0x000000050e00720c */ /* 0x000fe20003fa4070 */
[----:B------:R-:W-:-:S10]  /*27d0*/  @!P6 IMAD.MOV R23, RZ, RZ, -R23 ;  /* 0x000000ffff17e224 */ /* 0x000fd400078e0a17 */
[--C-:B------:R-:W-:Y:S01]  /*27e0*/  @!P0 IMAD.IADD R4, R4, 0x1, -R14.reuse ;  /* 0x0000000104048824 */ /* 0x100fe200078e0a0e */
[C---:B------:R-:W-:Y:S01]  /*27f0*/  ISETP.GT.U32.AND P6, PT, R14.reuse, R6, PT ;  /* 0x000000060e00720c */ /* 0x040fe20003fc4070 */
[----:B------:R-:W-:Y:S02]  /*2800*/  @!P5 IMAD.IADD R5, R5, 0x1, -R14 ;  /* 0x000000010505d824 */ /* 0x000fe400078e0a0e */
[----:B------:R-:W-:Y:S01]  /*2810*/  @!P1 IMAD.MOV R24, RZ, RZ, -R24 ;  /* 0x000000ffff189224 */ /* 0x000fe200078e0a18 */
[----:B------:R-:W-:Y:S02]  /*2820*/  ISETP.GE.AND P1, PT, R9, RZ, PT ;  /* 0x000000ff0900720c */ /* 0x000fe40003f26270 */
[----:B------:R-:W-:Y:S02]  /*2830*/  ISETP.GT.U32.AND P5, PT, R14, R5, PT ;  /* 0x000000050e00720c */ /* 0x000fe40003fa4070 */
[----:B------:R-:W-:Y:S02]  /*2840*/  LOP3.LUT R9, R8, 0x7, RZ, 0xc0, !PT ;  /* 0x0000000708097812 */ /* 0x000fe400078ec0ff */
[----:B------:R-:W-:-:S03]  /*2850*/  LOP3.LUT R2, R2, 0x20, R8, 0xf8, !PT ;  /* 0x0000002002027812 */ /* 0x000fc600078ef808 */
[----:B------:R-:W-:Y:S01]  /*2860*/  @!P6 IMAD.IADD R6, R6, 0x1, -R14 ;  /* 0x000000010606e824 */ /* 0x000fe200078e0a0e */
[----:B------:R-:W-:Y:S01]  /*2870*/  ISETP.GE.AND P6, PT, R28, RZ, PT ;  /* 0x000000ff1c00720c */ /* 0x000fe20003fc6270 */
[----:B------:R-:W-:-:S05]  /*2880*/  IMAD R28, R9, 0x210, RZ ;  /* 0x00000210091c7824 */ /* 0x000fca00078e02ff */
[----:B------:R-:W-:Y:S01]  /*2890*/  LOP3.LUT R2, R28, R2, RZ, 0x3c, !PT ;  /* 0x000000021c027212 */ /* 0x000fe200078e3cff */
[----:B------:R-:W-:Y:S02]  /*28a0*/  IMAD R28, R9, 0x110, RZ ;  /* 0x00000110091c7824 */ /* 0x000fe400078e02ff */
[----:B------:R-:W-:Y:S01]  /*28b0*/  @!P5 IMAD.IADD R5, R5, 0x1, -R14 ;  /* 0x000000010505d824 */ /* 0x000fe200078e0a0e */
[----:B------:R-:W-:Y:S01]  /*28c0*/  ISETP.GE.AND P5, PT, R29, RZ, PT ;  /* 0x000000ff1d00720c */ /* 0x000fe20003fa6270 */
[C---:B------:R-:W-:Y:S01]  /*28d0*/  IMAD.SHL.U32 R9, R8.reuse, 0x100, RZ ;  /* 0x0000010008097824 */ /* 0x040fe200078e00ff */
[----:B------:R-:W-:-:S04]  /*28e0*/  LOP3.LUT R29, R8, 0x3f, RZ, 0xc0, !PT ;  /* 0x0000003f081d7812 */ /* 0x000fc800078ec0ff */
[----:B------:R-:W-:Y:S02]  /*28f0*/  LOP3.LUT R2, R2, 0x1000, R9, 0xf8, !PT ;  /* 0x0000100002027812 */ /* 0x000fe400078ef809 */
[----:B------:R-:W-:-:S03]  /*2900*/  LOP3.LUT R8, R29, 0x40, RZ, 0xfc, !PT ;  /* 0x000000401d087812 */ /* 0x000fc600078efcff */
[----:B------:R0:W-:Y:S01]  /*2910*/  STL [R1+0x354], R2 ;  /* 0x0003540201007387 */ /* 0x0001e20000100800 */
[----:B------:R-:W-:-:S03]  /*2920*/  @!P1 IMAD.MOV R27, RZ, RZ, -R27 ;  /* 0x000000ffff1b9224 */ /* 0x000fc600078e0a1b */
[----:B------:R-:W2:Y:S01]  /*2930*/  LDL.LU R9, [R1+0x1c] ;  /* 0x00001c0001097983 */ /* 0x000ea20000300800 */
[----:B------:R-:W-:Y:S01]  /*2940*/  ISETP.GE.AND P1, PT, R3, RZ, PT ;  /* 0x000000ff0300720c */ /* 0x000fe20003f26270 */
[----:B0-----:R-:W-:Y:S01]  /*2950*/  IMAD R2, R29, UR6, RZ ;  /* 0x000000061d027c24 */ /* 0x001fe2000f8e02ff */
[----:B----4-:R-:W-:Y:S02]  /*2960*/  ISETP.GE.AND P0, PT, R15, RZ, PT ;  /* 0x000000ff0f00720c */ /* 0x010fe40003f06270 */
[----:B------:R-:W0:Y:S02]  /*2970*/  S2R R15, SR_TID.X ;  /* 0x00000000000f7919 */ /* 0x000e240000002100 */
[----:B0-----:R-:W-:-:S05]  /*2980*/  IMAD.SHL.U32 R15, R15, 0x2, RZ ;  /* 0x000000020f0f7824 */ /* 0x001fca00078e00ff */
[----:B------:R-:W-:Y:S01]  /*2990*/  LOP3.LUT R28, R28, 0x30, R15, 0x78, !PT ;  /* 0x000000301c1c7812 */ /* 0x000fe200078e780f */
[----:B------:R-:W-:Y:S02]  /*29a0*/  IMAD R15, R8, UR6, RZ ;  /* 0x00000006080f7c24 */ /* 0x000fe4000f8e02ff */
[----:B------:R-:W4:Y:S04]  /*29b0*/  LDL.LU R8, [R1+0x18] ;  /* 0x0000180001087983 */ /* 0x000f280000300800 */
[----:B------:R-:W2:Y:S04]  /*29c0*/  LDL.LU R28, [R1+0x14] ;  /* 0x00001400011c7983 */ /* 0x000ea80000300800 */
[----:B------:R-:W2:Y:S04]  /*29d0*/  LDL.LU R29, [R1+0x10] ;  /* 0x00001000011d7983 */ /* 0x000ea80000300800 */
[----:B------:R-:W2:Y:S01]  /*29e0*/  LDL.LU R3, [R1+0x1cb8] ;  /* 0x001cb80001037983 */ /* 0x000ea20000300800 */
[----:B------:R-:W-:Y:S01]  /*29f0*/  @!P4 IMAD.MOV R22, RZ, RZ, -R22 ;  /* 0x000000ffff16c224 */ /* 0x000fe200078e0a16 */
[----:B------:R-:W-:-:S13]  /*2a00*/  ISETP.GT.U32.AND P4, PT, R14, R7, PT ;  /* 0x000000070e00720c */ /* 0x000fda0003f84070 */
[----:B------:R-:W-:Y:S01]  /*2a10*/  @!P4 IMAD.IADD R7, R7, 0x1, -R14 ;  /* 0x000000010707c824 */ /* 0x000fe200078e0a0e */
[----:B------:R-:W-:-:S13]  /*2a20*/  ISETP.GT.U32.AND P4, PT, R14, R0, PT ;  /* 0x000000000e00720c */ /* 0x000fda0003f84070 */
[----:B------:R-:W-:-:S05]  /*2a30*/  @!P4 IMAD.IADD R0, R0, 0x1, -R14 ;  /* 0x000000010000c824 */ /* 0x000fca00078e0a0e */
[----:B------:R-:W-:Y:S01]  /*2a40*/  ISETP.GT.U32.AND P4, PT, R14, R0, PT ;  /* 0x000000000e00720c */ /* 0x000fe20003f84070 */
[----:B------:R-:W-:-:S12]  /*2a50*/  @!P2 IMAD.MOV R26, RZ, RZ, -R26 ;  /* 0x000000ffff1aa224 */ /* 0x000fd800078e0a1a */
[----:B------:R-:W-:Y:S01]  /*2a60*/  @!P4 IMAD.IADD R0, R0, 0x1, -R14 ;  /* 0x000000010000c824 */ /* 0x000fe200078e0a0e */
[----:B------:R-:W-:-:S04]  /*2a70*/  LEA R14, P2, R15, UR10, 0x1 ;  /* 0x0000000a0f0e7c11 */ /* 0x000fc8000f8408ff */
[----:B------:R-:W-:Y:S01]  /*2a80*/  LEA.HI.X.SX32 R15, R15, UR11, 0x1, P2 ;  /* 0x0000000b0f0f7c11 */ /* 0x000fe200090f0eff */
[----:B------:R-:W-:Y:S01]  /*2a90*/  STL [R1+0x1c94], R14 ;  /* 0x001c940e01007387 */ /* 0x000fe20000100800 */
[----:B------:R-:W-:-:S03]  /*2aa0*/  LEA R2, P4, R2, UR10, 0x1 ;  /* 0x0000000a02027c11 */ /* 0x000fc6000f8808ff */
[----:B------:R0:W-:Y:S04]  /*2ab0*/  STL [R1+0x1c90], R15 ;  /* 0x001c900f01007387 */ /* 0x0001e80000100800 */
[----:B0-----:R-:W3:Y:S01]  /*2ac0*/  LDL.LU R15, [R1+0xc] ;  /* 0x00000c00010f7983 */ /* 0x001ee20000300800 */
[----:B--2---:R-:W-:Y:S02]  /*2ad0*/  ISETP.NE.AND P2, PT, R3, RZ, PT ;  /* 0x000000ff0300720c */ /* 0x004fe40003f45270 */
[----:B------:R-:W-:Y:S02]  /*2ae0*/  LOP3.LUT R14, RZ, R3, RZ, 0x33, !PT ;  /* 0x00000003ff0e7212 */ /* 0x000fe400078e33ff */
[----:B------:R-:W0:Y:S02]  /*2af0*/  S2R R3, SR_TID.X ;  /* 0x0000000000037919 */ /* 0x000e240000002100 */
[----:B------:R-:W-:-:S02]  /*2b00*/  SEL R9, R14, R9, !P2 ;  /* 0x000000090e097207 */ /* 0x000fc40005000000 */
[C---:B----4-:R-:W-:Y:S02]  /*2b10*/  SEL R8, R14.reuse, R8, !P2 ;  /* 0x000000080e087207 */ /* 0x050fe40005000000 */
[----:B------:R-:W-:Y:S02]  /*2b20*/  SEL R28, R14, R28, !P2 ;  /* 0x0000001c0e1c7207 */ /* 0x000fe40005000000 */
[----:B0-----:R-:W-:-:S05]  /*2b30*/  LOP3.LUT R3, R3, 0x3f, RZ, 0xc0, !PT ;  /* 0x0000003f03037812 */ /* 0x001fca00078ec0ff */
[----:B------:R-:W-:-:S05]  /*2b40*/  IMAD R3, R3, UR6, RZ ;  /* 0x0000000603037c24 */ /* 0x000fca000f8e02ff */
[----:B------:R-:W-:-:S05]  /*2b50*/  LEA.HI.X.SX32 R3, R3, UR11, 0x1, P4 ;  /* 0x0000000b03037c11 */ /* 0x000fca000a0f0eff */
[----:B------:R0:W-:Y:S04]  /*2b60*/  STL.64 [R1+0x1c70], R2 ;  /* 0x001c700201007387 */ /* 0x0001e80000100a00 */
[----:B------:R1:W-:Y:S04]  /*2b70*/  STL [R1+0x20], R14 ;  /* 0x0000200e01007387 */ /* 0x0003e80000100800 */
[----:B0-----:R-:W2:Y:S04]  /*2b80*/  LDL.LU R3, [R1+0x8] ;  /* 0x0000080001037983 */ /* 0x001ea80000300800 */
[----:B------:R-:W4:Y:S01]  /*2b90*/  LDL.LU R2, [R1] ;  /* 0x0000000001027983 */ /* 0x000f220000300800 */
[----:B-1----:R-:W-:-:S03]  /*2ba0*/  SEL R14, R14, R29, !P2 ;  /* 0x0000001d0e0e7207 */ /* 0x002fc60005000000 */
[----:B------:R0:W-:Y:S04]  /*2bb0*/  STL [R1+0x1c], R9 ;  /* 0x00001c0901007387 */ /* 0x0001e80000100800 */
[----:B0-----:R-:W2:Y:S04]  /*2bc0*/  LDL.LU R9, [R1+0x1cb4] ;  /* 0x001cb40001097983 */ /* 0x001ea80000300800 */
[----:B------:R0:W-:Y:S04]  /*2bd0*/  STL [R1+0x18], R8 ;  /* 0x0000180801007387 */ /* 0x0001e80000100800 */
[----:B0-----:R-:W2:Y:S04]  /*2be0*/  LDL.LU R8, [R1+0x1cb0] ;  /* 0x001cb00001087983 */ /* 0x001ea80000300800 */
[----:B------:R0:W-:Y:S04]  /*2bf0*/  STL [R1+0x14], R28 ;  /* 0x0000141c01007387 */ /* 0x0001e80000100800 */
[----:B0-----:R-:W2:Y:S04]  /*2c00*/  LDL.LU R28, [R1+0x1cac] ;  /* 0x001cac00011c7983 */ /* 0x001ea80000300800 */
[----:B------:R-:W2:Y:S04]  /*2c10*/  LDL.LU R29, [R1+0x1ca8] ;  /* 0x001ca800011d7983 */ /* 0x000ea80000300800 */
[----:B------:R0:W-:Y:S04]  /*2c20*/  STL [R1+0x1c98], R14 ;  /* 0x001c980e01007387 */ /* 0x0001e80000100800 */
[----:B0-----:R-:W2:Y:S04]  /*2c30*/  LDL.LU R14, [R1+0x14] ;  /* 0x00001400010e7983 */ /* 0x001ea80000300800 */
[----:B--2---:R0:W-:Y:S04]  /*2c40*/  STL [R1+0x1c9c], R14 ;  /* 0x001c9c0e01007387 */ /* 0x0041e80000100800 */
[----:B0-----:R-:W2:Y:S04]  /*2c50*/  LDL.LU R14, [R1+0x18] ;  /* 0x00001800010e7983 */ /* 0x001ea80000300800 */
[----:B--2---:R0:W-:Y:S04]  /*2c60*/  STL [R1+0x1ca0], R14 ;  /* 0x001ca00e01007387 */ /* 0x0041e80000100800 */
[----:B0-----:R-:W2:Y:S01]  /*2c70*/  LDL.LU R14, [R1+0x1c] ;  /* 0x00001c00010e7983 */ /* 0x001ea20000300800 */
[----:B------:R-:W-:-:S02]  /*2c80*/  @!P3 IMAD.MOV R7, RZ, RZ, -R7 ;  /* 0x000000ffff07b224 */ /* 0x000fc400078e0a07 */
[----:B------:R-:W-:Y:S01]  /*2c90*/  @!P6 IMAD.MOV R6, RZ, RZ, -R6 ;  /* 0x000000ffff06e224 */ /* 0x000fe200078e0a06 */
[----:B--2---:R0:W-:Y:S04]  /*2ca0*/  STL [R1+0x1ca4], R14 ;  /* 0x001ca40e01007387 */ /* 0x0041e80000100800 */
[----:B0-----:R-:W3:Y:S01]  /*2cb0*/  LDL.LU R14, [R1+0x20] ;  /* 0x00002000010e7983 */ /* 0x001ee20000300800 */
[----:B------:R-:W-:Y:S02]  /*2cc0*/  @!P5 IMAD.MOV R5, RZ, RZ, -R5 ;  /* 0x000000ffff05d224 */ /* 0x000fe400078e0a05 */
[----:B------:R-:W-:Y:S02]  /*2cd0*/  @!P0 IMAD.MOV R4, RZ, RZ, -R4 ;  /* 0x000000ffff048224 */ /* 0x000fe400078e0a04 */
[----:B------:R-:W-:Y:S01]  /*2ce0*/  @!P1 IMAD.MOV R0, RZ, RZ, -R0 ;  /* 0x000000ffff009224 */ /* 0x000fe200078e0a00 */
[----:B---3--:R-:W-:-:S02]  /*2cf0*/  SEL R15, R14, R15, !P2 ;  /* 0x0000000f0e0f7207 */ /* 0x008fc40005000000 */
[C---:B------:R-:W-:Y:S02]  /*2d00*/  SEL R3, R14.reuse, R3, !P2 ;  /* 0x000000030e037207 */ /* 0x040fe40005000000 */
[C---:B----4-:R-:W-:Y:S02]  /*2d10*/  SEL R2, R14.reuse, R2, !P2 ;  /* 0x000000020e027207 */ /* 0x050fe40005000000 */
[C---:B------:R-:W-:Y:S02]  /*2d20*/  SEL R29, R14.reuse, R29, !P2 ;  /* 0x0000001d0e1d7207 */ /* 0x040fe40005000000 */
[C---:B------:R-:W-:Y:S02]  /*2d30*/  SEL R28, R14.reuse, R28, !P2 ;  /* 0x0000001c0e1c7207 */ /* 0x040fe40005000000 */
[C---:B------:R-:W-:Y:S02]  /*2d40*/  SEL R8, R14.reuse, R8, !P2 ;  /* 0x000000080e087207 */ /* 0x040fe40005000000 */
[----:B------:R-:W-:-:S02]  /*2d50*/  SEL R9, R14, R9, !P2 ;  /* 0x000000090e097207 */ /* 0x000fc40005000000 */
[C---:B------:R-:W-:Y:S02]  /*2d60*/  SEL R10, R14.reuse, R10, !P2 ;  /* 0x0000000a0e0a7207 */ /* 0x040fe40005000000 */
[C---:B------:R-:W-:Y:S02]  /*2d70*/  SEL R11, R14.reuse, R11, !P2 ;  /* 0x0000000b0e0b7207 */ /* 0x040fe40005000000 */
        /* <DEDUP_REMOVED lines=18> */
[----:B------:R-:W-:Y:S02]  /*2ea0*/  SEL R0, R14, R0, !P2 ;  /* 0x000000000e007207 */ /* 0x000fe40005000000 */
[----:B------:R-:W2:Y:S02]  /*2eb0*/  LDL.LU R14, [R1+0x1ca4] ;  /* 0x001ca400010e7983 */ /* 0x000ea40000300800 */
[----:B--2---:R-:W-:-:S05]  /*2ec0*/  IMAD R14, R14, UR7, RZ ;  /* 0x000000070e0e7c24 */ /* 0x004fca000f8e02ff */
[----:B------:R0:W-:Y:S04]  /*2ed0*/  STL [R1+0x8], R14 ;  /* 0x0000080e01007387 */ /* 0x0001e80000100800 */
[----:B0-----:R-:W2:Y:S02]  /*2ee0*/  LDL.LU R14, [R1+0x1ca0] ;  /* 0x001ca000010e7983 */ /* 0x001ea40000300800 */
[----:B--2---:R-:W-:-:S05]  /*2ef0*/  IMAD R14, R14, UR7, RZ ;  /* 0x000000070e0e7c24 */ /* 0x004fca000f8e02ff */
[----:B------:R0:W-:Y:S04]  /*2f00*/  STL [R1+0x18], R14 ;  /* 0x0000180e01007387 */ /* 0x0001e80000100800 */
[----:B0-----:R-:W2:Y:S02]  /*2f10*/  LDL.LU R14, [R1+0x1c9c] ;  /* 0x001c9c00010e7983 */ /* 0x001ea40000300800 */
[----:B--2---:R-:W-:-:S05]  /*2f20*/  IMAD R14, R14, UR7, RZ ;  /* 0x000000070e0e7c24 */ /* 0x004fca000f8e02ff */
[----:B------:R0:W-:Y:S04]  /*2f30*/  STL [R1+0x14], R14 ;  /* 0x0000140e01007387 */ /* 0x0001e80000100800 */
[----:B0-----:R-:W2:Y:S01]  /*2f40*/  LDL.LU R14, [R1+0x1c98] ;  /* 0x001c9800010e7983 */ /* 0x001ea20000300800 */
[----:B------:R-:W-:Y:S02]  /*2f50*/  IMAD R15, R15, UR7, RZ ;  /* 0x000000070f0f7c24 */ /* 0x000fe4000f8e02ff */
[----:B------:R-:W-:Y:S02]  /*2f60*/  IMAD R3, R3, UR7, RZ ;  /* 0x0000000703037c24 */ /* 0x000fe4000f8e02ff */
[----:B------:R-:W-:Y:S02]  /*2f70*/  IMAD R2, R2, UR7, RZ ;  /* 0x0000000702027c24 */ /* 0x000fe4000f8e02ff */
[----:B------:R-:W-:-:S02]  /*2f80*/  IMAD R29, R29, UR7, RZ ;  /* 0x000000071d1d7c24 */ /* 0x000fc4000f8e02ff */
[----:B------:R-:W-:Y:S02]  /*2f90*/  IMAD R28, R28, UR7, RZ ;  /* 0x000000071c1c7c24 */ /* 0x000fe4000f8e02ff */
[----:B--2---:R-:W-:-:S05]  /*2fa0*/  IMAD R14, R14, UR7, RZ ;  /* 0x000000070e0e7c24 */ /* 0x004fca000f8e02ff */
[----:B------:R0:W-:Y:S04]  /*2fb0*/  STL [R1+0x10], R14 ;  /* 0x0000100e01007387 */ /* 0x0001e80000100800 */
[----:B0-----:R-:W2:Y:S04]  /*2fc0*/  LDL.LU R14, [R1+0x1c94] ;  /* 0x001c9400010e7983 */ /* 0x001ea80000300800 */
[----:B------:R0:W-:Y:S04]  /*2fd0*/  STL [R1+0xc], R15 ;  /* 0x00000c0f01007387 */ /* 0x0001e80000100800 */
[----:B0-----:R-:W2:Y:S04]  /*2fe0*/  LDL.LU R15, [R1+0x1c90] ;  /* 0x001c9000010f7983 */ /* 0x001ea80000300800 */
[----:B------:R-:W-:Y:S04]  /*2ff0*/  STL [R1+0x4], R3 ;  /* 0x0000040301007387 */ /* 0x000fe80000100800 */
[----:B------:R-:W-:Y:S04]  /*3000*/  STL [R1], R2 ;  /* 0x0000000201007387 */ /* 0x000fe80000100800 */
[----:B------:R0:W-:Y:S04]  /*3010*/  STL.64 [R1+0x1c88], R28 ;  /* 0x001c881c01007387 */ /* 0x0001e80000100a00 */
[----:B0-----:R-:W2:Y:S01]  /*3020*/  LDL R29, [R1+0x8] ;  /* 0x00000800011d7983 */ /* 0x001ea20000100800 */
[----:B------:R-:W-:-:S02]  /*3030*/  IMAD R3, R7, UR7, RZ ;  /* 0x0000000707037c24 */ /* 0x000fc4000f8e02ff */
[----:B------:R-:W-:Y:S01]  /*3040*/  IMAD R2, R6, UR7, RZ ;  /* 0x0000000706027c24 */ /* 0x000fe2000f8e02ff */
[----:B------:R-:W3:Y:S04]  /*3050*/  LDL.LU R7, [R1] ;  /* 0x0000000001077983 */ /* 0x000ee80000300800 */
[----:B------:R0:W-:Y:S04]  /*3060*/  STL [R1+0x168], R3 ;  /* 0x0001680301007387 */ /* 0x0001e80000100800 */
[----:B------:R-:W4:Y:S04]  /*3070*/  LDL.LU R6, [R1+0x4] ;  /* 0x0000040001067983 */ /* 0x000f280000300800 */
[----:B------:R1:W-:Y:S01]  /*3080*/  STL [R1+0x16c], R2 ;  /* 0x00016c0201007387 */ /* 0x0003e20000100800 */
[----:B0-----:R-:W-:-:S03]  /*3090*/  IMAD R3, R5, UR7, RZ ;  /* 0x0000000705037c24 */ /* 0x001fc6000f8e02ff */
[----:B------:R-:W3:Y:S01]  /*30a0*/  LDL.LU R5, [R1+0xc] ;  /* 0x00000c0001057983 */ /* 0x000ee20000300800 */
[----:B-1----:R-:W-:-:S03]  /*30b0*/  IMAD R2, R4, UR7, RZ ;  /* 0x0000000704027c24 */ /* 0x002fc6000f8e02ff */
[----:B------:R-:W3:Y:S04]  /*30c0*/  LDL.LU R4, [R1+0x10] ;  /* 0x0000100001047983 */ /* 0x000ee80000300800 */
[----:B------:R-:W-:Y:S01]  /*30d0*/  STL [R1+0x170], R3 ;  /* 0x0001700301007387 */ /* 0x000fe20000100800 */
[----:B--2---:R-:W-:-:S05]  /*30e0*/  IMAD.WIDE R28, R29, 0x2, R14 ;  /* 0x000000021d1c7825 */ /* 0x004fca00078e020e */
[----:B------:R0:W-:Y:S04]  /*30f0*/  STL.64 [R1+0x160], R28 ;  /* 0x0001601c01007387 */ /* 0x0001e80000100a00 */
[----:B0-----:R-:W2:Y:S04]  /*3100*/  LDL.LU.64 R28, [R1+0x1c88] ;  /* 0x001c8800011c7983 */ /* 0x001ea80000300a00 */
[----:B------:R-:W-:Y:S04]  /*3110*/  STL [R1+0x174], R2 ;  /* 0x0001740201007387 */ /* 0x000fe80000100800 */
[----:B------:R0:W-:Y:S04]  /*3120*/  STL [R1+0x1c78], R2 ;  /* 0x001c780201007387 */ /* 0x0001e80000100800 */
[----:B0-----:R-:W2:Y:S04]  /*3130*/  LDL R2, [R1+0x18] ;  /* 0x0000180001027983 */ /* 0x001ea80000100800 */
[----:B------:R2:W-:Y:S02]  /*3140*/  STL [R1+0x1c7c], R3 ;  /* 0x001c7c0301007387 */ /* 0x0005e40000100800 */
[----:B--2---:R-:W-:-:S05]  /*3150*/  IMAD.WIDE R2, R2, 0x2, R14 ;  /* 0x0000000202027825 */ /* 0x004fca00078e020e */
[----:B------:R0:W-:Y:S04]  /*3160*/  STL.64 [R1+0x158], R2 ;  /* 0x0001580201007387 */ /* 0x0001e80000100a00 */
[----:B0-----:R-:W2:Y:S04]  /*3170*/  LDL R2, [R1+0x16c] ;  /* 0x00016c0001027983 */ /* 0x001ea80000100800 */
[----:B------:R-:W3:Y:S04]  /*3180*/  LDL R3, [R1+0x168] ;  /* 0x0001680001037983 */ /* 0x000ee80000100800 */
[----:B--2---:R0:W-:Y:S04]  /*3190*/  STL [R1+0x1c80], R2 ;  /* 0x001c800201007387 */ /* 0x0041e80000100800 */
[----:B0-----:R-:W2:Y:S04]  /*31a0*/  LDL R2, [R1+0x14] ;  /* 0x0000140001027983 */ /* 0x001ea80000100800 */
[----:B---3--:R2:W-:Y:S02]  /*31b0*/  STL [R1+0x1c84], R3 ;  /* 0x001c840301007387 */ /* 0x0085e40000100800 */
[----:B--2---:R-:W-:-:S05]  /*31c0*/  IMAD.WIDE R2, R2, 0x2, R14 ;  /* 0x0000000202027825 */ /* 0x004fca00078e020e */
[----:B------:R0:W-:Y:S02]  /*31d0*/  STL.64 [R1+0x150], R2 ;  /* 0x0001500201007387 */ /* 0x0001e40000100a00 */
[----:B0-----:R-:W-:-:S05]  /*31e0*/  IMAD.WIDE R2, R4, 0x2, R14 ;  /* 0x0000000204027825 */ /* 0x001fca00078e020e */
[----:B------:R0:W-:Y:S04]  /*31f0*/  STL.64 [R1+0x148], R2 ;  /* 0x0001480201007387 */ /* 0x0001e80000100a00 */
[----:B------:R1:W-:Y:S01]  /*3200*/  STL.64 [R1+0x1c60], R4 ;  /* 0x001c600401007387 */ /* 0x0003e20000100a00 */
[----:B0-----:R-:W-:-:S03]  /*3210*/  IMAD.WIDE R2, R5, 0x2, R14 ;  /* 0x0000000205027825 */ /* 0x001fc600078e020e */
[----:B-1----:R-:W2:Y:S04]  /*3220*/  LDL.LU R4, [R1+0x8] ;  /* 0x0000080001047983 */ /* 0x002ea80000300800 */
[----:B------:R4:W-:Y:S04]  /*3230*/  STL.64 [R1+0x140], R2 ;  /* 0x0001400201007387 */ /* 0x0009e80000100a00 */
[----:B------:R-:W3:Y:S01]  /*3240*/  LDL.LU R5, [R1+0x18] ;  /* 0x0000180001057983 */ /* 0x000ee20000300800 */
[----:B----4-:R-:W-:-:S04]  /*3250*/  IMAD.WIDE R2, R6, 0x2, R14 ;  /* 0x0000000206027825 */ /* 0x010fc800078e020e */
[----:B------:R-:W-:Y:S02]  /*3260*/  IMAD R8, R8, UR7, RZ ;  /* 0x0000000708087c24 */ /* 0x000fe4000f8e02ff */
[----:B------:R-:W-:Y:S02]  /*3270*/  IMAD R9, R9, UR7, RZ ;  /* 0x0000000709097c24 */ /* 0x000fe4000f8e02ff */
[----:B------:R-:W-:Y:S02]  /*3280*/  IMAD R10, R10, UR7, RZ ;  /* 0x000000070a0a7c24 */ /* 0x000fe4000f8e02ff */
[----:B------:R-:W-:Y:S02]  /*3290*/  IMAD R11, R11, UR7, RZ ;  /* 0x000000070b0b7c24 */ /* 0x000fe4000f8e02ff */
[----:B------:R-:W-:Y:S02]  /*32a0*/  IMAD R12, R12, UR7, RZ ;  /* 0x000000070c0c7c24 */ /* 0x000fe4000f8e02ff */
[----:B------:R-:W-:-:S02]  /*32b0*/  IMAD R13, R13, UR7, RZ ;  /* 0x000000070d0d7c24 */ /* 0x000fc4000f8e02ff */
        /* <DEDUP_REMOVED lines=11> */
[----:B------:R-:W-:Y:S01]  /*3370*/  IMAD R27, R27, UR7, RZ ;  /* 0x000000071b1b7c24 */ /* 0x000fe2000f8e02ff */
[----:B---3--:R-:W-:Y:S04]  /*3380*/  STL [R1+0x1c68], R5 ;  /* 0x001c680501007387 */ /* 0x008fe80000100800 */
[----:B------:R0:W-:Y:S02]  /*3390*/  STL.64 [R1+0x138], R2 ;  /* 0x0001380201007387 */ /* 0x0001e40000100a00 */
[----:B0-----:R-:W-:-:S05]  /*33a0*/  IMAD.WIDE R2, R7, 0x2, R14 ;  /* 0x0000000207027825 */ /* 0x001fca00078e020e */
        /* <DEDUP_REMOVED lines=40> */
[----:B------:R0:W-:Y:S04]  /*3630*/  STL.64 [R1+0x90], R2 ;  /* 0x0000900201007387 */ /* 0x0001e80000100a00 */
[----:B0-----:R-:W3:Y:S02]  /*3640*/  LDL.LU R3, [R1+0x1c84] ;  /* 0x001c840001037983 */ /* 0x001ee40000300800 */
[----:B---3--:R-:W-:-:S05]  /*3650*/  IMAD.WIDE R2, R3, 0x2, R14 ;  /* 0x0000000203027825 */ /* 0x008fca00078e020e */
        /* <DEDUP_REMOVED lines=10> */
[----:B0-----:R-:W2:Y:S01]  /*3700*/  LDL.LU.64 R2, [R1+0x1c70] ;  /* 0x001c700001027983 */ /* 0x001ea20000300a00 */
[----:B------:R-:W-:Y:S01]  /*3710*/  IMAD R0, R0, UR7, RZ ;  /* 0x0000000700007c24 */ /* 0x000fe2000f8e02ff */
[----:B------:R-:W0:Y:S03]  /*3720*/  LDCU UR7, c[0x0][0x3a4] ;  /* 0x00007480ff0777ac */ /* 0x000e260008000800 */
[----:B------:R-:W-:-:S05]  /*3730*/  IMAD.WIDE R14, R0, 0x2, R14 ;  /* 0x00000002000e7825 */ /* 0x000fca00078e020e */
[----:B------:R1:W-:Y:S04]  /*3740*/  STL.64 [R1+0x198], R14 ;  /* 0x0001980e01007387 */ /* 0x0003e80000100a00 */
[----:B-1----:R-:W3:Y:S01]  /*3750*/  LDL.LU R15, [R1+0x14] ;  /* 0x00001400010f7983 */ /* 0x002ee20000300800 */
[----:B--2---:R-:W-:-:S05]  /*3760*/  IMAD.WIDE R4, R4, 0x2, R2 ;  /* 0x0000000204047825 */ /* 0x004fca00078e0202 */
[----:B------:R1:W-:Y:S04]  /*3770*/  STL.64 [R1+0x88], R4 ;  /* 0x0000880401007387 */ /* 0x0003e80000100a00 */
[----:B-1----:R-:W2:Y:S02]  /*3780*/  LDL.LU R5, [R1+0x1c68] ;  /* 0x001c680001057983 */ /* 0x002ea40000300800 */
[----:B--2---:R-:W-:-:S05]  /*3790*/  IMAD.WIDE R4, R5, 0x2, R2 ;  /* 0x0000000205047825 */ /* 0x004fca00078e0202 */
[----:B------:R1:W-:Y:S04]  /*37a0*/  STL.64 [R1+0x80], R4 ;  /* 0x0000800401007387 */ /* 0x0003e80000100a00 */
[----:B-1----:R-:W2:Y:S01]  /*37b0*/  LDL.LU.64 R4, [R1+0x1c60] ;  /* 0x001c600001047983 */ /* 0x002ea20000300a00 */
[----:B---3--:R-:W-:-:S05]  /*37c0*/  IMAD.WIDE R14, R15, 0x2, R2 ;  /* 0x000000020f0e7825 */ /* 0x008fca00078e0202 */
[----:B------:R2:W-:Y:S02]  /*37d0*/  STL.64 [R1+0x78], R14 ;  /* 0x0000780e01007387 */ /* 0x0005e40000100a00 */
[----:B--2---:R-:W-:-:S05]  /*37e0*/  IMAD.WIDE R14, R4, 0x2, R2 ;  /* 0x00000002040e7825 */ /* 0x004fca00078e0202 */
[----:B------:R1:W-:Y:S02]  /*37f0*/  STL.64 [R1+0x70], R14 ;  /* 0x0000700e01007387 */ /* 0x0003e40000100a00 */
[----:B-1----:R-:W-:-:S04]  /*3800*/  IMAD.WIDE R14, R5, 0x2, R2 ;  /* 0x00000002050e7825 */ /* 0x002fc800078e0202 */
[--C-:B------:R-:W-:Y:S01]  /*3810*/  IMAD.WIDE R4, R6, 0x2, R2.reuse ;  /* 0x0000000206047825 */ /* 0x100fe200078e0202 */
[----:B------:R1:W-:Y:S04]  /*3820*/  STL.64 [R1+0x68], R14 ;  /* 0x0000680e01007387 */ /* 0x0003e80000100a00 */
[----:B------:R2:W-:Y:S01]  /*3830*/  STL.64 [R1+0x60], R4 ;  /* 0x0000600401007387 */ /* 0x0005e20000100a00 */
[----:B-1----:R-:W-:-:S04]  /*3840*/  IMAD.WIDE R14, R7, 0x2, R2 ;  /* 0x00000002070e7825 */ /* 0x002fc800078e0202 */
[--C-:B------:R-:W-:Y:S01]  /*3850*/  IMAD.WIDE R6, R29, 0x2, R2.reuse ;  /* 0x000000021d067825 */ /* 0x100fe200078e0202 */
[----:B------:R1:W-:Y:S03]  /*3860*/  STL.64 [R1+0x58], R14 ;  /* 0x0000580e01007387 */ /* 0x0003e60000100a00 */
[--C-:B--2---:R-:W-:Y:S01]  /*3870*/  IMAD.WIDE R4, R28, 0x2, R2.reuse ;  /* 0x000000021c047825 */ /* 0x104fe200078e0202 */
[----:B------:R2:W-:Y:S04]  /*3880*/  STL.64 [R1+0x50], R6 ;  /* 0x0000500601007387 */ /* 0x0005e80000100a00 */
[----:B------:R3:W-:Y:S01]  /*3890*/  STL.64 [R1+0x48], R4 ;  /* 0x0000480401007387 */ /* 0x0007e20000100a00 */
[----:B-1----:R-:W-:-:S04]  /*38a0*/  IMAD.WIDE R14, R8, 0x2, R2 ;  /* 0x00000002080e7825 */ /* 0x002fc800078e0202 */
[--C-:B--2---:R-:W-:Y:S01]  /*38b0*/  IMAD.WIDE R6, R9, 0x2, R2.reuse ;  /* 0x0000000209067825 */ /* 0x104fe200078e0202 */
[----:B------:R-:W-:Y:S03]  /*38c0*/  STL.64 [R1+0x40], R14 ;  /* 0x0000400e01007387 */ /* 0x000fe60000100a00 */
[--C-:B---3--:R-:W-:Y:S01]  /*38d0*/  IMAD.WIDE R4, R10, 0x2, R2.reuse ;  /* 0x000000020a047825 */ /* 0x108fe200078e0202 */
[----:B------:R1:W-:Y:S03]  /*38e0*/  STL.64 [R1+0x38], R6 ;  /* 0x0000380601007387 */ /* 0x0003e60000100a00 */
[--C-:B------:R-:W-:Y:S01]  /*38f0*/  IMAD.WIDE R8, R11, 0x2, R2.reuse ;  /* 0x000000020b087825 */ /* 0x100fe200078e0202 */
[----:B------:R2:W-:Y:S04]  /*3900*/  STL.64 [R1+0x30], R4 ;  /* 0x0000300401007387 */ /* 0x0005e80000100a00 */
[----:B------:R3:W-:Y:S01]  /*3910*/  STL.64 [R1+0x28], R8 ;  /* 0x0000280801007387 */ /* 0x0007e20000100a00 */
[----:B-1----:R-:W-:-:S04]  /*3920*/  IMAD.WIDE R6, R12, 0x2, R2 ;  /* 0x000000020c067825 */ /* 0x002fc800078e0202 */
[--C-:B--2---:R-:W-:Y:S01]  /*3930*/  IMAD.WIDE R4, R13, 0x2, R2.reuse ;  /* 0x000000020d047825 */ /* 0x104fe200078e0202 */
[----:B------:R1:W-:Y:S03]  /*3940*/  STL.64 [R1+0x20], R6 ;  /* 0x0000200601007387 */ /* 0x0003e60000100a00 */
[--C-:B---3--:R-:W-:Y:S01]  /*3950*/  IMAD.WIDE R8, R16, 0x2, R2.reuse ;  /* 0x0000000210087825 */ /* 0x108fe200078e0202 */
[----:B------:R2:W-:Y:S03]  /*3960*/  STL.64 [R1+0x18], R4 ;  /* 0x0000180401007387 */ /* 0x0005e60000100a00 */
[--C-:B------:R-:W-:Y:S01]  /*3970*/  IMAD.WIDE R28, R19, 0x2, R2.reuse ;  /* 0x00000002131c7825 */ /* 0x100fe200078e0202 */
[----:B------:R-:W-:Y:S03]  /*3980*/  STL.64 [R1+0x10], R8 ;  /* 0x0000100801007387 */ /* 0x000fe60000100a00 */
[----:B-1----:R-:W-:-:S04]  /*3990*/  IMAD.WIDE R6, R17, 0x2, R2 ;  /* 0x0000000211067825 */ /* 0x002fc800078e0202 */
[--C-:B--2---:R-:W-:Y:S01]  /*39a0*/  IMAD.WIDE R4, R18, 0x2, R2.reuse ;  /* 0x0000000212047825 */ /* 0x104fe200078e0202 */
[----:B------:R1:W-:Y:S04]  /*39b0*/  STL.64 [R1+0x8], R6 ;  /* 0x0000080601007387 */ /* 0x0003e80000100a00 */
[----:B------:R2:W-:Y:S04]  /*39c0*/  STL.64 [R1+0x1c00], R28 ;  /* 0x001c001c01007387 */ /* 0x0005e80000100a00 */
[----:B------:R3:W-:Y:S01]  /*39d0*/  STL.64 [R1], R4 ;  /* 0x0000000401007387 */ /* 0x0007e20000100a00 */
[----:B-1----:R-:W-:-:S03]  /*39e0*/  IMAD.WIDE R6, R21, 0x2, R2 ;  /* 0x0000000215067825 */ /* 0x002fc600078e0202 */
[----:B--2---:R-:W2:Y:S01]  /*39f0*/  LDL.LU R28, [R1+0x170] ;  /* 0x00017000011c7983 */ /* 0x004ea20000300800 */
[----:B---3--:R-:W-:-:S03]  /*3a00*/  IMAD.WIDE R4, R20, 0x2, R2 ;  /* 0x0000000214047825 */ /* 0x008fc600078e0202 */
[----:B------:R-:W3:Y:S04]  /*3a10*/  LDL.LU R29, [R1+0x174] ;  /* 0x00017400011d7983 */ /* 0x000ee80000300800 */
[----:B------:R-:W4:Y:S01]  /*3a20*/  LDL.LU R20, [R1+0x168] ;  /* 0x0001680001147983 */ /* 0x000f220000300800 */
[----:B------:R-:W-:-:S03]  /*3a30*/  IMAD.WIDE R8, R22, 0x2, R2 ;  /* 0x0000000216087825 */ /* 0x000fc600078e0202 */
[----:B------:R1:W-:Y:S04]  /*3a40*/  STL.64 [R1+0x1bf8], R4 ;  /* 0x001bf80401007387 */ /* 0x0003e80000100a00 */
[----:B-1----:R-:W3:Y:S04]  /*3a50*/  LDL.LU.64 R4, [R1+0x88] ;  /* 0x0000880001047983 */ /* 0x002ee80000300a00 */
[----:B------:R1:W-:Y:S04]  /*3a60*/  STL.64 [R1+0x1bf0], R6 ;  /* 0x001bf00601007387 */ /* 0x0003e80000100a00 */
[----:B-1----:R-:W3:Y:S04]  /*3a70*/  LDL.LU.64 R6, [R1+0x150] ;  /* 0x0001500001067983 */ /* 0x002ee80000300a00 */
[----:B------:R-:W3:Y:S01]  /*3a80*/  LDL.LU R22, [R1+0x16c] ;  /* 0x00016c0001167983 */ /* 0x000ee20000300800 */
[----:B------:R-:W-:-:S04]  /*3a90*/  IMAD.WIDE R10, R23, 0x2, R2 ;  /* 0x00000002170a7825 */ /* 0x000fc800078e0202 */
[--C-:B------:R-:W-:Y:S01]  /*3aa0*/  IMAD.WIDE R12, R24, 0x2, R2.reuse ;  /* 0x00000002180c7825 */ /* 0x100fe200078e0202 */
[----:B------:R1:W-:Y:S03]  /*3ab0*/  STL.64 [R1+0x1be8], R8 ;  /* 0x001be80801007387 */ /* 0x0003e60000100a00 */
[----:B------:R-:W-:-:S04]  /*3ac0*/  IMAD.WIDE R14, R25, 0x2, R2 ;  /* 0x00000002190e7825 */ /* 0x000fc800078e0202 */
[----:B------:R-:W-:-:S04]  /*3ad0*/  IMAD.WIDE R16, R26, 0x2, R2 ;  /* 0x000000021a107825 */ /* 0x000fc800078e0202 */
[--C-:B------:R-:W-:Y:S01]  /*3ae0*/  IMAD.WIDE R18, R27, 0x2, R2.reuse ;  /* 0x000000021b127825 */ /* 0x100fe200078e0202 */
[----:B-1----:R-:W3:Y:S04]  /*3af0*/  LDL.LU.64 R8, [R1+0x78] ;  /* 0x0000780001087983 */ /* 0x002ee80000300a00 */
[----:B------:R-:W-:Y:S04]  /*3b00*/  STL.64 [R1+0x1c08], R10 ;  /* 0x001c080a01007387 */ /* 0x000fe80000100a00 */
[----:B------:R-:W-:Y:S04]  /*3b10*/  STL.64 [R1+0x1c10], R12 ;  /* 0x001c100c01007387 */ /* 0x000fe80000100a00 */
[----:B------:R-:W-:Y:S04]  /*3b20*/  STL.64 [R1+0x1c18], R14 ;  /* 0x001c180e01007387 */ /* 0x000fe80000100a00 */
[----:B------:R-:W-:Y:S04]  /*3b30*/  STL.64 [R1+0x1c20], R16 ;  /* 0x001c201001007387 */ /* 0x000fe80000100a00 */
[----:B------:R1:W-:Y:S04]  /*3b40*/  STL.64 [R1+0x1c28], R18 ;  /* 0x001c281201007387 */ /* 0x0003e80000100a00 */
[----:B-1----:R-:W3:Y:S04]  /*3b50*/  LDL.LU.64 R18, [R1+0x160] ;  /* 0x0001600001127983 */ /* 0x002ee80000300a00 */
[----:B------:R-:W3:Y:S01]  /*3b60*/  LDL.LU.64 R16, [R1+0x148] ;  /* 0x0001480001107983 */ /* 0x000ee20000300a00 */
[----:B--2---:R-:W-:-:S04]  /*3b70*/  IMAD.WIDE R24, R28, 0x2, R2 ;  /* 0x000000021c187825 */ /* 0x004fc800078e0202 */
[----:B----4-:R-:W-:-:S05]  /*3b80*/  IMAD.WIDE R20, R20, 0x2, R2 ;  /* 0x0000000214147825 */ /* 0x010fca00078e0202 */
[----:B------:R-:W-:Y:S01]  /*3b90*/  STL.64 [R1+0x1c30], R20 ;  /* 0x001c301401007387 */ /* 0x000fe20000100a00 */
[----:B---3--:R-:W-:-:S03]  /*3ba0*/  IMAD.WIDE R26, R29, 0x2, R2 ;  /* 0x000000021d1a7825 */ /* 0x008fc600078e0202 */
[----:B------:R-:W2:Y:S01]  /*3bb0*/  LDL.LU.64 R14, [R1+0x70] ;  /* 0x00007000010e7983 */ /* 0x000ea20000300a00 */
[----:B------:R-:W-:-:S05]  /*3bc0*/  IMAD.WIDE R22, R22, 0x2, R2 ;  /* 0x0000000216167825 */ /* 0x000fca00078e0202 */
[----:B------:R-:W-:Y:S04]  /*3bd0*/  STL.64 [R1+0x1c38], R22 ;  /* 0x001c381601007387 */ /* 0x000fe80000100a00 */
[----:B------:R-:W3:Y:S04]  /*3be0*/  LDL.LU.64 R12, [R1+0x140] ;  /* 0x00014000010c7983 */ /* 0x000ee80000300a00 */
[----:B------:R1:W-:Y:S04]  /*3bf0*/  STL.64 [R1+0x1c40], R24 ;  /* 0x001c401801007387 */ /* 0x0003e80000100a00 */
[----:B-1----:R-:W4:Y:S04]  /*3c00*/  LDL.LU.64 R24, [R1+0x80] ;  /* 0x0000800001187983 */ /* 0x002f280000300a00 */
[----:B------:R-:W2:Y:S04]  /*3c10*/  LDL.LU.64 R22, [R1+0x68] ;  /* 0x0000680001167983 */ /* 0x000ea80000300a00 */
[----:B------:R-:W2:Y:S04]  /*3c20*/  LDL.LU.64 R10, [R1+0x138] ;  /* 0x00013800010a7983 */ /* 0x000ea80000300a00 */
[----:B------:R1:W-:Y:S04]  /*3c30*/  STL.64 [R1+0x1c48], R26 ;  /* 0x001c481a01007387 */ /* 0x0003e80000100a00 */
[----:B-1----:R-:W2:Y:S01]  /*3c40*/  LDL.LU.64 R26, [R1+0x158] ;  /* 0x00015800011a7983 */ /* 0x002ea20000300a00 */
[----:B------:R-:W-:-:S05]  /*3c50*/  IMAD.WIDE R2, R0, 0x2, R2 ;  /* 0x0000000200027825 */ /* 0x000fca00078e0202 */
[----:B------:R-:W-:Y:S04]  /*3c60*/  STL.64 [R1+0x1c50], R2 ;  /* 0x001c500201007387 */ /* 0x000fe80000100a00 */
[----:B------:R-:W-:Y:S01]  /*3c70*/  STL [R1+0x1bb0], R18 ;  /* 0x001bb01201007387 */ /* 0x000fe20000100800 */
[----:B------:R-:W-:-:S03]  /*3c80*/  IMAD.MOV.U32 R0, RZ, RZ, R19 ;  /* 0x000000ffff007224 */ /* 0x000fc600078e0013 */
[----:B------:R-:W3:Y:S04]  /*3c90*/  LDL.LU.64 R28, [R1+0x60] ;  /* 0x00006000011c7983 */ /* 0x000ee80000300a00 */
[----:B------:R-:W3:Y:S04]  /*3ca0*/  LDL.LU.64 R20, [R1+0x130] ;  /* 0x0001300001147983 */ /* 0x000ee80000300a00 */
[----:B------:R1:W-:Y:S04]  /*3cb0*/  STL [R1+0x1ba8], R0 ;  /* 0x001ba80001007387 */ /* 0x0003e80000100800 */
[----:B------:R0:W-:Y:S01]  /*3cc0*/  STL [R1+0x1bac], R4 ;  /* 0x001bac0401007387 */ /* 0x0001e20000100800 */
[----:B-1----:R-:W-:-:S03]  /*3cd0*/  IMAD.MOV.U32 R0, RZ, RZ, R5 ;  /* 0x000000ffff007224 */ /* 0x002fc600078e0005 */
[----:B0-----:R-:W3:Y:S04]  /*3ce0*/  LDL.LU.64 R4, [R1+0x58] ;  /* 0x0000580001047983 */ /* 0x001ee80000300a00 */
[----:B------:R0:W-:Y:S04]  /*3cf0*/  STL [R1+0x1ba0], R0 ;  /* 0x001ba00001007387 */ /* 0x0001e80000100800 */
[----:B--2---:R-:W-:Y:S04]  /*3d00*/  STL [R1+0x1ba4], R26 ;  /* 0x001ba41a01007387 */ /* 0x004fe80000100800 */
[----:B------:R-:W2:Y:S01]  /*3d10*/  LDL.LU.64 R18, [R1+0x128] ;  /* 0x0001280001127983 */ /* 0x000ea20000300a00 */
[----:B0-----:R-:W-:-:S03]  /*3d20*/  IMAD.MOV.U32 R0, RZ, RZ, R27 ;  /* 0x000000ffff007224 */ /* 0x001fc600078e001b */
[----:B----4-:R-:W-:Y:S04]  /*3d30*/  STL [R1+0x1b9c], R24 ;  /* 0x001b9c1801007387 */ /* 0x010fe80000100800 */
[----:B------:R0:W-:Y:S04]  /*3d40*/  STL [R1+0x1b98], R0 ;  /* 0x001b980001007387 */ /* 0x0001e80000100800 */
[----:B------:R-:W-:Y:S01]  /*3d50*/  STL [R1+0x1b94], R6 ;  /* 0x001b940601007387 */ /* 0x000fe20000100800 */
[----:B0-----:R-:W-:-:S05]  /*3d60*/  IMAD.MOV.U32 R0, RZ, RZ, R25 ;  /* 0x000000ffff007224 */ /* 0x001fca00078e0019 */
[----:B------:R0:W-:Y:S02]  /*3d70*/  STL [R1+0x1b90], R0 ;  /* 0x001b900001007387 */ /* 0x0001e40000100800 */
[----:B0-----:R-:W-:Y:S02]  /*3d80*/  IMAD.MOV.U32 R0, RZ, RZ, R7 ;  /* 0x000000ffff007224 */ /* 0x001fe400078e0007 */
[----:B------:R-:W4:Y:S04]  /*3d90*/  LDL.LU.64 R6, [R1+0x50] ;  /* 0x0000500001067983 */ /* 0x000f280000300a00 */
[----:B------:R0:W-:Y:S04]  /*3da0*/  STL [R1+0x1b88], R0 ;  /* 0x001b880001007387 */ /* 0x0001e80000100800 */
[----:B------:R1:W-:Y:S01]  /*3db0*/  STL [R1+0x1b8c], R8 ;  /* 0x001b8c0801007387 */ /* 0x0003e20000100800 */
[----:B0-----:R-:W-:-:S03]  /*3dc0*/  IMAD.MOV.U32 R0, RZ, RZ, R9 ;  /* 0x000000ffff007224 */ /* 0x001fc600078e0009 */
[----:B-1----:R-:W4:Y:S04]  /*3dd0*/  LDL.LU.64 R8, [R1+0x120] ;  /* 0x0001200001087983 */ /* 0x002f280000300a00 */
[----:B------:R0:W-:Y:S04]  /*3de0*/  STL [R1+0x1b80], R0 ;  /* 0x001b800001007387 */ /* 0x0001e80000100800 */
[----:B------:R1:W-:Y:S01]  /*3df0*/  STL [R1+0x1b84], R16 ;  /* 0x001b841001007387 */ /* 0x0003e20000100800 */
[----:B0-----:R-:W-:-:S03]  /*3e00*/  IMAD.MOV.U32 R0, RZ, RZ, R17 ;  /* 0x000000ffff007224 */ /* 0x001fc600078e0011 */
[----:B-1----:R-:W4:Y:S04]  /*3e10*/  LDL.LU.64 R16, [R1+0x48] ;  /* 0x0000480001107983 */ /* 0x002f280000300a00 */
[----:B------:R0:W-:Y:S04]  /*3e20*/  STL [R1+0x1b78], R0 ;  /* 0x001b780001007387 */ /* 0x0001e80000100800 */
[----:B------:R1:W-:Y:S01]  /*3e30*/  STL [R1+0x1b7c], R14 ;  /* 0x001b7c0e01007387 */ /* 0x0003e20000100800 */
[----:B0-----:R-:W-:-:S03]  /*3e40*/  IMAD.MOV.U32 R0, RZ, RZ, R15 ;  /* 0x000000ffff007224 */ /* 0x001fc600078e000f */
[----:B---3--:R-:W-:Y:S04]  /*3e50*/  STL [R1+0x1b74], R12 ;  /* 0x001b740c01007387 */ /* 0x008fe80000100800 */
[----:B------:R0:W-:Y:S04]  /*3e60*/  STL [R1+0x1b70], R0 ;  /* 0x001b700001007387 */ /* 0x0001e80000100800 */
[----:B-1----:R-:W3:Y:S01]  /*3e70*/  LDL.LU.64 R14, [R1+0x118] ;  /* 0x00011800010e7983 */ /* 0x002ee20000300a00 */
[----:B0-----:R-:W-:-:S03]  /*3e80*/  IMAD.MOV.U32 R0, RZ, RZ, R13 ;  /* 0x000000ffff007224 */ /* 0x001fc600078e000d */
[----:B------:R-:W-:Y:S04]  /*3e90*/  STL [R1+0x1b6c], R22 ;  /* 0x001b6c1601007387 */ /* 0x000fe80000100800 */
[----:B------:R0:W-:Y:S04]  /*3ea0*/  STL [R1+0x1b68], R0 ;  /* 0x001b680001007387 */ /* 0x0001e80000100800 */
[----:B------:R-:W3:Y:S01]  /*3eb0*/  LDL.LU.64 R12, [R1+0x40] ;  /* 0x00004000010c7983 */ /* 0x000ee20000300a00 */
[----:B0-----:R-:W-:-:S03]  /*3ec0*/  IMAD.MOV.U32 R0, RZ, RZ, R23 ;  /* 0x000000ffff007224 */ /* 0x001fc600078e0017 */
[----:B------:R-:W-:Y:S04]  /*3ed0*/  STL [R1+0x1b64], R10 ;  /* 0x001b640a01007387 */ /* 0x000fe80000100800 */
[----:B------:R0:W-:Y:S02]  /*3ee0*/  STL [R1+0x1b60], R0 ;  /* 0x001b600001007387 */ /* 0x0001e40000100800 */
[----:B0-----:R-:W-:Y:S02]  /*3ef0*/  IMAD.MOV.U32 R0, RZ, RZ, R11 ;  /* 0x000000ffff007224 */ /* 0x001fe400078e000b */
[----:B------:R-:W3:Y:S04]  /*3f00*/  LDL.LU.64 R10, [R1+0x110] ;  /* 0x00011000010a7983 */ /* 0x000ee80000300a00 */
[----:B------:R0:W-:Y:S04]  /*3f10*/  STL [R1+0x1b58], R0 ;  /* 0x001b580001007387 */ /* 0x0001e80000100800 */
[----:B------:R1:W-:Y:S01]  /*3f20*/  STL [R1+0x1b5c], R28 ;  /* 0x001b5c1c01007387 */ /* 0x0003e20000100800 */
[----:B0-----:R-:W-:-:S03]  /*3f30*/  IMAD.MOV.U32 R0, RZ, RZ, R29 ;  /* 0x000000ffff007224 */ /* 0x001fc600078e001d */
[----:B------:R-:W-:Y:S04]  /*3f40*/  STL [R1+0x1b54], R20 ;  /* 0x001b541401007387 */ /* 0x000fe80000100800 */
[----:B------:R0:W-:Y:S04]  /*3f50*/  STL [R1+0x1b50], R0 ;  /* 0x001b500001007387 */ /* 0x0001e80000100800 */
[----:B-1----:R-:W3:Y:S01]  /*3f60*/  LDL.LU.64 R28, [R1+0x38] ;  /* 0x00003800011c7983 */ /* 0x002ee20000300a00 */
[----:B0-----:R-:W-:-:S03]  /*3f70*/  IMAD.MOV.U32 R0, RZ, RZ, R21 ;  /* 0x000000ffff007224 */ /* 0x001fc600078e0015 */
[----:B------:R-:W-:Y:S04]  /*3f80*/  STL [R1+0x1b4c], R4 ;  /* 0x001b4c0401007387 */ /* 0x000fe80000100800 */
[----:B------:R0:W-:Y:S02]  /*3f90*/  STL [R1+0x1b48], R0 ;  /* 0x001b480001007387 */ /* 0x0001e40000100800 */
[----:B0-----:R-:W-:Y:S02]  /*3fa0*/  IMAD.MOV.U32 R0, RZ, RZ, R5 ;  /* 0x000000ffff007224 */ /* 0x001fe400078e0005 */
[----:B--2---:R-:W-:Y:S04]  /*3fb0*/  STL [R1+0x1b44], R18 ;  /* 0x001b441201007387 */ /* 0x004fe80000100800 */
[----:B------:R0:W-:Y:S04]  /*3fc0*/  STL [R1+0x1b40], R0 ;  /* 0x001b400001007387 */ /* 0x0001e80000100800 */
[----:B------:R-:W2:Y:S01]  /*3fd0*/  LDL.LU.64 R4, [R1+0x30] ;  /* 0x0000300001047983 */ /* 0x000ea20000300a00 */
[----:B0-----:R-:W-:-:S03]  /*3fe0*/  IMAD.MOV.U32 R0, RZ, RZ, R19 ;  /* 0x000000ffff007224 */ /* 0x001fc600078e0013 */
[----:B--2---:R0:W-:Y:S04]  /*3ff0*/  STL.64 [R1+0x1c58], R4 ;  /* 0x001c580401007387 */ /* 0x0041e80000100a00 */
[----:B0-----:R-:W2:Y:S04]  /*4000*/  LDL.LU.64 R4, [R1+0x108] ;  /* 0x0001080001047983 */ /* 0x001ea80000300a00 */
[----:B------:R-:W2:Y:S04]  /*4010*/  LDL.LU.64 R2, [R1+0x100] ;  /* 0x0001000001027983 */ /* 0x000ea80000300a00 */
[----:B------:R0:W-:Y:S04]  /*4020*/  STL [R1+0x1b38], R0 ;  /* 0x001b380001007387 */ /* 0x0001e80000100800 */
[----:B----4-:R1:W-:Y:S01]  /*4030*/  STL [R1+0x1b3c], R6 ;  /* 0x001b3c0601007387 */ /* 0x0103e20000100800 */
[----:B0-----:R-:W-:-:S03]  /*4040*/  IMAD.MOV.U32 R0, RZ, RZ, R7 ;  /* 0x000000ffff007224 */ /* 0x001fc600078e0007 */
[----:B-1----:R-:W4:Y:S04]  /*4050*/  LDL.LU.64 R6, [R1+0x28] ;  /* 0x0000280001067983 */ /* 0x002f280000300a00 */
[----:B------:R0:W-:Y:S04]  /*4060*/  STL [R1+0x1b30], R0 ;  /* 0x001b300001007387 */ /* 0x0001e80000100800 */
[----:B------:R1:W-:Y:S04]  /*4070*/  STL [R1+0x1b34], R8 ;  /* 0x001b340801007387 */ /* 0x0003e80000100800 */
[----:B------:R-:W4:Y:S01]  /*4080*/  LDL.LU.64 R26, [R1+0xf8] ;  /* 0x0000f800011a7983 */ /* 0x000f220000300a00 */
[----:B0-----:R-:W-:-:S03]  /*4090*/  IMAD.MOV.U32 R0, RZ, RZ, R9 ;  /* 0x000000ffff007224 */ /* 0x001fc600078e0009 */
[----:B------:R-:W-:Y:S04]  /*40a0*/  STL [R1+0x1b2c], R16 ;  /* 0x001b2c1001007387 */ /* 0x000fe80000100800 */
[----:B------:R0:W-:Y:S04]  /*40b0*/  STL [R1+0x1b28], R0 ;  /* 0x001b280001007387 */ /* 0x0001e80000100800 */
[----:B-1----:R-:W4:Y:S04]  /*40c0*/  LDL.LU.64 R8, [R1+0x20] ;  /* 0x0000200001087983 */ /* 0x002f280000300a00 */
[----:B------:R-:W4:Y:S01]  /*40d0*/  LDL.LU.64 R24, [R1+0xf0] ;  /* 0x0000f00001187983 */ /* 0x000f220000300a00 */
[----:B0-----:R-:W-:-:S05]  /*40e0*/  IMAD.MOV.U32 R0, RZ, RZ, R17 ;  /* 0x000000ffff007224 */ /* 0x001fca00078e0011 */
[----:B------:R0:W-:Y:S04]  /*40f0*/  STL [R1+0x1b20], R0 ;  /* 0x001b200001007387 */ /* 0x0001e80000100800 */
[----:B---3--:R-:W-:Y:S04]  /*4100*/  STL [R1+0x1b24], R14 ;  /* 0x001b240e01007387 */ /* 0x008fe80000100800 */
[----:B------:R-:W3:Y:S01]  /*4110*/  LDL.LU.64 R22, [R1+0x18] ;  /* 0x0000180001167983 */ /* 0x000ee20000300a00 */
[----:B0-----:R-:W-:-:S05]  /*4120*/  IMAD.MOV.U32 R0, RZ, RZ, R15 ;  /* 0x000000ffff007224 */ /* 0x001fca00078e000f */
[----:B------:R0:W-:Y:S04]  /*4130*/  STL [R1+0x1b18], R0 ;  /* 0x001b180001007387 */ /* 0x0001e80000100800 */
[----:B------:R-:W-:Y:S04]  /*4140*/  STL [R1+0x1b1c], R12 ;  /* 0x001b1c0c01007387 */ /* 0x000fe80000100800 */
[----:B------:R-:W3:Y:S01]  /*4150*/  LDL.LU.64 R20, [R1+0xe8] ;  /* 0x0000e80001147983 */ /* 0x000ee20000300a00 */
[----:B0-----:R-:W-:-:S03]  /*4160*/  IMAD.MOV.U32 R0, RZ, RZ, R13 ;  /* 0x000000ffff007224 */ /* 0x001fc600078e000d */
[----:B------:R-:W3:Y:S04]  /*4170*/  LDL.LU.64 R18, [R1+0x10] ;  /* 0x0000100001127983 */ /* 0x000ee80000300a00 */
        /* <DEDUP_REMOVED lines=9> */
[----:B------:R-:W3:Y:S04]  /*4210*/  LDL.LU.64 R10, [R1] ;  /* 0x00000000010a7983 */ /* 0x000ee80000300a00 */
[----:B------:R0:W-:Y:S04]  /*4220*/  STL [R1+0x1b00], R0 ;  /* 0x001b000001007387 */ /* 0x0001e80000100800 */
[----:B--2---:R1:W-:Y:S01]  /*4230*/  STL [R1+0x1b04], R4 ;  /* 0x001b040401007387 */ /* 0x0043e20000100800 */
[----:B0-----:R-:W-:-:S03]  /*4240*/  IMAD.MOV.U32 R0, RZ, RZ, R5 ;  /* 0x000000ffff007224 */ /* 0x001fc600078e0005 */
[----:B------:R-:W2:Y:S04]  /*4250*/  LDL.LU.64 R28, [R1+0xd0] ;  /* 0x0000d000011c7983 */ /* 0x000ea80000300a00 */
[----:B-1----:R-:W2:Y:S04]  /*4260*/  LDL.LU.64 R4, [R1+0x1c58] ;  /* 0x001c580001047983 */ /* 0x002ea80000300a00 */
[----:B--2---:R-:W-:Y:S04]  /*4270*/  STL [R1+0x1afc], R4 ;  /* 0x001afc0401007387 */ /* 0x004fe80000100800 */
[----:B------:R0:W-:Y:S04]  /*4280*/  STL [R1+0x1af8], R0 ;  /* 0x001af80001007387 */ /* 0x0001e80000100800 */
[----:B------:R-:W-:Y:S01]  /*4290*/  STL [R1+0x1af4], R2 ;  /* 0x001af40201007387 */ /* 0x000fe20000100800 */
[----:B0-----:R-:W-:-:S05]  /*42a0*/  IMAD.MOV.U32 R0, RZ, RZ, R5 ;  /* 0x000000ffff007224 */ /* 0x001fca00078e0005 */
[----:B------:R0:W-:Y:S04]  /*42b0*/  STL [R1+0x1af0], R0 ;  /* 0x001af00001007387 */ /* 0x0001e80000100800 */
[----:B------:R-:W2:Y:S01]  /*42c0*/  LDL.LU.64 R4, [R1+0xc8] ;  /* 0x0000c80001047983 */ /* 0x000ea20000300a00 */
[----:B0-----:R-:W-:-:S03]  /*42d0*/  IMAD.MOV.U32 R0, RZ, RZ, R3 ;  /* 0x000000ffff007224 */ /* 0x001fc600078e0003 */
[----:B------:R-:W2:Y:S04]  /*42e0*/  LDL.LU.64 R2, [R1+0x1c50] ;  /* 0x001c500001027983 */ /* 0x000ea80000300a00 */
[----:B----4-:R-:W-:Y:S04]  /*42f0*/  STL [R1+0x1aec], R6 ;  /* 0x001aec0601007387 */ /* 0x010fe80000100800 */
[----:B------:R0:W-:Y:S04]  /*4300*/  STL [R1+0x1ae8], R0 ;  /* 0x001ae80001007387 */ /* 0x0001e80000100800 */
[----:B------:R-:W-:Y:S01]  /*4310*/  STL [R1+0x1ae4], R26 ;  /* 0x001ae41a01007387 */ /* 0x000fe20000100800 */
[----:B0-----:R-:W-:-:S05]  /*4320*/  IMAD.MOV.U32 R0, RZ, RZ, R7 ;  /* 0x000000ffff007224 */ /* 0x001fca00078e0007 */
[----:B------:R0:W-:Y:S04]  /*4330*/  STL [R1+0x1ae0], R0 ;  /* 0x001ae00001007387 */ /* 0x0001e80000100800 */
[----:B------:R-:W4:Y:S01]  /*4340*/  LDL.LU.64 R6, [R1+0xc0] ;  /* 0x0000c00001067983 */ /* 0x000f220000300a00 */
[----:B0-----:R-:W-:-:S03]  /*4350*/  IMAD.MOV.U32 R0, RZ, RZ, R27 ;  /* 0x000000ffff007224 */ /* 0x001fc600078e001b */
[----:B------:R-:W2:Y:S04]  /*4360*/  LDL.LU.64 R26, [R1+0x1c48] ;  /* 0x001c4800011a7983 */ /* 0x000ea80000300a00 */
[----:B------:R-:W-:Y:S04]  /*4370*/  STL [R1+0x1adc], R8 ;  /* 0x001adc0801007387 */ /* 0x000fe80000100800 */
[----:B------:R0:W-:Y:S04]  /*4380*/  STL [R1+0x1ad8], R0 ;  /* 0x001ad80001007387 */ /* 0x0001e80000100800 */
[----:B------:R-:W-:Y:S01]  /*4390*/  STL [R1+0x1ad4], R24 ;  /* 0x001ad41801007387 */ /* 0x000fe20000100800 */
[----:B0-----:R-:W-:-:S05]  /*43a0*/  IMAD.MOV.U32 R0, RZ, RZ, R9 ;  /* 0x000000ffff007224 */ /* 0x001fca00078e0009 */
[----:B------:R0:W-:Y:S04]  /*43b0*/  STL [R1+0x1ad0], R0 ;  /* 0x001ad00001007387 */ /* 0x0001e80000100800 */
[----:B------:R-:W2:Y:S01]  /*43c0*/  LDL.LU.64 R8, [R1+0xb8] ;  /* 0x0000b80001087983 */ /* 0x000ea20000300a00 */
[----:B0-----:R-:W-:-:S03]  /*43d0*/  IMAD.MOV.U32 R0, RZ, RZ, R25 ;  /* 0x000000ffff007224 */ /* 0x001fc600078e0019 */
[----:B------:R-:W2:Y:S04]  /*43e0*/  LDL.LU.64 R24, [R1+0x1c40] ;  /* 0x001c400001187983 */ /* 0x000ea80000300a00 */
[----:B---3--:R-:W-:Y:S04]  /*43f0*/  STL [R1+0x1acc], R22 ;  /* 0x001acc1601007387 */ /* 0x008fe80000100800 */
[----:B------:R0:W-:Y:S02]  /*4400*/  STL [R1+0x1ac8], R0 ;  /* 0x001ac80001007387 */ /* 0x0001e40000100800 */
[----:B0-----:R-:W-:-:S02]  /*4410*/  IMAD.MOV.U32 R0, RZ, RZ, R23 ;  /* 0x000000ffff007224 */ /* 0x001fc400078e0017 */
[----:B------:R-:W3:Y:S04]  /*4420*/  LDL.LU.64 R22, [R1+0x1c38] ;  /* 0x001c380001167983 */ /* 0x000ee80000300a00 */
[----:B------:R-:W-:Y:S04]  /*4430*/  STL [R1+0x1ac4], R20 ;  /* 0x001ac41401007387 */ /* 0x000fe80000100800 */
[----:B------:R0:W-:Y:S02]  /*4440*/  STL [R1+0x1ac0], R0 ;  /* 0x001ac00001007387 */ /* 0x0001e40000100800 */
[----:B0-----:R-:W-:-:S02]  /*4450*/  IMAD.MOV.U32 R0, RZ, RZ, R21 ;  /* 0x000000ffff007224 */ /* 0x001fc400078e0015 */
[----:B------:R-:W2:Y:S04]  /*4460*/  LDL.LU.64 R20, [R1+0x1c30] ;  /* 0x001c300001147983 */ /* 0x000ea80000300a00 */
        /* <DEDUP_REMOVED lines=24> */
[----:B--2---:R-:W-:Y:S04]  /*45f0*/  STL [R1+0x1a8c], R28 ;  /* 0x001a8c1c01007387 */ /* 0x004fe80000100800 */
[----:B------:R0:W-:Y:S04]  /*4600*/  STL [R1+0x1a88], R0 ;  /* 0x001a880001007387 */ /* 0x0001e80000100800 */
[----:B------:R1:W-:Y:S01]  /*4610*/  STL [R1+0x1a80], R29 ;  /* 0x001a801d01007387 */ /* 0x0003e20000100800 */
[----:B0-----:R-:W-:-:S03]  /*4620*/  IMAD.MOV.U32 R0, RZ, RZ, R5 ;  /* 0x000000ffff007224 */ /* 0x001fc600078e0005 */
[----:B-1----:R-:W2:Y:S04]  /*4630*/  LDL.LU.64 R28, [R1+0x98] ;  /* 0x00009800011c7983 */ /* 0x002ea80000300a00 */
[----:B------:R0:W-:Y:S04]  /*4640*/  STL [R1+0x1a84], R4 ;  /* 0x001a840401007387 */ /* 0x0001e80000100800 */
[----:B0-----:R-:W2:Y:S04]  /*4650*/  LDL.LU.64 R4, [R1+0x1bf8] ;  /* 0x001bf80001047983 */ /* 0x001ea80000300a00 */
[----:B--2---:R-:W-:Y:S04]  /*4660*/  STL [R1+0x1a7c], R4 ;  /* 0x001a7c0401007387 */ /* 0x004fe80000100800 */
[----:B------:R4:W-:Y:S04]  /*4670*/  STL [R1+0x1a78], R0 ;  /* 0x001a780001007387 */ /* 0x0009e80000100800 */
[----:B------:R0:W-:Y:S01]  /*4680*/  STL [R1+0x1a70], R5 ;  /* 0x001a700501007387 */ /* 0x0001e20000100800 */
[----:B----4-:R-:W-:-:S03]  /*4690*/  IMAD.MOV.U32 R0, RZ, RZ, R7 ;  /* 0x000000ffff007224 */ /* 0x010fc600078e0007 */
[----:B0-----:R-:W2:Y:S04]  /*46a0*/  LDL.LU.64 R4, [R1+0xa0] ;  /* 0x0000a00001047983 */ /* 0x001ea80000300a00 */
[----:B------:R0:W-:Y:S04]  /*46b0*/  STL [R1+0x1a74], R6 ;  /* 0x001a740601007387 */ /* 0x0001e80000100800 */
[----:B0-----:R-:W4:Y:S04]  /*46c0*/  LDL.LU.64 R6, [R1+0x1bf0] ;  /* 0x001bf00001067983 */ /* 0x001f280000300a00 */
[----:B----4-:R-:W-:Y:S04]  /*46d0*/  STL [R1+0x1a6c], R6 ;  /* 0x001a6c0601007387 */ /* 0x010fe80000100800 */
[----:B------:R0:W-:Y:S04]  /*46e0*/  STL [R1+0x1a68], R0 ;  /* 0x001a680001007387 */ /* 0x0001e80000100800 */
[----:B------:R1:W-:Y:S01]  /*46f0*/  STL [R1+0x1a60], R7 ;  /* 0x001a600701007387 */ /* 0x0003e20000100800 */
[----:B0-----:R-:W-:-:S03]  /*4700*/  IMAD.MOV.U32 R0, RZ, RZ, R9 ;  /* 0x000000ffff007224 */ /* 0x001fc600078e0009 */
[----:B-1----:R-:W4:Y:S04]  /*4710*/  LDL.LU.64 R6, [R1+0xa8] ;  /* 0x0000a80001067983 */ /* 0x002f280000300a00 */
[----:B------:R0:W-:Y:S04]  /*4720*/  STL [R1+0x1a64], R8 ;  /* 0x001a640801007387 */ /* 0x0001e80000100800 */
[----:B0-----:R-:W2:Y:S04]  /*4730*/  LDL.LU.64 R8, [R1+0x1be8] ;  /* 0x001be80001087983 */ /* 0x001ea80000300a00 */
[----:B--2---:R-:W-:Y:S04]  /*4740*/  STL [R1+0x1a5c], R8 ;  /* 0x001a5c0801007387 */ /* 0x004fe80000100800 */
[----:B------:R-:W-:Y:S04]  /*4750*/  STL [R1+0x1a58], R0 ;  /* 0x001a580001007387 */ /* 0x000fe80000100800 */
[----:B------:R0:W-:Y:S04]  /*4760*/  STL [R1+0x1a50], R9 ;  /* 0x001a500901007387 */ /* 0x0001e80000100800 */
[----:B0-----:R-:W2:Y:S02]  /*4770*/  LDL.LU.64 R8, [R1+0xb0] ;  /* 0x0000b00001087983 */ /* 0x001ea40000300a00 */
[----:B--2---:R-:W-:-:S02]  /*4780*/  IMAD.MOV.U32 R0, RZ, RZ, R9 ;  /* 0x000000ffff007224 */ /* 0x004fc400078e0009 */
[----:B------:R-:W-:Y:S04]  /*4790*/  STL [R1+0x1a54], R8 ;  /* 0x001a540801007387 */ /* 0x000fe80000100800 */
[----:B------:R-:W-:Y:S04]  /*47a0*/  STL [R1+0x1a4c], R10 ;  /* 0x001a4c0a01007387 */ /* 0x000fe80000100800 */
[----:B------:R4:W-:Y:S04]  /*47b0*/  STL [R1+0x1a48], R0 ;  /* 0x001a480001007387 */ /* 0x0009e80000100800 */
[----:B------:R0:W-:Y:S01]  /*47c0*/  STL [R1+0x1a40], R11 ;  /* 0x001a400b01007387 */ /* 0x0001e20000100800 */
[----:B----4-:R-:W-:-:S03]  /*47d0*/  IMAD.MOV.U32 R0, RZ, RZ, R7 ;  /* 0x000000ffff007224 */ /* 0x010fc600078e0007 */
[----:B0-----:R-:W2:Y:S04]  /*47e0*/  LDL.LU.64 R10, [R1+0x90] ;  /* 0x00009000010a7983 */ /* 0x001ea80000300a00 */
[----:B------:R-:W-:Y:S04]  /*47f0*/  STL [R1+0x1a44], R6 ;  /* 0x001a440601007387 */ /* 0x000fe80000100800 */
[----:B------:R-:W-:Y:S04]  /*4800*/  STL [R1+0x1a3c], R12 ;  /* 0x001a3c0c01007387 */ /* 0x000fe80000100800 */
[----:B------:R0:W-:Y:S04]  /*4810*/  STL [R1+0x1a38], R0 ;  /* 0x001a380001007387 */ /* 0x0001e80000100800 */
[----:B------:R1:W-:Y:S01]  /*4820*/  STL [R1+0x1a30], R13 ;  /* 0x001a300d01007387 */ /* 0x0003e20000100800 */
[----:B0-----:R-:W-:-:S03]  /*4830*/  IMAD.MOV.U32 R0, RZ, RZ, R5 ;  /* 0x000000ffff007224 */ /* 0x001fc600078e0005 */
[----:B-1----:R-:W4:Y:S04]  /*4840*/  LDL.LU.64 R12, [R1+0x188] ;  /* 0x00018800010c7983 */ /* 0x002f280000300a00 */
[----:B------:R0:W-:Y:S04]  /*4850*/  STL [R1+0x1a34], R4 ;  /* 0x001a340401007387 */ /* 0x0001e80000100800 */
[----:B------:R-:W3:Y:S04]  /*4860*/  LDL.LU.64 R8, [R1+0x190] ;  /* 0x0001900001087983 */ /* 0x000ee80000300a00 */
[----:B------:R-:W3:Y:S04]  /*4870*/  LDL.LU R5, [R1+0x1a0] ;  /* 0x0001a00001057983 */ /* 0x000ee80000300800 */
[----:B------:R-:W-:Y:S01]  /*4880*/  STL [R1+0x1a28], R0 ;  /* 0x001a280001007387 */ /* 0x000fe20000100800 */
[----:B0-----:R-:W-:-:S03]  /*4890*/  IMAD.MOV.U32 R4, RZ, RZ, R29 ;  /* 0x000000ffff047224 */ /* 0x001fc600078e001d */
[----:B------:R-:W-:Y:S04]  /*48a0*/  STL [R1+0x1a2c], R14 ;  /* 0x001a2c0e01007387 */ /* 0x000fe80000100800 */
[----:B------:R0:W-:Y:S04]  /*48b0*/  STL [R1+0x1a20], R15 ;  /* 0x001a200f01007387 */ /* 0x0001e80000100800 */
[----:B0-----:R-:W3:Y:S04]  /*48c0*/  LDL.LU.64 R14, [R1+0x180] ;  /* 0x00018000010e7983 */ /* 0x001ee80000300a00 */
[----:B------:R-:W3:Y:S04]  /*48d0*/  LDL.LU.64 R6, [R1+0x198] ;  /* 0x0001980001067983 */ /* 0x000ee80000300a00 */
[----:B------:R0:W-:Y:S04]  /*48e0*/  STL [R1+0x1a24], R28 ;  /* 0x001a241c01007387 */ /* 0x0001e80000100800 */
[----:B------:R-:W3:Y:S04]  /*48f0*/  LDL.LU R0, [R1+0x1a4] ;  /* 0x0001a40001007983 */ /* 0x000ee80000300800 */
[----:B0-----:R-:W4:Y:S04]  /*4900*/  LDL.LU R28, [R1+0x1ac] ;  /* 0x0001ac00011c7983 */ /* 0x001f280000300800 */
[----:B------:R-:W4:Y:S04]  /*4910*/  LDL.LU R29, [R1+0x1a8] ;  /* 0x0001a800011d7983 */ /* 0x000f280000300800 */
[----:B------:R-:W-:Y:S04]  /*4920*/  STL [R1+0x1a18], R4 ;  /* 0x001a180401007387 */ /* 0x000fe80000100800 */
[----:B------:R-:W-:Y:S04]  /*4930*/  STL [R1+0x1a1c], R16 ;  /* 0x001a1c1001007387 */ /* 0x000fe80000100800 */
[----:B------:R0:W-:Y:S04]  /*4940*/  STL [R1+0x1a10], R17 ;  /* 0x001a101101007387 */ /* 0x0001e80000100800 */
[----:B0-----:R-:W4:Y:S01]  /*4950*/  LDL.LU.64 R16, [R1+0x178] ;  /* 0x0001780001107983 */ /* 0x001f220000300a00 */
[----:B--2---:R-:W-:-:S03]  /*4960*/  IMAD.MOV.U32 R4, RZ, RZ, R11 ;  /* 0x000000ffff047224 */ /* 0x004fc600078e000b */
[----:B------:R0:W-:Y:S04]  /*4970*/  STL [R1+0x1a14], R10 ;  /* 0x001a140a01007387 */ /* 0x0001e80000100800 */
[----:B------:R4:W-:Y:S04]  /*4980*/  STL [R1+0x1a08], R4 ;  /* 0x001a080401007387 */ /* 0x0009e80000100800 */
[----:B------:R-:W-:Y:S04]  /*4990*/  STL [R1+0x1a0c], R18 ;  /* 0x001a0c1201007387 */ /* 0x000fe80000100800 */
[----:B------:R-:W-:Y:S01]  /*49a0*/  STL [R1+0x19f8], R19 ;  /* 0x0019f81301007387 */ /* 0x000fe20000100800 */
[----:B0-----:R-:W0:Y:S01]  /*49b0*/  LDC R10, c[0x0][0x3a8] ;  /* 0x0000ea00ff0a7b82 */ /* 0x001e220000000800 */
[----:B---3--:R-:W-:-:S02]  /*49c0*/  IMAD R0, R0, UR7, RZ ;  /* 0x0000000700007c24 */ /* 0x008fc4000f8e02ff */
[----:B----4-:R-:W-:Y:S01]  /*49d0*/  IMAD.MOV.U32 R4, RZ, RZ, R17 ;  /* 0x000000ffff047224 */ /* 0x010fe200078e0011 */
[----:B------:R-:W-:Y:S04]  /*49e0*/  STL [R1+0x1a00], R16 ;  /* 0x001a001001007387 */ /* 0x000fe80000100800 */
[----:B------:R-:W-:Y:S04]  /*49f0*/  STL [R1+0x1a04], R20 ;  /* 0x001a041401007387 */ /* 0x000fe80000100800 */
[----:B------:R1:W-:Y:S04]  /*4a00*/  STL [R1+0x19fc], R4 ;  /* 0x0019fc0401007387 */ /* 0x0003e80000100800 */
[----:B------:R-:W-:Y:S01]  /*4a10*/  STL [R1+0x19e8], R21 ;  /* 0x0019e81501007387 */ /* 0x000fe20000100800 */
[----:B-1----:R-:W-:-:S03]  /*4a20*/  IMAD.MOV.U32 R4, RZ, RZ, R15 ;  /* 0x000000ffff047224 */ /* 0x002fc600078e000f */
[----:B------:R1:W-:Y:S04]  /*4a30*/  STL [R1+0x19f0], R14 ;  /* 0x0019f00e01007387 */ /* 0x0003e80000100800 */
[----:B------:R-:W-:Y:S04]  /*4a40*/  STL [R1+0x19f4], R22 ;  /* 0x0019f41601007387 */ /* 0x000fe80000100800 */
[----:B------:R2:W-:Y:S04]  /*4a50*/  STL [R1+0x19ec], R4 ;  /* 0x0019ec0401007387 */ /* 0x0005e80000100800 */
[----:B------:R-:W-:Y:S01]  /*4a60*/  STL [R1+0x19d8], R23 ;  /* 0x0019d81701007387 */ /* 0x000fe20000100800 */
[----:B0-----:R-:W-:Y:S01]  /*4a70*/  IMAD R11, R10, 0x6d, RZ ;  /* 0x0000006d0a0b7824 */ /* 0x001fe200078e02ff */
[----:B-1----:R-:W0:Y:S01]  /*4a80*/  LDC R14, c[0x0][0x3a8] ;  /* 0x0000ea00ff0e7b82 */ /* 0x002e220000000800 */
[----:B--2---:R-:W-:Y:S01]  /*4a90*/  IMAD.MOV.U32 R4, RZ, RZ, R13 ;  /* 0x000000ffff047224 */ /* 0x004fe200078e000d */
[----:B------:R1:W-:Y:S04]  /*4aa0*/  STL [R1+0x19e0], R12 ;  /* 0x0019e00c01007387 */ /* 0x0003e80000100800 */
[----:B------:R-:W-:Y:S04]  /*4ab0*/  STL [R1+0x19e4], R24 ;  /* 0x0019e41801007387 */ /* 0x000fe80000100800 */
[----:B------:R2:W-:Y:S04]  /*4ac0*/  STL [R1+0x19dc], R4 ;  /* 0x0019dc0401007387 */ /* 0x0005e80000100800 */
[----:B------:R-:W-:Y:S01]  /*4ad0*/  STL [R1+0x19c8], R25 ;  /* 0x0019c81901007387 */ /* 0x000fe20000100800 */
[----:B-1----:R-:W1:Y:S03]  /*4ae0*/  LDC R12, c[0x0][0x3a8] ;  /* 0x0000ea00ff0c7b82 */ /* 0x002e660000000800 */
[----:B------:R3:W-:Y:S01]  /*4af0*/  STL [R1+0x19d0], R8 ;  /* 0x0019d00801007387 */ /* 0x0007e20000100800 */
[----:B--2---:R-:W-:-:S02]  /*4b00*/  IMAD R4, R5, UR7, RZ ;  /* 0x0000000705047c24 */ /* 0x004fc4000f8e02ff */
[----:B------:R-:W-:Y:S02]  /*4b10*/  IMAD.MOV.U32 R5, RZ, RZ, R7 ;  /* 0x000000ffff057224 */ /* 0x000fe400078e0007 */
[----:B------:R-:W2:Y:S01]  /*4b20*/  LDC R13, c[0x0][0x3a8] ;  /* 0x0000ea00ff0d7b82 */ /* 0x000ea20000000800 */
[----:B---3--:R-:W-:Y:S01]  /*4b30*/  IMAD.MOV.U32 R8, RZ, RZ, R9 ;  /* 0x000000ffff087224 */ /* 0x008fe200078e0009 */
[----:B------:R-:W-:-:S04]  /*4b40*/  LEA R22, P0, R4, UR8, 0x1 ;  /* 0x0000000804167c11 */ /* 0x000fc8000f8008ff */
[----:B------:R3:W-:Y:S04]  /*4b50*/  STL [R1+0x19cc], R8 ;  /* 0x0019cc0801007387 */ /* 0x0007e80000100800 */
[----:B------:R-:W-:Y:S04]  /*4b60*/  STL [R1+0x19d4], R26 ;  /* 0x0019d41a01007387 */ /* 0x000fe80000100800 */
[----:B------:R-:W-:Y:S01]  /*4b70*/  STL [R1+0x19b8], R27 ;  /* 0x0019b81b01007387 */ /* 0x000fe20000100800 */
[----:B------:R-:W-:-:S03]  /*4b80*/  LEA.HI.X.SX32 R23, R4, UR9, 0x1, P0 ;  /* 0x0000000904177c11 */ /* 0x000fc600080f0eff */
[----:B------:R4:W-:Y:S01]  /*4b90*/  STL [R1+0x19c0], R6 ;  /* 0x0019c00601007387 */ /* 0x0009e20000100800 */
[----:B---3--:R-:W-:Y:S01]  /*4ba0*/  IMAD R8, R10, 0x7f, RZ ;  /* 0x0000007f0a087824 */ /* 0x008fe200078e02ff */
[----:B------:R-:W-:Y:S02]  /*4bb0*/  LEA R16, P0, R0, UR8, 0x1 ;  /* 0x0000000800107c11 */ /* 0x000fe4000f8008ff */
[----:B------:R3:W-:Y:S01]  /*4bc0*/  STL [R1+0x19bc], R5 ;  /* 0x0019bc0501007387 */ /* 0x0007e20000100800 */
[----:B------:R-:W-:Y:S02]  /*4bd0*/  IMAD R7, R29, UR7, RZ ;  /* 0x000000071d077c24 */ /* 0x000fe4000f8e02ff */
[----:B----4-:R-:W-:-:S03]  /*4be0*/  IMAD R6, R28, UR7, RZ ;  /* 0x000000071c067c24 */ /* 0x010fc6000f8e02ff */
[C---:B------:R-:W-:Y:S01]  /*4bf0*/  LEA R20, P2, R7.reuse, UR8, 0x1 ;  /* 0x0000000807147c11 */ /* 0x040fe2000f8408ff */
[----:B---3--:R-:W-:Y:S01]  /*4c00*/  IMAD.WIDE R4, R8, 0x2, R22 ;  /* 0x0000000208047825 */ /* 0x008fe200078e0216 */
[----:B------:R-:W-:Y:S01]  /*4c10*/  LEA.HI.X.SX32 R17, R0, UR9, 0x1, P0 ;  /* 0x0000000900117c11 */ /* 0x000fe200080f0eff */
[----:B------:R-:W-:Y:S01]  /*4c20*/  STL.64 [R1+0x358], R22 ;  /* 0x0003581601007387 */ /* 0x000fe20000100a00 */
[C---:B------:R-:W-:Y:S02]  /*4c30*/  LEA R18, P1, R6.reuse, UR8, 0x1 ;  /* 0x0000000806127c11 */ /* 0x040fe4000f8208ff */
[----:B------:R-:W-:Y:S01]  /*4c40*/  LEA.HI.X.SX32 R21, R7, UR9, 0x1, P2 ;  /* 0x0000000907157c11 */ /* 0x000fe200090f0eff */
[----:B------:R-:W-:Y:S01]  /*4c50*/  STL [R1+0x19c4], R2 ;  /* 0x0019c40201007387 */ /* 0x000fe20000100800 */
[----:B------:R-:W-:-:S03]  /*4c60*/  LEA.HI.X.SX32 R19, R6, UR9, 0x1, P1 ;  /* 0x0000000906137c11 */ /* 0x000fc600088f0eff */
[----:B------:R3:W-:Y:S04]  /*4c70*/  STL [R1+0x9d4], R3 ;  /* 0x0009d40301007387 */ /* 0x0007e80000100800 */
[----:B------:R-:W-:Y:S04]  /*4c80*/  STL [R1+0x9dc], R4 ;  /* 0x0009dc0401007387 */ /* 0x000fe80000100800 */
[----:B------:R-:W-:Y:S04]  /*4c90*/  STL.64 [R1+0x370], R16 ;  /* 0x0003701001007387 */ /* 0x000fe80000100a00 */
[----:B------:R-:W-:Y:S01]  /*4ca0*/  STL.64 [R1+0x360], R20 ;  /* 0x0003601401007387 */ /* 0x000fe20000100a00 */
[----:B------:R-:W-:-:S03]  /*4cb0*/  IMAD.WIDE R6, R8, 0x2, R18 ;  /* 0x0000000208067825 */ /* 0x000fc600078e0212 */
[----:B------:R4:W-:Y:S01]  /*4cc0*/  STL [R1+0x9d8], R5 ;  /* 0x0009d80501007387 */ /* 0x0009e20000100800 */
[----:B------:R-:W-:Y:S02]  /*4cd0*/  IMAD R0, R10, 0x7e, RZ ;  /* 0x0000007e0a007824 */ /* 0x000fe400078e02ff */
[C---:B---3--:R-:W-:Y:S01]  /*4ce0*/  IMAD.WIDE R2, R8.reuse, 0x2, R16 ;  /* 0x0000000208027825 */ /* 0x048fe200078e0210 */
[----:B------:R-:W-:Y:S03]  /*4cf0*/  STL.64 [R1+0x368], R18 ;  /* 0x0003681201007387 */ /* 0x000fe60000100a00 */
[----:B----4-:R-:W-:-:S05]  /*4d00*/  IMAD.WIDE R4, R8, 0x2, R20 ;  /* 0x0000000208047825 */ /* 0x010fca00078e0214 */
[----:B------:R-:W-:Y:S04]  /*4d10*/  STL [R1+0x19b0], R4 ;  /* 0x0019b00401007387 */ /* 0x000fe80000100800 */
[----:B------:R3:W-:Y:S04]  /*4d20*/  STL [R1+0x9e0], R5 ;  /* 0x0009e00501007387 */ /* 0x0007e80000100800 */
[----:B------:R-:W-:Y:S04]  /*4d30*/  STL [R1+0x19b4], R6 ;  /* 0x0019b40601007387 */ /* 0x000fe80000100800 */
[----:B------:R4:W-:Y:S01]  /*4d40*/  STL [R1+0x1998], R7 ;  /* 0x0019980701007387 */ /* 0x0009e20000100800 */
[----:B---3--:R-:W-:-:S03]  /*4d50*/  IMAD.WIDE R4, R0, 0x2, R22 ;  /* 0x0000000200047825 */ /* 0x008fc600078e0216 */
[----:B------:R-:W-:Y:S04]  /*4d60*/  STL [R1+0x19ac], R2 ;  /* 0x0019ac0201007387 */ /* 0x000fe80000100800 */
[----:B------:R3:W-:Y:S01]  /*4d70*/  STL [R1+0x19a4], R3 ;  /* 0x0019a40301007387 */ /* 0x0007e20000100800 */
[----:B----4-:R-:W-:-:S03]  /*4d80*/  IMAD.WIDE R6, R0, 0x2, R18 ;  /* 0x0000000200067825 */ /* 0x010fc600078e0212 */
[----:B------:R-:W-:Y:S01]  /*4d90*/  STL [R1+0x19a8], R4 ;  /* 0x0019a80401007387 */ /* 0x000fe20000100800 */
[----:B------:R-:W-:Y:S02]  /*4da0*/  IMAD R8, R10, 0x7d, RZ ;  /* 0x0000007d0a087824 */ /* 0x000fe400078e02ff */
[C---:B---3--:R-:W-:Y:S01]  /*4db0*/  IMAD.WIDE R2, R0.reuse, 0x2, R20 ;  /* 0x0000000200027825 */ /* 0x048fe200078e0214 */
[----:B------:R3:W-:Y:S04]  /*4dc0*/  STL [R1+0x199c], R5 ;  /* 0x00199c0501007387 */ /* 0x0007e80000100800 */
[----:B------:R-:W-:Y:S04]  /*4dd0*/  STL [R1+0x19a0], R2 ;  /* 0x0019a00201007387 */ /* 0x000fe80000100800 */
[----:B------:R4:W-:Y:S01]  /*4de0*/  STL [R1+0x1990], R3 ;  /* 0x0019900301007387 */ /* 0x0009e20000100800 */
[----:B---3--:R-:W-:-:S03]  /*4df0*/  IMAD.WIDE R4, R0, 0x2, R16 ;  /* 0x0000000200047825 */ /* 0x008fc600078e0210 */
[----:B------:R-:W-:Y:S04]  /*4e00*/  STL [R1+0x1994], R6 ;  /* 0x0019940601007387 */ /* 0x000fe80000100800 */
[----:B------:R3:W-:Y:S01]  /*4e10*/  STL [R1+0x1978], R7 ;  /* 0x0019780701007387 */ /* 0x0007e20000100800 */
[----:B----4-:R-:W-:-:S03]  /*4e20*/  IMAD.WIDE R2, R8, 0x2, R22 ;  /* 0x0000000208027825 */ /* 0x010fc600078e0216 */
[----:B------:R-:W-:Y:S04]  /*4e30*/  STL [R1+0x198c], R4 ;  /* 0x00198c0401007387 */ /* 0x000fe80000100800 */
[----:B------:R4:W-:Y:S01]  /*4e40*/  STL [R1+0x1984], R5 ;  /* 0x0019840501007387 */ /* 0x0009e20000100800 */
[----:B---3--:R-:W-:-:S03]  /*4e50*/  IMAD.WIDE R6, R8, 0x2, R18 ;  /* 0x0000000208067825 */ /* 0x008fc600078e0212 */
[----:B------:R-:W-:Y:S01]  /*4e60*/  STL [R1+0x1988], R2 ;  /* 0x0019880201007387 */ /* 0x000fe20000100800 */
[----:B------:R-:W-:Y:S02]  /*4e70*/  IMAD R0, R10, 0x7c, RZ ;  /* 0x0000007c0a007824 */ /* 0x000fe400078e02ff */
[C---:B----4-:R-:W-:Y:S01]  /*4e80*/  IMAD.WIDE R4, R8.reuse, 0x2, R20 ;  /* 0x0000000208047825 */ /* 0x050fe200078e0214 */
        /* <DEDUP_REMOVED lines=154> */
[----:B----4-:R-:W-:-:S03]  /*5830*/  IMAD.WIDE R4, R8, 0x2, R20 ;  /* 0x0000000208047825 */ /* 0x010fc600078e0214 */
[----:B------:R3:W-:Y:S01]  /*5840*/  STL [R1+0x17fc], R3 ;  /* 0x0017fc0301007387 */ /* 0x0007e20000100800 */
[----:B------:R-:W-:-:S03]  /*5850*/  IMAD R0, R10, 0x70, RZ ;  /* 0x000000700a007824 */ /* 0x000fc600078e02ff */
        /* <DEDUP_REMOVED lines=8> */
[----:B------:R-:W-:Y:S02]  /*58e0*/  IMAD R8, R10, 0x6f, RZ ;  /* 0x0000006f0a087824 */ /* 0x000fe400078e02ff */
[C---:B---3--:R-:W-:Y:S01]  /*58f0*/  IMAD.WIDE R6, R0.reuse, 0x2, R18 ;  /* 0x0000000200067825 */ /* 0x048fe200078e0212 */
[----:B------:R-:W-:Y:S03]  /*5900*/  STL [R1+0x17e8], R4 ;  /* 0x0017e80401007387 */ /* 0x000fe60000100800 */
        /* <DEDUP_REMOVED lines=12> */
[----:B------:R-:W-:-:S03]  /*59d0*/  IMAD R0, R10, 0x6e, RZ ;  /* 0x0000006e0a007824 */ /* 0x000fc600078e02ff */
[----:B------:R3:W-:Y:S01]  /*59e0*/  STL [R1+0x17bc], R3 ;  /* 0x0017bc0301007387 */ /* 0x0007e20000100800 */
[----:B----4-:R-:W-:-:S03]  /*59f0*/  IMAD.WIDE R4, R8, 0x2, R18 ;  /* 0x0000000208047825 */ /* 0x010fc600078e0212 */
        /* <DEDUP_REMOVED lines=12> */
[----:B------:R-:W-:-:S03]  /*5ac0*/  IMAD.WIDE R8, R11, 0x2, R22 ;  /* 0x000000020b087825 */ /* 0x000fc600078e0216 */
        /* <DEDUP_REMOVED lines=576> */
[----:B------:R-:W-:-:S03]  /*7ed0*/  IMAD.SHL.U32 R0, R10, 0x40, RZ ;  /* 0x000000400a007824 */ /* 0x000fc600078e00ff */
        /* <DEDUP_REMOVED lines=34> */
[----:B------:R-:W-:Y:S01]  /*8100*/  STL [R1+0xfcc], R2 ;  /* 0x000fcc0201007387 */ /* 0x000fe20000100800 */
[----:B------:R-:W4:Y:S03]  /*8110*/  LDC R11, c[0x0][0x3a8] ;  /* 0x0000ea00ff0b7b82 */ /* 0x000f260000000800 */
[----:B------:R0:W-:Y:S01]  /*8120*/  STL [R1+0xfc8], R3 ;  /* 0x000fc80301007387 */ /* 0x0001e20000100800 */
[----:B---3--:R-:W-:-:S03]  /*8130*/  IMAD.WIDE R8, R0, 0x2, R22 ;  /* 0x0000000200087825 */ /* 0x008fc600078e0216 */
[----:B------:R-:W-:Y:S04]  /*8140*/  STL [R1+0xfd4], R4 ;  /* 0x000fd40401007387 */ /* 0x000fe80000100800 */
[----:B------:R3:W-:Y:S01]  /*8150*/  STL [R1+0xfd0], R5 ;  /* 0x000fd00501007387 */ /* 0x0007e20000100800 */
[----:B0-----:R-:W-:-:S03]  /*8160*/  IMAD.WIDE R2, R0, 0x2, R20 ;  /* 0x0000000200027825 */ /* 0x001fc600078e0214 */
[----:B------:R-:W-:Y:S04]  /*8170*/  STL [R1+0xfdc], R6 ;  /* 0x000fdc0601007387 */ /* 0x000fe80000100800 */
[----:B------:R0:W-:Y:S01]  /*8180*/  STL [R1+0xfd8], R7 ;  /* 0x000fd80701007387 */ /* 0x0001e20000100800 */
[----:B---3--:R-:W-:-:S03]  /*8190*/  IMAD.WIDE R4, R0, 0x2, R18 ;  /* 0x0000000200047825 */ /* 0x008fc600078e0212 */
[----:B------:R3:W-:Y:S04]  /*81a0*/  STL [R1+0xfe4], R8 ;  /* 0x000fe40801007387 */ /* 0x0007e80000100800 */
[----:B------:R-:W-:Y:S01]  /*81b0*/  STL [R1+0xfe0], R9 ;  /* 0x000fe00901007387 */ /* 0x000fe20000100800 */
[----:B0-----:R-:W-:-:S03]  /*81c0*/  IMAD.WIDE R6, R0, 0x2, R16 ;  /* 0x0000000200067825 */ /* 0x001fc600078e0210 */
[----:B------:R-:W-:Y:S01]  /*81d0*/  STL [R1+0xfec], R2 ;  /* 0x000fec0201007387 */ /* 0x000fe20000100800 */
[----:B---3--:R-:W-:-:S03]  /*81e0*/  IMAD R8, R10, 0x3d, RZ ;  /* 0x0000003d0a087824 */ /* 0x008fc600078e02ff */
[----:B------:R0:W-:Y:S04]  /*81f0*/  STL [R1+0xfe8], R3 ;  /* 0x000fe80301007387 */ /* 0x0001e80000100800 */
[----:B------:R-:W-:Y:S04]  /*8200*/  STL [R1+0xff4], R4 ;  /* 0x000ff40401007387 */ /* 0x000fe80000100800 */
[----:B------:R3:W-:Y:S01]  /*8210*/  STL [R1+0xff0], R5 ;  /* 0x000ff00501007387 */ /* 0x0007e20000100800 */
[----:B0-----:R-:W-:-:S03]  /*8220*/  IMAD.WIDE R2, R8, 0x2, R22 ;  /* 0x0000000208027825 */ /* 0x001fc600078e0216 */
[----:B------:R-:W-:Y:S04]  /*8230*/  STL [R1+0xffc], R6 ;  /* 0x000ffc0601007387 */ /* 0x000fe80000100800 */
[----:B------:R0:W-:Y:S04]  /*8240*/  STL [R1+0xff8], R7 ;  /* 0x000ff80701007387 */ /* 0x0001e80000100800 */
[----:B------:R-:W-:Y:S01]  /*8250*/  STL [R1+0x1004], R2 ;  /* 0x0010040201007387 */ /* 0x000fe20000100800 */
[----:B------:R-:W-:-:S03]  /*8260*/  IMAD R0, R10, 0x3c, RZ ;  /* 0x0000003c0a007824 */ /* 0x000fc600078e02ff */
[----:B------:R1:W-:Y:S01]  /*8270*/  STL [R1+0x1000], R3 ;  /* 0x0010000301007387 */ /* 0x0003e20000100800 */
[----:B---3--:R-:W-:-:S04]  /*8280*/  IMAD.WIDE R4, R8, 0x2, R18 ;  /* 0x0000000208047825 */ /* 0x008fc800078e0212 */
[----:B0-----:R-:W-:-:S04]  /*8290*/  IMAD.WIDE R6, R8, 0x2, R16 ;  /* 0x0000000208067825 */ /* 0x001fc800078e0210 */
[----:B-1----:R-:W-:-:S04]  /*82a0*/  IMAD.WIDE R2, R8, 0x2, R20 ;  /* 0x0000000208027825 */ /* 0x002fc800078e0214 */
[C---:B------:R-:W-:Y:S01]  /*82b0*/  IMAD.WIDE R8, R0.reuse, 0x2, R22 ;  /* 0x0000000200087825 */ /* 0x040fe200078e0216 */
[----:B------:R-:W-:Y:S04]  /*82c0*/  STL [R1+0x100c], R2 ;  /* 0x00100c0201007387 */ /* 0x000fe80000100800 */
[----:B------:R0:W-:Y:S04]  /*82d0*/  STL [R1+0x1008], R3 ;  /* 0x0010080301007387 */ /* 0x0001e80000100800 */
[----:B------:R-:W-:Y:S04]  /*82e0*/  STL [R1+0x1014], R4 ;  /* 0x0010140401007387 */ /* 0x000fe80000100800 */
[----:B------:R1:W-:Y:S01]  /*82f0*/  STL [R1+0x1010], R5 ;  /* 0x0010100501007387 */ /* 0x0003e20000100800 */
[----:B0-----:R-:W-:-:S03]  /*8300*/  IMAD.WIDE R2, R0, 0x2, R20 ;  /* 0x0000000200027825 */ /* 0x001fc600078e0214 */
[----:B------:R-:W-:Y:S04]  /*8310*/  STL [R1+0x101c], R6 ;  /* 0x00101c0601007387 */ /* 0x000fe80000100800 */
[----:B------:R-:W-:Y:S01]  /*8320*/  STL [R1+0x1018], R7 ;  /* 0x0010180701007387 */ /* 0x000fe20000100800 */
[----:B-1----:R-:W-:-:S03]  /*8330*/  IMAD.WIDE R4, R0, 0x2, R18 ;  /* 0x0000000200047825 */ /* 0x002fc600078e0212 */
[----:B------:R0:W-:Y:S04]  /*8340*/  STL [R1+0x1024], R8 ;  /* 0x0010240801007387 */ /* 0x0001e80000100800 */
[----:B------:R1:W-:Y:S04]  /*8350*/  STL [R1+0x1020], R9 ;  /* 0x0010200901007387 */ /* 0x0003e80000100800 */
[----:B------:R-:W-:Y:S04]  /*8360*/  STL [R1+0x102c], R2 ;  /* 0x00102c0201007387 */ /* 0x000fe80000100800 */
[----:B------:R3:W-:Y:S01]  /*8370*/  STL [R1+0x1028], R3 ;  /* 0x0010280301007387 */ /* 0x0007e20000100800 */
[----:B0-----:R-:W-:Y:S01]  /*8380*/  IMAD R8, R10, 0x3b, RZ ;  /* 0x0000003b0a087824 */ /* 0x001fe200078e02ff */
[----:B-1----:R-:W0:Y:S02]  /*8390*/  LDC R9, c[0x0][0x3a8] ;  /* 0x0000ea00ff097b82 */ /* 0x002e240000000800 */
[----:B------:R-:W-:Y:S01]  /*83a0*/  STL [R1+0x1034], R4 ;  /* 0x0010340401007387 */ /* 0x000fe20000100800 */
[----:B------:R-:W-:-:S04]  /*83b0*/  IMAD.WIDE R6, R8, 0x2, R22 ;  /* 0x0000000208067825 */ /* 0x000fc800078e0216 */
[----:B---3--:R-:W-:Y:S01]  /*83c0*/  IMAD.WIDE R2, R0, 0x2, R16 ;  /* 0x0000000200027825 */ /* 0x008fe200078e0210 */
[----:B------:R1:W-:Y:S04]  /*83d0*/  STL [R1+0x1030], R5 ;  /* 0x0010300501007387 */ /* 0x0003e80000100800 */
[----:B------:R-:W-:Y:S04]  /*83e0*/  STL [R1+0x103c], R2 ;  /* 0x00103c0201007387 */ /* 0x000fe80000100800 */
[----:B------:R3:W-:Y:S01]  /*83f0*/  STL [R1+0x1038], R3 ;  /* 0x0010380301007387 */ /* 0x0007e20000100800 */
[----:B----4-:R-:W-:-:S02]  /*8400*/  IMAD R0, R11, 0x3a, RZ ;  /* 0x0000003a0b007824 */ /* 0x010fc400078e02ff */
[C---:B-1----:R-:W-:Y:S01]  /*8410*/  IMAD.WIDE R4, R8.reuse, 0x2, R18 ;  /* 0x0000000208047825 */ /* 0x042fe200078e0212 */
[----:B------:R-:W-:Y:S01]  /*8420*/  STL [R1+0x1044], R6 ;  /* 0x0010440601007387 */ /* 0x000fe20000100800 */
[----:B------:R-:W1:Y:S02]  /*8430*/  LDC R11, c[0x0][0x3a8] ;  /* 0x0000ea00ff0b7b82 */ /* 0x000e640000000800 */
[----:B---3--:R-:W-:Y:S01]  /*8440*/  IMAD.WIDE R2, R8, 0x2, R20 ;  /* 0x0000000208027825 */ /* 0x008fe200078e0214 */
[----:B------:R3:W-:Y:S04]  /*8450*/  STL [R1+0x1040], R7 ;  /* 0x0010400701007387 */ /* 0x0007e80000100800 */
[----:B------:R-:W-:Y:S04]  /*8460*/  STL [R1+0x104c], R2 ;  /* 0x00104c0201007387 */ /* 0x000fe80000100800 */
[----:B------:R4:W-:Y:S01]  /*8470*/  STL [R1+0x1048], R3 ;  /* 0x0010480301007387 */ /* 0x0009e20000100800 */
[----:B---3--:R-:W-:-:S03]  /*8480*/  IMAD.WIDE R6, R0, 0x2, R22 ;  /* 0x0000000200067825 */ /* 0x008fc600078e0216 */
[----:B------:R-:W-:Y:S01]  /*8490*/  STL [R1+0x1054], R4 ;  /* 0x0010540401007387 */ /* 0x000fe20000100800 */
[----:B----4-:R-:W-:-:S03]  /*84a0*/  IMAD.WIDE R2, R8, 0x2, R16 ;  /* 0x0000000208027825 */ /* 0x010fc600078e0210 */
[----:B------:R3:W-:Y:S04]  /*84b0*/  STL [R1+0x1050], R5 ;  /* 0x0010500501007387 */ /* 0x0007e80000100800 */
[----:B------:R-:W-:Y:S04]  /*84c0*/  STL [R1+0x105c], R2 ;  /* 0x00105c0201007387 */ /* 0x000fe80000100800 */
[----:B------:R4:W-:Y:S01]  /*84d0*/  STL [R1+0x1058], R3 ;  /* 0x0010580301007387 */ /* 0x0009e20000100800 */
[----:B0-----:R-:W-:Y:S02]  /*84e0*/  IMAD R8, R9, 0x39, RZ ;  /* 0x0000003909087824 */ /* 0x001fe400078e02ff */
[C---:B---3--:R-:W-:Y:S01]  /*84f0*/  IMAD.WIDE R4, R0.reuse, 0x2, R18 ;  /* 0x0000000200047825 */ /* 0x048fe200078e0212 */
[----:B------:R-:W-:Y:S03]  /*8500*/  STL [R1+0x1064], R6 ;  /* 0x0010640601007387 */ /* 0x000fe60000100800 */
[C---:B----4-:R-:W-:Y:S01]  /*8510*/  IMAD.WIDE R2, R0.reuse, 0x2, R20 ;  /* 0x0000000200027825 */ /* 0x050fe200078e0214 */
[----:B------:R0:W-:Y:S04]  /*8520*/  STL [R1+0x1060], R7 ;  /* 0x0010600701007387 */ /* 0x0001e80000100800 */
[----:B------:R-:W-:Y:S04]  /*8530*/  STL [R1+0x106c], R2 ;  /* 0x00106c0201007387 */ /* 0x000fe80000100800 */
[----:B------:R3:W-:Y:S01]  /*8540*/  STL [R1+0x1068], R3 ;  /* 0x0010680301007387 */ /* 0x0007e20000100800 */
[----:B0-----:R-:W-:-:S03]  /*8550*/  IMAD.WIDE R6, R0, 0x2, R16 ;  /* 0x0000000200067825 */ /* 0x001fc600078e0210 */
[----:B------:R-:W-:Y:S04]  /*8560*/  STL [R1+0x1074], R4 ;  /* 0x0010740401007387 */ /* 0x000fe80000100800 */
[----:B------:R0:W-:Y:S01]  /*8570*/  STL [R1+0x1070], R5 ;  /* 0x0010700501007387 */ /* 0x0001e20000100800 */
[----:B---3--:R-:W-:-:S03]  /*8580*/  IMAD.WIDE R2, R8, 0x2, R22 ;  /* 0x0000000208027825 */ /* 0x008fc600078e0216 */
[----:B------:R-:W-:Y:S04]  /*8590*/  STL [R1+0x107c], R6 ;  /* 0x00107c0601007387 */ /* 0x000fe80000100800 */
[----:B------:R3:W-:Y:S04]  /*85a0*/  STL [R1+0x1078], R7 ;  /* 0x0010780701007387 */ /* 0x0007e80000100800 */
[----:B------:R-:W-:Y:S01]  /*85b0*/  STL [R1+0x1084], R2 ;  /* 0x0010840201007387 */ /* 0x000fe20000100800 */
[----:B-1----:R-:W-:Y:S02]  /*85c0*/  IMAD R0, R11, 0x38, RZ ;  /* 0x000000380b007824 */ /* 0x002fe400078e02ff */
[C---:B0-----:R-:W-:Y:S01]  /*85d0*/  IMAD.WIDE R4, R8.reuse, 0x2, R18 ;  /* 0x0000000208047825 */ /* 0x041fe200078e0212 */
[----:B------:R0:W-:Y:S01]  /*85e0*/  STL [R1+0x1080], R3 ;  /* 0x0010800301007387 */ /* 0x0001e20000100800 */
[----:B------:R-:W1:Y:S02]  /*85f0*/  LDC R11, c[0x0][0x3a8] ;  /* 0x0000ea00ff0b7b82 */ /* 0x000e640000000800 */
[----:B---3--:R-:W-:-:S04]  /*8600*/  IMAD.WIDE R6, R8, 0x2, R16 ;  /* 0x0000000208067825 */ /* 0x008fc800078e0210 */
[----:B0-----:R-:W-:-:S04]  /*8610*/  IMAD.WIDE R2, R8, 0x2, R20 ;  /* 0x0000000208027825 */ /* 0x001fc800078e0214 */
        /* <DEDUP_REMOVED lines=8> */
[----:B---3--:R-:W-:-:S03]  /*86a0*/  IMAD.WIDE R4, R0, 0x2, R18 ;  /* 0x0000000200047825 */ /* 0x008fc600078e0212 */
[----:B------:R0:W-:Y:S04]  /*86b0*/  STL [R1+0x10a4], R8 ;  /* 0x0010a40801007387 */ /* 0x0001e80000100800 */
[----:B------:R3:W-:Y:S04]  /*86c0*/  STL [R1+0x10a0], R9 ;  /* 0x0010a00901007387 */ /* 0x0007e80000100800 */
[----:B------:R-:W-:Y:S04]  /*86d0*/  STL [R1+0x10ac], R2 ;  /* 0x0010ac0201007387 */ /* 0x000fe80000100800 */
[----:B------:R4:W-:Y:S01]  /*86e0*/  STL [R1+0x10a8], R3 ;  /* 0x0010a80301007387 */ /* 0x0009e20000100800 */
[----:B0-----:R-:W-:Y:S01]  /*86f0*/  IMAD R8, R12, 0x37, RZ ;  /* 0x000000370c087824 */ /* 0x001fe200078e02ff */
[----:B---3--:R-:W0:Y:S02]  /*8700*/  LDC R9, c[0x0][0x3a8] ;  /* 0x0000ea00ff097b82 */ /* 0x008e240000000800 */
[----:B------:R-:W-:Y:S01]  /*8710*/  STL [R1+0x10b4], R4 ;  /* 0x0010b40401007387 */ /* 0x000fe20000100800 */
[----:B------:R-:W-:-:S04]  /*8720*/  IMAD.WIDE R6, R8, 0x2, R22 ;  /* 0x0000000208067825 */ /* 0x000fc800078e0216 */
[----:B----4-:R-:W-:Y:S01]  /*8730*/  IMAD.WIDE R2, R0, 0x2, R16 ;  /* 0x0000000200027825 */ /* 0x010fe200078e0210 */
[----:B------:R3:W-:Y:S01]  /*8740*/  STL [R1+0x10b0], R5 ;  /* 0x0010b00501007387 */ /* 0x0007e20000100800 */
[----:B------:R-:W4:Y:S03]  /*8750*/  LDC R12, c[0x0][0x3a8] ;  /* 0x0000ea00ff0c7b82 */ /* 0x000f260000000800 */
[----:B------:R-:W-:Y:S04]  /*8760*/  STL [R1+0x10bc], R2 ;  /* 0x0010bc0201007387 */ /* 0x000fe80000100800 */
[----:B------:R1:W-:Y:S01]  /*8770*/  STL [R1+0x10b8], R3 ;  /* 0x0010b80301007387 */ /* 0x0003e20000100800 */
[----:B---3--:R-:W-:-:S03]  /*8780*/  IMAD.WIDE R4, R8, 0x2, R18 ;  /* 0x0000000208047825 */ /* 0x008fc600078e0212 */
[----:B------:R-:W-:Y:S01]  /*8790*/  STL [R1+0x10c4], R6 ;  /* 0x0010c40601007387 */ /* 0x000fe20000100800 */
[----:B-1----:R-:W-:-:S03]  /*87a0*/  IMAD.WIDE R2, R8, 0x2, R20 ;  /* 0x0000000208027825 */ /* 0x002fc600078e0214 */
[----:B------:R1:W-:Y:S04]  /*87b0*/  STL [R1+0x10c0], R7 ;  /* 0x0010c00701007387 */ /* 0x0003e80000100800 */
[----:B------:R-:W-:Y:S01]  /*87c0*/  STL [R1+0x10cc], R2 ;  /* 0x0010cc0201007387 */ /* 0x000fe20000100800 */
[----:B--2---:R-:W-:Y:S02]  /*87d0*/  IMAD R0, R13, 0x36, RZ ;  /* 0x000000360d007824 */ /* 0x004fe400078e02ff */
[----:B------:R-:W2:Y:S01]  /*87e0*/  LDC R13, c[0x0][0x3a8] ;  /* 0x0000ea00ff0d7b82 */ /* 0x000ea20000000800 */
[----:B------:R3:W-:Y:S01]  /*87f0*/  STL [R1+0x10c8], R3 ;  /* 0x0010c80301007387 */ /* 0x0007e20000100800 */
[----:B-1----:R-:W-:-:S03]  /*8800*/  IMAD.WIDE R6, R0, 0x2, R22 ;  /* 0x0000000200067825 */ /* 0x002fc600078e0216 */
[----:B------:R-:W-:Y:S01]  /*8810*/  STL [R1+0x10d4], R4 ;  /* 0x0010d40401007387 */ /* 0x000fe20000100800 */
[----:B---3--:R-:W-:-:S03]  /*8820*/  IMAD.WIDE R2, R8, 0x2, R16 ;  /* 0x0000000208027825 */ /* 0x008fc600078e0210 */
[----:B------:R1:W-:Y:S04]  /*8830*/  STL [R1+0x10d0], R5 ;  /* 0x0010d00501007387 */ /* 0x0003e80000100800 */
[----:B------:R-:W-:Y:S04]  /*8840*/  STL [R1+0x10dc], R2 ;  /* 0x0010dc0201007387 */ /* 0x000fe80000100800 */
[----:B------:R3:W-:Y:S01]  /*8850*/  STL [R1+0x10d8], R3 ;  /* 0x0010d80301007387 */ /* 0x0007e20000100800 */
[----:B0-----:R-:W-:Y:S02]  /*8860*/  IMAD R8, R9, 0x35, RZ ;  /* 0x0000003509087824 */ /* 0x001fe400078e02ff */
[C---:B-1----:R-:W-:Y:S01]  /*8870*/  IMAD.WIDE R4, R0.reuse, 0x2, R18 ;  /* 0x0000000200047825 */ /* 0x042fe200078e0212 */
[----:B------:R-:W-:Y:S03]  /*8880*/  STL [R1+0x10e4], R6 ;  /* 0x0010e40601007387 */ /* 0x000fe60000100800 */
[C---:B---3--:R-:W-:Y:S01]  /*8890*/  IMAD.WIDE R2, R0.reuse, 0x2, R20 ;  /* 0x0000000200027825 */ /* 0x048fe200078e0214 */
[----:B------:R0:W-:Y:S04]  /*88a0*/  STL [R1+0x10e0], R7 ;  /* 0x0010e00701007387 */ /* 0x0001e80000100800 */
[----:B------:R-:W-:Y:S04]  /*88b0*/  STL [R1+0x10ec], R2 ;  /* 0x0010ec0201007387 */ /* 0x000fe80000100800 */
[----:B------:R1:W-:Y:S01]  /*88c0*/  STL [R1+0x10e8], R3 ;  /* 0x0010e80301007387 */ /* 0x0003e20000100800 */
[----:B0-----:R-:W-:-:S03]  /*88d0*/  IMAD.WIDE R6, R0, 0x2, R16 ;  /* 0x0000000200067825 */ /* 0x001fc600078e0210 */
[----:B------:R-:W-:Y:S04]  /*88e0*/  STL [R1+0x10f4], R4 ;  /* 0x0010f40401007387 */ /* 0x000fe80000100800 */
[----:B------:R0:W-:Y:S01]  /*88f0*/  STL [R1+0x10f0], R5 ;  /* 0x0010f00501007387 */ /* 0x0001e20000100800 */
[----:B-1----:R-:W-:-:S03]  /*8900*/  IMAD.WIDE R2, R8, 0x2, R22 ;  /* 0x0000000208027825 */ /* 0x002fc600078e0216 */
[----:B------:R-:W-:Y:S04]  /*8910*/  STL [R1+0x10fc], R6 ;  /* 0x0010fc0601007387 */ /* 0x000fe80000100800 */
[----:B------:R1:W-:Y:S04]  /*8920*/  STL [R1+0x10f8], R7 ;  /* 0x0010f80701007387 */ /* 0x0003e80000100800 */
[----:B------:R-:W-:Y:S01]  /*8930*/  STL [R1+0x1104], R2 ;  /* 0x0011040201007387 */ /* 0x000fe20000100800 */
[----:B------:R-:W-:Y:S02]  /*8940*/  IMAD R0, R11, 0x34, RZ ;  /* 0x000000340b007824 */ /* 0x000fe400078e02ff */
[C---:B0-----:R-:W-:Y:S01]  /*8950*/  IMAD.WIDE R4, R8.reuse, 0x2, R18 ;  /* 0x0000000208047825 */ /* 0x041fe200078e0212 */
[----:B------:R0:W-:Y:S01]  /*8960*/  STL [R1+0x1100], R3 ;  /* 0x0011000301007387 */ /* 0x0001e20000100800 */
[----:B------:R-:W3:Y:S02]  /*8970*/  LDC R11, c[0x0][0x3a8] ;  /* 0x0000ea00ff0b7b82 */ /* 0x000ee40000000800 */
[----:B-1----:R-:W-:-:S04]  /*8980*/  IMAD.WIDE R6, R8, 0x2, R16 ;  /* 0x0000000208067825 */ /* 0x002fc800078e0210 */
        /* <DEDUP_REMOVED lines=14> */
[----:B----4-:R-:W-:Y:S01]  /*8a70*/  IMAD R8, R12, 0x33, RZ ;  /* 0x000000330c087824 */ /* 0x010fe200078e02ff */
[----:B0-----:R-:W0:Y:S02]  /*8a80*/  LDC R9, c[0x0][0x3a8] ;  /* 0x0000ea00ff097b82 */ /* 0x001e240000000800 */
[----:B------:R-:W-:Y:S01]  /*8a90*/  STL [R1+0x1134], R4 ;  /* 0x0011340401007387 */ /* 0x000fe20000100800 */
[----:B------:R-:W-:-:S04]  /*8aa0*/  IMAD.WIDE R6, R8, 0x2, R22 ;  /* 0x0000000208067825 */ /* 0x000fc800078e0216 */
[----:B-1----:R-:W-:Y:S01]  /*8ab0*/  IMAD.WIDE R2, R0, 0x2, R16 ;  /* 0x0000000200027825 */ /* 0x002fe200078e0210 */
[----:B------:R1:W-:Y:S01]  /*8ac0*/  STL [R1+0x1130], R5 ;  /* 0x0011300501007387 */ /* 0x0003e20000100800 */
[----:B------:R-:W4:Y:S03]  /*8ad0*/  LDC R12, c[0x0][0x3a8] ;  /* 0x0000ea00ff0c7b82 */ /* 0x000f260000000800 */
[----:B------:R-:W-:Y:S04]  /*8ae0*/  STL [R1+0x113c], R2 ;  /* 0x00113c0201007387 */ /* 0x000fe80000100800 */
[----:B------:R2:W-:Y:S01]  /*8af0*/  STL [R1+0x1138], R3 ;  /* 0x0011380301007387 */ /* 0x0005e20000100800 */
[----:B-1----:R-:W-:-:S03]  /*8b00*/  IMAD.WIDE R4, R8, 0x2, R18 ;  /* 0x0000000208047825 */ /* 0x002fc600078e0212 */
[----:B------:R-:W-:Y:S01]  /*8b10*/  STL [R1+0x1144], R6 ;  /* 0x0011440601007387 */ /* 0x000fe20000100800 */
[----:B--2---:R-:W-:-:S03]  /*8b20*/  IMAD.WIDE R2, R8, 0x2, R20 ;  /* 0x0000000208027825 */ /* 0x004fc600078e0214 */
[----:B------:R1:W-:Y:S04]  /*8b30*/  STL [R1+0x1140], R7 ;  /* 0x0011400701007387 */ /* 0x0003e80000100800 */
[----:B------:R-:W-:Y:S01]  /*8b40*/  STL [R1+0x114c], R2 ;  /* 0x00114c0201007387 */ /* 0x000fe20000100800 */
[----:B------:R-:W-:Y:S02]  /*8b50*/  IMAD R0, R13, 0x32, RZ ;  /* 0x000000320d007824 */ /* 0x000fe400078e02ff */
[----:B------:R-:W2:Y:S01]  /*8b60*/  LDC R13, c[0x0][0x3a8] ;  /* 0x0000ea00ff0d7b82 */ /* 0x000ea20000000800 */
[----:B------:R0:W-:Y:S01]  /*8b70*/  STL [R1+0x1148], R3 ;  /* 0x0011480301007387 */ /* 0x0001e20000100800 */
[----:B-1----:R-:W-:-:S03]  /*8b80*/  IMAD.WIDE R6, R0, 0x2, R22 ;  /* 0x0000000200067825 */ /* 0x002fc600078e0216 */
[----:B------:R-:W-:Y:S01]  /*8b90*/  STL [R1+0x1154], R4 ;  /* 0x0011540401007387 */ /* 0x000fe20000100800 */
[----:B0-----:R-:W-:-:S03]  /*8ba0*/  IMAD.WIDE R2, R8, 0x2, R16 ;  /* 0x0000000208027825 */ /* 0x001fc600078e0210 */
[----:B------:R0:W-:Y:S04]  /*8bb0*/  STL [R1+0x1150], R5 ;  /* 0x0011500501007387 */ /* 0x0001e80000100800 */
[----:B------:R-:W-:Y:S04]  /*8bc0*/  STL [R1+0x115c], R2 ;  /* 0x00115c0201007387 */ /* 0x000fe80000100800 */
[----:B------:R1:W-:Y:S01]  /*8bd0*/  STL [R1+0x1158], R3 ;  /* 0x0011580301007387 */ /* 0x0003e20000100800 */
[----:B------:R-:W-:Y:S02]  /*8be0*/  IMAD R8, R9, 0x31, RZ ;  /* 0x0000003109087824 */ /* 0x000fe400078e02ff */
[C---:B0-----:R-:W-:Y:S01]  /*8bf0*/  IMAD.WIDE R4, R0.reuse, 0x2, R18 ;  /* 0x0000000200047825 */ /* 0x041fe200078e0212 */
[----:B------:R-:W-:Y:S03]  /*8c00*/  STL [R1+0x1164], R6 ;  /* 0x0011640601007387 */ /* 0x000fe60000100800 */
[C---:B-1----:R-:W-:Y:S01]  /*8c10*/  IMAD.WIDE R2, R0.reuse, 0x2, R20 ;  /* 0x0000000200027825 */ /* 0x042fe200078e0214 */
        /* <DEDUP_REMOVED lines=10> */
[----:B---3--:R-:W-:Y:S02]  /*8cc0*/  IMAD R0, R11, 0x30, RZ ;  /* 0x000000300b007824 */ /* 0x008fe400078e02ff */
        /* <DEDUP_REMOVED lines=223> */
[----:B---3--:R-:W-:Y:S02]  /*9ac0*/  IMAD.SHL.U32 R0, R11, 0x20, RZ ;  /* 0x000000200b007824 */ /* 0x008fe400078e00ff */
        /* <DEDUP_REMOVED lines=351> */
[----:B------:R-:W-:Y:S04]  /*b0c0*/  STL [R1+0x16a0], R9 ;  /* 0x0016a00901007387 */ /* 0x000fe80000100800 */
[----:B------:R-:W-:Y:S04]  /*b0d0*/  STL [R1+0x16ac], R2 ;  /* 0x0016ac0201007387 */ /* 0x000fe80000100800 */
[----:B------:R0:W-:Y:S01]  /*b0e0*/  STL [R1+0x16a8], R3 ;  /* 0x0016a80301007387 */ /* 0x0001e20000100800 */
[----:B----4-:R-:W-:-:S02]  /*b0f0*/  IMAD R8, R12, 0x7, RZ ;  /* 0x000000070c087824 */ /* 0x010fc400078e02ff */
[----:B------:R-:W1:Y:S01]  /*b100*/  LDC R12, c[0x0][0x3a8] ;  /* 0x0000ea00ff0c7b82 */ /* 0x000e620000000800 */
[----:B------:R-:W-:Y:S01]  /*b110*/  STL [R1+0x16b4], R4 ;  /* 0x0016b40401007387 */ /* 0x000fe20000100800 */
[----:B------:R-:W-:-:S04]  /*b120*/  IMAD.WIDE R6, R8, 0x2, R22 ;  /* 0x0000000208067825 */ /* 0x000fc800078e0216 */
[----:B0-----:R-:W-:Y:S01]  /*b130*/  IMAD.WIDE R2, R0, 0x2, R16 ;  /* 0x0000000200027825 */ /* 0x001fe200078e0210 */
[----:B------:R0:W-:Y:S04]  /*b140*/  STL [R1+0x16b0], R5 ;  /* 0x0016b00501007387 */ /* 0x0001e80000100800 */
[----:B------:R-:W-:Y:S04]  /*b150*/  STL [R1+0x16bc], R2 ;  /* 0x0016bc0201007387 */ /* 0x000fe80000100800 */
[----:B------:R4:W-:Y:S01]  /*b160*/  STL [R1+0x16b8], R3 ;  /* 0x0016b80301007387 */ /* 0x0009e20000100800 */
[----:B0-----:R-:W-:-:S03]  /*b170*/  IMAD.WIDE R4, R8, 0x2, R18 ;  /* 0x0000000208047825 */ /* 0x001fc600078e0212 */
[----:B------:R-:W-:Y:S01]  /*b180*/  STL [R1+0x16c4], R6 ;  /* 0x0016c40601007387 */ /* 0x000fe20000100800 */
[----:B----4-:R-:W-:-:S03]  /*b190*/  IMAD.WIDE R2, R8, 0x2, R20 ;  /* 0x0000000208027825 */ /* 0x010fc600078e0214 */
[----:B------:R0:W-:Y:S04]  /*b1a0*/  STL [R1+0x16c0], R7 ;  /* 0x0016c00701007387 */ /* 0x0001e80000100800 */
[----:B------:R-:W-:Y:S01]  /*b1b0*/  STL [R1+0x16cc], R2 ;  /* 0x0016cc0201007387 */ /* 0x000fe20000100800 */
[----:B--2---:R-:W-:Y:S02]  /*b1c0*/  IMAD R0, R13, 0x6, RZ ;  /* 0x000000060d007824 */ /* 0x004fe400078e02ff */
[----:B------:R-:W2:Y:S01]  /*b1d0*/  LDC R13, c[0x0][0x3a8] ;  /* 0x0000ea00ff0d7b82 */ /* 0x000ea20000000800 */
[----:B------:R4:W-:Y:S01]  /*b1e0*/  STL [R1+0x16c8], R3 ;  /* 0x0016c80301007387 */ /* 0x0009e20000100800 */
[----:B0-----:R-:W-:-:S03]  /*b1f0*/  IMAD.WIDE R6, R0, 0x2, R22 ;  /* 0x0000000200067825 */ /* 0x001fc600078e0216 */
[----:B------:R-:W-:Y:S01]  /*b200*/  STL [R1+0x16d4], R4 ;  /* 0x0016d40401007387 */ /* 0x000fe20000100800 */
[----:B----4-:R-:W-:-:S03]  /*b210*/  IMAD.WIDE R2, R8, 0x2, R16 ;  /* 0x0000000208027825 */ /* 0x010fc600078e0210 */
[----:B------:R0:W-:Y:S04]  /*b220*/  STL [R1+0x16d0], R5 ;  /* 0x0016d00501007387 */ /* 0x0001e80000100800 */
[----:B------:R-:W-:Y:S01]  /*b230*/  STL [R1+0x16dc], R2 ;  /* 0x0016dc0201007387 */ /* 0x000fe20000100800 */
[----:B---3--:R-:W-:-:S03]  /*b240*/  IMAD R11, R11, 0x5, RZ ;  /* 0x000000050b0b7824 */ /* 0x008fc600078e02ff */
[----:B------:R3:W-:Y:S01]  /*b250*/  STL [R1+0x16d8], R3 ;  /* 0x0016d80301007387 */ /* 0x0007e20000100800 */
[----:B0-----:R-:W-:-:S03]  /*b260*/  IMAD.WIDE R4, R0, 0x2, R18 ;  /* 0x0000000200047825 */ /* 0x001fc600078e0212 */
[----:B------:R-:W-:Y:S01]  /*b270*/  STL [R1+0x16e4], R6 ;  /* 0x0016e40601007387 */ /* 0x000fe20000100800 */
[----:B---3--:R-:W-:-:S03]  /*b280*/  IMAD.WIDE R2, R0, 0x2, R20 ;  /* 0x0000000200027825 */ /* 0x008fc600078e0214 */
[----:B------:R0:W-:Y:S01]  /*b290*/  STL [R1+0x16e0], R7 ;  /* 0x0016e00701007387 */ /* 0x0001e20000100800 */
[----:B------:R-:W-:-:S03]  /*b2a0*/  IMAD.WIDE R8, R11, 0x2, R22 ;  /* 0x000000020b087825 */ /* 0x000fc600078e0216 */
        /* <DEDUP_REMOVED lines=9> */
[----:B------:R0:W-:Y:S04]  /*b340*/  STL [R1+0x1704], R8 ;  /* 0x0017040801007387 */ /* 0x0001e80000100800 */
[----:B------:R-:W-:Y:S01]  /*b350*/  STL [R1+0x1700], R9 ;  /* 0x0017000901007387 */ /* 0x000fe20000100800 */
[----:B-1----:R-:W-:Y:S02]  /*b360*/  IMAD.SHL.U32 R6, R12, 0x4, RZ ;  /* 0x000000040c067824 */ /* 0x002fe400078e00ff */
[----:B--2---:R-:W-:Y:S01]  /*b370*/  IMAD R0, R13, 0x3, RZ ;  /* 0x000000030d007824 */ /* 0x004fe200078e02ff */
[----:B------:R-:W-:Y:S01]  /*b380*/  STL [R1+0x170c], R2 ;  /* 0x00170c0201007387 */ /* 0x000fe20000100800 */
[----:B------:R-:W1:Y:S03]  /*b390*/  LDC R12, c[0x0][0x3a8] ;  /* 0x0000ea00ff0c7b82 */ /* 0x000e660000000800 */
[----:B------:R2:W-:Y:S04]  /*b3a0*/  STL [R1+0x1708], R3 ;  /* 0x0017080301007387 */ /* 0x0005e80000100800 */
[----:B------:R-:W-:Y:S01]  /*b3b0*/  STL [R1+0x1714], R4 ;  /* 0x0017140401007387 */ /* 0x000fe20000100800 */
[----:B0-----:R-:W0:Y:S03]  /*b3c0*/  LDC R8, c[0x0][0x3a8] ;  /* 0x0000ea00ff087b82 */ /* 0x001e260000000800 */
[----:B------:R3:W-:Y:S01]  /*b3d0*/  STL [R1+0x1710], R5 ;  /* 0x0017100501007387 */ /* 0x0007e20000100800 */
[----:B--2---:R-:W-:-:S04]  /*b3e0*/  IMAD.WIDE R2, R11, 0x2, R16 ;  /* 0x000000020b027825 */ /* 0x004fc800078e0210 */
[----:B------:R-:W2:Y:S01]  /*b3f0*/  LDC R11, c[0x0][0x3a8] ;  /* 0x0000ea00ff0b7b82 */ /* 0x000ea20000000800 */
[----:B------:R-:W-:Y:S01]  /*b400*/  STL [R1+0x171c], R2 ;  /* 0x00171c0201007387 */ /* 0x000fe20000100800 */
[----:B---3--:R-:W-:-:S03]  /*b410*/  IMAD.WIDE R4, R6, 0x2, R22 ;  /* 0x0000000206047825 */ /* 0x008fc600078e0216 */
[----:B------:R3:W-:Y:S03]  /*b420*/  STL [R1+0x1718], R3 ;  /* 0x0017180301007387 */ /* 0x0007e60000100800 */
[----:B------:R-:W4:Y:S01]  /*b430*/  LDC R13, c[0x0][0x3a8] ;  /* 0x0000ea00ff0d7b82 */ /* 0x000f220000000800 */
[----:B------:R-:W-:Y:S04]  /*b440*/  STL [R1+0x1724], R4 ;  /* 0x0017240401007387 */ /* 0x000fe80000100800 */
[----:B------:R1:W-:Y:S01]  /*b450*/  STL [R1+0x1720], R5 ;  /* 0x0017200501007387 */ /* 0x0003e20000100800 */
[----:B---3--:R-:W-:-:S05]  /*b460*/  IMAD.WIDE R2, R6, 0x2, R20 ;  /* 0x0000000206027825 */ /* 0x008fca00078e0214 */
[----:B------:R-:W-:Y:S01]  /*b470*/  STL [R1+0x172c], R2 ;  /* 0x00172c0201007387 */ /* 0x000fe20000100800 */
[----:B-1----:R-:W-:-:S03]  /*b480*/  IMAD.WIDE R4, R6, 0x2, R18 ;  /* 0x0000000206047825 */ /* 0x002fc600078e0212 */
[----:B------:R1:W-:Y:S01]  /*b490*/  STL [R1+0x1728], R3 ;  /* 0x0017280301007387 */ /* 0x0003e20000100800 */
[----:B------:R-:W-:-:S03]  /*b4a0*/  IMAD.WIDE R6, R6, 0x2, R16 ;  /* 0x0000000206067825 */ /* 0x000fc600078e0210 */
[----:B------:R-:W-:Y:S04]  /*b4b0*/  STL [R1+0x1734], R4 ;  /* 0x0017340401007387 */ /* 0x000fe80000100800 */
[----:B------:R3:W-:Y:S01]  /*b4c0*/  STL [R1+0x1730], R5 ;  /* 0x0017300501007387 */ /* 0x0007e20000100800 */
[----:B-1----:R-:W-:-:S03]  /*b4d0*/  IMAD.WIDE R2, R0, 0x2, R22 ;  /* 0x0000000200027825 */ /* 0x002fc600078e0216 */
[----:B------:R-:W-:Y:S04]  /*b4e0*/  STL [R1+0x173c], R6 ;  /* 0x00173c0601007387 */ /* 0x000fe80000100800 */
[----:B------:R1:W-:Y:S04]  /*b4f0*/  STL [R1+0x1738], R7 ;  /* 0x0017380701007387 */ /* 0x0003e80000100800 */
[----:B------:R-:W-:Y:S01]  /*b500*/  STL [R1+0x1744], R2 ;  /* 0x0017440201007387 */ /* 0x000fe20000100800 */
[----:B---3--:R-:W-:-:S03]  /*b510*/  IMAD.WIDE R4, R0, 0x2, R18 ;  /* 0x0000000200047825 */ /* 0x008fc600078e0212 */
[----:B------:R3:W-:Y:S01]  /*b520*/  STL [R1+0x1740], R3 ;  /* 0x0017400301007387 */ /* 0x0007e20000100800 */
[----:B0-----:R-:W-:Y:S02]  /*b530*/  IMAD.SHL.U32 R8, R8, 0x2, RZ ;  /* 0x0000000208087824 */ /* 0x001fe400078e00ff */
[----:B-1----:R-:W-:-:S04]  /*b540*/  IMAD.WIDE R6, R0, 0x2, R16 ;  /* 0x0000000200067825 */ /* 0x002fc800078e0210 */
[----:B---3--:R-:W-:-:S05]  /*b550*/  IMAD.WIDE R2, R0, 0x2, R20 ;  /* 0x0000000200027825 */ /* 0x008fca00078e0214 */
[----:B------:R-:W-:Y:S04]  /*b560*/  STL [R1+0x174c], R2 ;  /* 0x00174c0201007387 */ /* 0x000fe80000100800 */
        /* <DEDUP_REMOVED lines=8> */
[----:B------:R2:W-:Y:S01]  /*b5f0*/  STL [R1+0x1760], R3 ;  /* 0x0017600301007387 */ /* 0x0005e20000100800 */
[----:B0-----:R-:W-:-:S03]  /*b600*/  IMAD.WIDE R6, R8, 0x2, R18 ;  /* 0x0000000208067825 */ /* 0x001fc600078e0212 */
[----:B------:R-:W-:Y:S01]  /*b610*/  STL [R1+0x176c], R4 ;  /* 0x00176c0401007387 */ /* 0x000fe20000100800 */
[----:B------:R-:W-:-:S03]  /*b620*/  IMAD.WIDE R8, R8, 0x2, R16 ;  /* 0x0000000208087825 */ /* 0x000fc600078e0210 */
[----:B------:R0:W-:Y:S01]  /*b630*/  STL [R1+0x1768], R5 ;  /* 0x0017680501007387 */ /* 0x0001e20000100800 */
[----:B--2---:R-:W-:-:S03]  /*b640*/  IMAD.WIDE R2, R11, 0x2, R22 ;  /* 0x000000020b027825 */ /* 0x004fc600078e0216 */
[----:B------:R-:W-:Y:S04]  /*b650*/  STL [R1+0x1774], R6 ;  /* 0x0017740601007387 */ /* 0x000fe80000100800 */
[----:B------:R4:W-:Y:S01]  /*b660*/  STL [R1+0x1770], R7 ;  /* 0x0017700701007387 */ /* 0x0009e20000100800 */
[----:B0-----:R-:W-:-:S03]  /*b670*/  IMAD.WIDE R4, R12, 0x2, R20 ;  /* 0x000000020c047825 */ /* 0x001fc600078e0214 */
[----:B------:R-:W-:Y:S04]  /*b680*/  STL [R1+0x177c], R8 ;  /* 0x00177c0801007387 */ /* 0x000fe80000100800 */
[----:B------:R-:W-:Y:S01]  /*b690*/  STL [R1+0x1778], R9 ;  /* 0x0017780901007387 */ /* 0x000fe20000100800 */
[----:B----4-:R-:W-:-:S03]  /*b6a0*/  IMAD.WIDE R6, R13, 0x2, R18 ;  /* 0x000000020d067825 */ /* 0x010fc600078e0212 */
[----:B------:R-:W-:Y:S04]  /*b6b0*/  STL [R1+0x1784], R2 ;  /* 0x0017840201007387 */ /* 0x000fe80000100800 */
[----:B------:R0:W-:Y:S04]  /*b6c0*/  STL [R1+0x1780], R3 ;  /* 0x0017800301007387 */ /* 0x0001e80000100800 */
[----:B------:R-:W-:Y:S04]  /*b6d0*/  STL [R1+0x178c], R4 ;  /* 0x00178c0401007387 */ /* 0x000fe80000100800 */
[----:B------:R-:W-:Y:S01]  /*b6e0*/  STL [R1+0x1788], R5 ;  /* 0x0017880501007387 */ /* 0x000fe20000100800 */
[----:B0-----:R-:W-:-:S03]  /*b6f0*/  IMAD.WIDE R2, R14, 0x2, R16 ;  /* 0x000000020e027825 */ /* 0x001fc600078e0210 */
[----:B------:R-:W-:Y:S04]  /*b700*/  STL [R1+0x1794], R6 ;  /* 0x0017940601007387 */ /* 0x000fe80000100800 */
[----:B------:R-:W-:Y:S04]  /*b710*/  STL [R1+0x1790], R7 ;  /* 0x0017900701007387 */ /* 0x000fe80000100800 */
[----:B------:R0:W-:Y:S04]  /*b720*/  STL [R1+0x179c], R2 ;  /* 0x00179c0201007387 */ /* 0x0001e80000100800 */
[----:B------:R1:W-:Y:S04]  /*b730*/  STL [R1+0x1798], R3 ;  /* 0x0017980301007387 */ /* 0x0003e80000100800 */
[----:B------:R2:W-:Y:S04]  /*b740*/  STL [R1+0x9cc], RZ ;  /* 0x0009ccff01007387 */ /* 0x0005e80000100800 */
        /* <DEDUP_REMOVED lines=65> */
[----:B------:R2:W-:Y:S01]  /*bb60*/  STL [R1+0x404], RZ ;  /* 0x000404ff01007387 */ /* 0x0005e20000100800 */
[----:B------:R-:W3:Y:S03]  /*bb70*/  S2R R29, SR_TID.X ;  /* 0x00000000001d7919 */ /* 0x000ee60000002100 */
        /* <DEDUP_REMOVED lines=29> */
[----:B---3--:R-:W-:-:S03]  /*bd50*/  LOP3.LUT R29, R29, 0x3f, RZ, 0xc0, !PT ;  /* 0x0000003f1d1d7812 */ /* 0x008fc600078ec0ff */
[----:B------:R2:W-:Y:S04]  /*bd60*/  STL [R1+0x20c], RZ ;  /* 0x00020cff01007387 */ /* 0x0005e80000100800 */
[----:B------:R2:W-:Y:S04]  /*bd70*/  STL [R1+0x3f0], RZ ;  /* 0x0003f0ff01007387 */ /* 0x0005e80000100800 */
[----:B------:R2:W-:Y:S04]  /*bd80*/  STL [R1+0x3f4], RZ ;  /* 0x0003f4ff01007387 */ /* 0x0005e80000100800 */
[----:B------:R2:W-:Y:S04]  /*bd90*/  STL [R1+0x3f8], RZ ;  /* 0x0003f8ff01007387 */ /* 0x0005e80000100800 */
[----:B------:R2:W-:Y:S01]  /*bda0*/  STL [R1+0x3fc], RZ ;  /* 0x0003fcff01007387 */ /* 0x0005e20000100800 */
[----:B0-----:R-:W-:-:S03]  /*bdb0*/  IMAD.SHL.U32 R2, R29, 0x2, RZ ;  /* 0x000000021d027824 */ /* 0x001fc600078e00ff */
[----:B------:R2:W-:Y:S04]  /*bdc0*/  STL [R1+0x380], RZ ;  /* 0x000380ff01007387 */ /* 0x0005e80000100800 */
[----:B------:R2:W-:Y:S04]  /*bdd0*/  STL [R1+0x384], RZ ;  /* 0x000384ff01007387 */ /* 0x0005e80000100800 */
[----:B------:R2:W-:Y:S04]  /*bde0*/  STL [R1+0x388], RZ ;  /* 0x000388ff01007387 */ /* 0x0005e80000100800 */
[----:B------:R2:W-:Y:S04]  /*bdf0*/  STL [R1+0x38c], RZ ;  /* 0x00038cff01007387 */ /* 0x0005e80000100800 */
[----:B------:R-:W3:Y:S01]  /*be00*/  LDL R29, [R1+0x354] ;  /* 0x00035400011d7983 */ /* 0x000ee20000100800 */
[----:B------:R-:W0:Y:S03]  /*be10*/  S2R R28, SR_TID.X ;  /* 0x00000000001c7919 */ /* 0x000e260000002100 */
        /* <DEDUP_REMOVED lines=13> */
[----:B-1----:R-:W-:-:S03]  /*bef0*/  LOP3.LUT R3, R2, 0x20, RZ, 0x3c, !PT ;  /* 0x0000002002037812 */ /* 0x002fc600078e3cff */
[----:B------:R2:W-:Y:S01]  /*bf00*/  STL [R1+0x2c4], RZ ;  /* 0x0002c4ff01007387 */ /* 0x0005e20000100800 */
[----:B------:R-:W-:-:S03]  /*bf10*/  LOP3.LUT R3, R2, 0x40, RZ, 0x3c, !PT ;  /* 0x0000004002037812 */ /* 0x000fc600078e3cff */
[----:B------:R2:W-:Y:S01]  /*bf20*/  STL [R1+0x2c8], RZ ;  /* 0x0002c8ff01007387 */ /* 0x0005e20000100800 */
[----:B------:R-:W-:-:S03]  /*bf30*/  LOP3.LUT R3, R2, 0x60, RZ, 0x3c, !PT ;  /* 0x0000006002037812 */ /* 0x000fc600078e3cff */
        /* <DEDUP_REMOVED lines=9> */
[----:B0-----:R-:W-:Y:S01]  /*bfd0*/  LOP3.LUT R15, R28, 0x7, RZ, 0xc0, !PT ;  /* 0x000000071c0f7812 */ /* 0x001fe200078ec0ff */
[----:B------:R-:W-:-:S02]  /*bfe0*/  IMAD.SHL.U32 R10, R10, 0x80, RZ ;  /* 0x000000800a0a7824 */ /* 0x000fc400078e00ff */
[----:B------:R-:W-:Y:S02]  /*bff0*/  IMAD.SHL.U32 R28, R28, 0x2, RZ ;  /* 0x000000021c1c7824 */ /* 0x000fe400078e00ff */
[----:B------:R-:W-:Y:S01]  /*c000*/  IMAD R15, R15, 0x110, RZ ;  /* 0x000001100f0f7824 */ /* 0x000fe200078e02ff */
[----:B------:R-:W-:Y:S01]  /*c010*/  USHF.R.S32.HI UR7, URZ, 0x1f, UR4 ;  /* 0x0000001fff077899 */ /* 0x000fe20008011404 */
[----:B------:R-:W-:Y:S01]  /*c020*/  SHF.R.S32.HI R0, RZ, 0x1f, R10 ;  /* 0x0000001fff007819 */ /* 0x000fe2000001140a */
[----:B------:R-:W-:Y:S01]  /*c030*/  USHF.L.U32 UR6, UR6, 0x7, URZ ;  /* 0x0000000706067899 */ /* 0x000fe200080006ff */
[C---:B------:R-:W-:Y:S02]  /*c040*/  LOP3.LUT R4, R2.reuse, 0x10, RZ, 0x3c, !PT ;  /* 0x0000001002047812 */ /* 0x040fe400078e3cff */
[----:B------:R-:W-:Y:S01]  /*c050*/  LOP3.LUT R28, R15, 0x30, R28, 0x78, !PT ;  /* 0x000000300f1c7812 */ /* 0x000fe200078e781c */
[----:B------:R-:W-:Y:S01]  /*c060*/  ULEA.HI UR7, UR7, UR4, URZ, 0x7 ;  /* 0x0000000407077291 */ /* 0x000fe2000f8f38ff */
[C---:B------:R-:W-:Y:S01]  /*c070*/  LOP3.LUT R4, R2.reuse, 0x30, RZ, 0x3c, !PT ;  /* 0x0000003002047812 */ /* 0x040fe200078e3cff */
[----:B------:R-:W-:Y:S01]  /*c080*/  USHF.R.S32.HI UR4, URZ, 0x1f, UR6 ;  /* 0x0000001fff047899 */ /* 0x000fe20008011406 */
[----:B------:R-:W-:-:S02]  /*c090*/  LOP3.LUT R4, R2, 0x50, RZ, 0x3c, !PT ;  /* 0x0000005002047812 */ /* 0x000fc400078e3cff */
[----:B------:R-:W-:Y:S02]  /*c0a0*/  SHF.L.U64.HI R0, R10, 0x1, R0 ;  /* 0x000000010a007819 */ /* 0x000fe40000010200 */
[----:B------:R-:W-:Y:S02]  /*c0b0*/  LOP3.LUT R5, R2, 0x70, RZ, 0x3c, !PT ;  /* 0x0000007002057812 */ /* 0x000fe400078e3cff */
[----:B------:R-:W-:Y:S01]  /*c0c0*/  LOP3.LUT R4, R28, 0x40, RZ, 0x3c, !PT ;  /* 0x000000401c047812 */ /* 0x000fe200078e3cff */
[----:B------:R-:W-:Y:S02]  /*c0d0*/  USHF.L.U32 UR8, UR6, 0x1, URZ ;  /* 0x0000000106087899 */ /* 0x000fe400080006ff */
[----:B------:R-:W-:Y:S02]  /*c0e0*/  USHF.R.S32.HI UR7, URZ, 0x7, UR7 ;  /* 0x00000007ff077899 */ /* 0x000fe40008011407 */
[----:B------:R-:W-:Y:S01]  /*c0f0*/  USHF.L.U64.HI UR4, UR6, 0x1, UR4 ;  /* 0x0000000106047899 */ /* 0x000fe20008010204 */
[----:B---3--:R-:W-:-:S05]  /*c100*/  LOP3.LUT R3, R29, 0x40, RZ, 0x3c, !PT ;  /* 0x000000401d037812 */ /* 0x008fca00078e3cff */
[----:B------:R2:W-:Y:S06]  /*c110*/  STL [R1+0x1be0], R3 ;  /* 0x001be00301007387 */ /* 0x0005ec0000100800 */
.L_x_1:
[----:B0-----:R-:W3:Y:S01]  /*c120*/  LDL.64 R4, [R1+0x370] ;  /* 0x0003700001047983 */ /* 0x001ee20000100a00 */
[----:B-----5:R-:W0:Y:S03]  /*c130*/  LDC R13, c[0x0][0x3a0] ;  /* 0x0000e800ff0d7b82 */ /* 0x020e260000000800 */
[----:B---3--:R1:W-:Y:S04]  /*c140*/  STL [R1+0x38d0], R5 ;  /* 0x0038d00501007387 */ /* 0x0083e80000100800 */
[----:B-1----:R-:W0:Y:S04]  /*c150*/  LDL R5, [R1+0x9cc] ;  /* 0x0009cc0001057983 */ /* 0x002e280000100800 */
[----:B------:R-:W-:Y:S04]  /*c160*/  STL [R1+0x31d4], R15 ;  /* 0x0031d40f01007387 */ /* 0x000fe80000100800 */
        /* <DEDUP_REMOVED lines=73> */
[----:B------:R-:W-:Y:S01]  /*c600*/  STL [R1+0x337c], R15 ;  /* 0x00337c0f01007387 */ /* 0x000fe20000100800 */
[----:B0-----:R-:W-:-:S03]  /*c610*/  IMAD R13, R5, -0x80, R13 ;  /* 0xffffff80050d7824 */ /* 0x001fc600078e020d */
        /* <DEDUP_REMOVED lines=372> */
[----:B------:R0:W-:Y:S04]  /*dd60*/  STL [R1+0x38cc], R29 ;  /* 0x0038cc1d01007387 */ /* 0x0001e80000100800 */
        /* <DEDUP_REMOVED lines=28> */
[----:B------:R-:W3:Y:S01]  /*df30*/  LDL.LU R5, [R1+0x38d0] ;  /* 0x0038d00001057983 */ /* 0x000ee20000300800 */
[----:B------:R-:W-:-:S02]  /*df40*/  ISETP.GT.AND P0, PT, R13, RZ, PT ;  /* 0x000000ff0d00720c */ /* 0x000fc40003f04270 */
[----:B0-----:R-:W-:Y:S02]  /*df50*/  PRMT R29, RZ, 0x7610, R29 ;  /* 0x00007610ff1d7816 */ /* 0x001fe4000000001d */
[----:B------:R-:W-:Y:S02]  /*df60*/  PRMT R15, RZ, 0x7610, R15 ;  /* 0x00007610ff0f7816 */ /* 0x000fe4000000000f */
[----:B------:R-:W-:-:S07]  /*df70*/  ISETP.GT.AND P1, PT, R13, 0x1, PT ;  /* 0x000000010d00780c */ /* 0x000fce0003f24270 */
[----:B---3--:R-:W3:Y:S04]  /*df80*/  @P0 LDG.E.U16 R29, desc[UR12][R4.64] ;  /* 0x0000000c041d0981 */ /* 0x008ee8000c1e1500 */
[----:B---3--:R0:W-:Y:S04]  /*df90*/  STL [R1+0x998], R29 ;  /* 0x0009981d01007387 */ /* 0x0081e80000100800 */
[----:B0-----:R-:W3:Y:S04]  /*dfa0*/  LDL.LU R29, [R1+0x38cc] ;  /* 0x0038cc00011d7983 */ /* 0x001ee80000300800 */
[----:B------:R-:W4:Y:S01]  /*dfb0*/  LDL.64 R4, [R1+0x368] ;  /* 0x0003680001047983 */ /* 0x000f220000100a00 */
[----:B---3--:R-:W-:-:S03]  /*dfc0*/  PRMT R29, RZ, 0x7610, R29 ;  /* 0x00007610ff1d7816 */ /* 0x008fc6000000001d */
[----:B----4-:R-:W3:Y:S04]  /*dfd0*/  @P0 LDG.E.U16 R15, desc[UR12][R4.64] ;  /* 0x0000000c040f0981 */ /* 0x010ee8000c1e1500 */
        /* <DEDUP_REMOVED lines=12> */
[----:B------:R-:W4:Y:S04]  /*e0a0*/  LDL R4, [R1+0x1798] ;  /* 0x0017980001047983 */ /* 0x000f280000100800 */
[----:B------:R-:W4:Y:S01]  /*e0b0*/  LDL R5, [R1+0x179c] ;  /* 0x00179c0001057983 */ /* 0x000f220000100800 */
[----:B------:R-:W-:-:S02]  /*e0c0*/  ISETP.GT.AND P0, PT, R13, 0x2, PT ;  /* 0x000000020d00780c */ /* 0x000fc40003f04270 */
[----:B---3--:R-:W-:Y:S02]  /*e0d0*/  PRMT R15, RZ, 0x7610, R15 ;  /* 0x00007610ff0f7816 */ /* 0x008fe4000000000f */
[----:B----4-:R-:W-:-:S04]  /*e0e0*/  @P1 LOP3.LUT R5, R5, R4, RZ, 0x3c, !PT ;  /* 0x0000000405051212 */ /* 0x010fc800078e3cff */
[----:B------:R-:W-:-:S04]  /*e0f0*/  @P1 LOP3.LUT R4, R5, R4, RZ, 0x3c, !PT ;  /* 0x0000000405041212 */ /* 0x000fc800078e3cff */
[----:B------:R-:W-:-:S05]  /*e100*/  @P1 LOP3.LUT R5, R5, R4, RZ, 0x3c, !PT ;  /* 0x0000000405051212 */ /* 0x000fca00078e3cff */
[----:B------:R-:W3:Y:S04]  /*e110*/  @P1 LDG.E.U16 R29, desc[UR12][R4.64] ;  /* 0x0000000c041d1981 */ /* 0x000ee8000c1e1500 */
[----:B---3--:R0:W-:Y:S04]  /*e120*/  STL [R1+0x988], R29 ;  /* 0x0009881d01007387 */ /* 0x0081e80000100800 */
[----:B0-----:R-:W3:Y:S04]  /*e130*/  LDL.LU R29, [R1+0x38bc] ;  /* 0x0038bc00011d7983 */ /* 0x001ee80000300800 */
[----:B------:R-:W4:Y:S04]  /*e140*/  LDL R4, [R1+0x1790] ;  /* 0x0017900001047983 */ /* 0x000f280000100800 */
[----:B------:R-:W4:Y:S01]  /*e150*/  LDL R5, [R1+0x1794] ;  /* 0x0017940001057983 */ /* 0x000f220000100800 */
[----:B---3--:R-:W-:-:S02]  /*e160*/  PRMT R29, RZ, 0x7610, R29 ;  /* 0x00007610ff1d7816 */ /* 0x008fc4000000001d */
        /* <DEDUP_REMOVED lines=1349> */
[----:B------:R-:W-:-:S02]  /*135c0*/  PRMT R0, RZ, 0x7610, R0 ;  /* 0x00007610ff007816 */ /* 0x000fc40000000000 */
[----:B----4-:R-:W-:-:S04]  /*135d0*/  @P1 LOP3.LUT R5, R5, R4, RZ, 0x3c, !PT ;  /* 0x0000000405051212 */ /* 0x010fc800078e3cff */
[----:B------:R-:W-:-:S04]  /*135e0*/  @P1 LOP3.LUT R4, R5, R4, RZ, 0x3c, !PT ;  /* 0x0000000405041212 */ /* 0x000fc800078e3cff */
[----:B------:R-:W-:-:S05]  /*135f0*/  @P1 LOP3.LUT R5, R5, R4, RZ, 0x3c, !PT ;  /* 0x0000000405051212 */ /* 0x000fca00078e3cff */
[----:B------:R-:W4:Y:S04]  /*13600*/  @P1 LDG.E.U16 R15, desc[UR12][R4.64] ;  /* 0x0000000c040f1981 */ /* 0x000f28000c1e1500 */
[----:B----4-:R0:W-:Y:S04]  /*13610*/  STL [R1+0x710], R15 ;  /* 0x0007100f01007387 */ /* 0x0101e80000100800 */
[----:B0-----:R-:W4:Y:S04]  /*13620*/  LDL.LU R15, [R1+0x3670] ;  /* 0x00367000010f7983 */ /* 0x001f280000300800 */
[----:B--2---:R-:W2:Y:S04]  /*13630*/  LDL R4, [R1+0x12f8] ;  /* 0x0012f80001047983 */ /* 0x004ea80000100800 */
[----:B------:R-:W2:Y:S01]  /*13640*/  LDL R5, [R1+0x12fc] ;  /* 0x0012fc0001057983 */ /* 0x000ea20000100800 */
[----:B---3--:R-:W-:-:S02]  /*13650*/  PRMT R29, RZ, 0x7610, R29 ;  /* 0x00007610ff1d7816 */ /* 0x008fc4000000001d */
[----:B------:R-:W-:Y:S02]  /*13660*/  ISETP.GT.AND P1, PT, R13, 0x27, PT ;  /* 0x000000270d00780c */ /* 0x000fe40003f24270 */
[----:B----4-:R-:W-:Y:S02]  /*13670*/  PRMT R15, RZ, 0x7610, R15 ;  /* 0x00007610ff0f7816 */ /* 0x010fe4000000000f */
[----:B--2---:R-:W-:-:S04]  /*13680*/  @P0 LOP3.LUT R5, R5, R4, RZ, 0x3c, !PT ;  /* 0x0000000405050212 */ /* 0x004fc800078e3cff */
[----:B------:R-:W-:-:S04]  /*13690*/  @P0 LOP3.LUT R4, R5, R4, RZ, 0x3c, !PT ;  /* 0x0000000405040212 */ /* 0x000fc800078e3cff */
[----:B------:R-:W-:-:S05]  /*136a0*/  @P0 LOP3.LUT R5, R5, R4, RZ, 0x3c, !PT ;  /* 0x0000000405050212 */ /* 0x000fca00078e3cff */
[----:B------:R-:W2:Y:S04]  /*136b0*/  @P0 LDG.E.U16 R0, desc[UR12][R4.64] ;  /* 0x0000000c04000981 */ /* 0x000ea8000c1e1500 */
[----:B------:R-:W3:Y:S04]  /*136c0*/  LDL R4, [R1+0x12f0] ;  /* 0x0012f00001047983 */ /* 0x000ee80000100800 */
[----:B------:R-:W3:Y:S04]  /*136d0*/  LDL R5, [R1+0x12f4] ;  /* 0x0012f40001057983 */ /* 0x000ee80000100800 */
[----:B--2---:R-:W-:Y:S01]  /*136e0*/  STL [R1+0x3068], R0 ;  /* 0x0030680001007387 */ /* 0x004fe20000100800 */
[----:B---3--:R-:W-:-:S04]  /*136f0*/  @P0 LOP3.LUT R5, R5, R4, RZ, 0x3c, !PT ;  /* 0x0000000405050212 */ /* 0x008fc800078e3cff */
[----:B------:R-:W-:-:S04]  /*13700*/  @P0 LOP3.LUT R4, R5, R4, RZ, 0x3c, !PT ;  /* 0x0000000405040212 */ /* 0x000fc800078e3cff */
[----:B------:R-:W-:-:S05]  /*13710*/  @P0 LOP3.LUT R5, R5, R4, RZ, 0x3c, !PT ;  /* 0x0000000405050212 */ /* 0x000fca00078e3cff */
[----:B------:R-:W2:Y:S04]  /*13720*/  @P0 LDG.E.U16 R15, desc[UR12][R4.64] ;  /* 0x0000000c040f0981 */ /* 0x000ea8000c1e1500 */
[----:B--2---:R0:W-:Y:S04]  /*13730*/  STL [R1+0x8b0], R15 ;  /* 0x0008b00f01007387 */ /* 0x0041e80000100800 */
[----:B0-----:R-:W2:Y:S04]  /*13740*/  LDL.LU R15, [R1+0x366c] ;  /* 0x00366c00010f7983 */ /* 0x001ea80000300800 */
[----:B------:R-:W3:Y:S04]  /*13750*/  LDL R4, [R1+0x12e8] ;  /* 0x0012e80001047983 */ /* 0x000ee80000100800 */
[----:B------:R-:W3:Y:S01]  /*13760*/  LDL R5, [R1+0x12ec] ;  /* 0x0012ec0001057983 */ /* 0x000ee20000100800 */
[----:B--2---:R-:W-:-:S02]  /*13770*/  PRMT R15, RZ, 0x7610, R15 ;  /* 0x00007610ff0f7816 */ /* 0x004fc4000000000f */
        /* <DEDUP_REMOVED lines=17> */
[----:B------:R-:W-:-:S02]  /*13890*/  ISETP.GT.AND P0, PT, R13, 0x28, PT ;  /* 0x000000280d00780c */ /* 0x000fc40003f04270 */
[----:B--2---:R-:W-:Y:S02]  /*138a0*/  PRMT R15, RZ, 0x7610, R15 ;  /* 0x00007610ff0f7816 */ /* 0x004fe4000000000f */
        /* <DEDUP_REMOVED lines=2300> */
[----:B------:R-:W3:Y:S02]  /*1c870*/  LDL R5, [R1+0xb14] ;  /* 0x000b140001057983 */ /* 0x000ee40000100800 */
[----:B---3--:R-:W-:-:S04]  /*1c880*/  @P1 LOP3.LUT R5, R5, R4, RZ, 0x3c, !PT ;  /* 0x0000000405051212 */ /* 0x008fc800078e3cff */
        /* <DEDUP_REMOVED lines=299> */
[----:B------:R-:W2:Y:S04]  /*1db40*/  LDL R4, [R1+0xa08] ;  /* 0x000a080001047983 */ /* 0x000ea80000100800 */
[----:B------:R-:W2:Y:S01]  /*1db50*/  LDL R5, [R1+0xa0c] ;  /* 0x000a0c0001057983 */ /* 0x000ea20000100800 */
[----:B---3--:R-:W-:-:S03]  /*1db60*/  PRMT R15, RZ, 0x7610, R15 ;  /* 0x00007610ff0f7816 */ /* 0x008fc6000000000f */
[----:B----4-:R-:W-:Y:S01]  /*1db70*/  STL [R1+0x30bc], R0 ;  /* 0x0030bc0001007387 */ /* 0x010fe20000100800 */
[----:B--2---:R-:W-:-:S04]  /*1db80*/  @P1 LOP3.LUT R5, R5, R4, RZ, 0x3c, !PT ;  /* 0x0000000405051212 */ /* 0x004fc800078e3cff */
        /* <DEDUP_REMOVED lines=100> */
[----:B------:R-:W-:-:S02]  /*1e1d0*/  PRMT R29, RZ, 0x7610, R29 ;  /* 0x00007610ff1d7816 */ /* 0x000fc4000000001d */
        /* <DEDUP_REMOVED lines=15> */
[----:B------:R-:W2:Y:S04]  /*1e2d0*/  LDL R4, [R1+0x17dc] ;  /* 0x0017dc0001047983 */ /* 0x000ea80000100800 */
[----:B------:R-:W2:Y:S01]  /*1e2e0*/  LDL R5, [R1+0x17e8] ;  /* 0x0017e80001057983 */ /* 0x000ea20000100800 */
[----:B------:R-:W-:-:S02]  /*1e2f0*/  PRMT R27, RZ, 0x7610, R27 ;  /* 0x00007610ff1b7816 */ /* 0x000fc4000000001b */
[----:B------:R-:W-:Y:S02]  /*1e300*/  ISETP.GT.AND P1, PT, R13, 0x71, PT ;  /* 0x000000710d00780c */ /* 0x000fe40003f24270 */
[----:B--2---:R-:W-:-:S04]  /*1e310*/  @P0 LOP3.LUT R5, R5, R4, RZ, 0x3c, !PT ;  /* 0x0000000405050212 */ /* 0x004fc800078e3cff */
[----:B------:R-:W-:-:S04]  /*1e320*/  @P0 LOP3.LUT R4, R5, R4, RZ, 0x3c, !PT ;  /* 0x0000000405040212 */ /* 0x000fc800078e3cff */
[----:B------:R-:W-:-:S05]  /*1e330*/  @P0 LOP3.LUT R5, R5, R4, RZ, 0x3c, !PT ;  /* 0x0000000405050212 */ /* 0x000fca00078e3cff */
[----:B------:R-:W2:Y:S04]  /*1e340*/  @P0 LDG.E.U16 R27, desc[UR12][R4.64] ;  /* 0x0000000c041b0981 */ /* 0x000ea8000c1e1500 */
[----:B--2---:R0:W-:Y:S04]  /*1e350*/  STL [R1+0x50], R27 ;  /* 0x0000501b01007387 */ /* 0x0041e80000100800 */
[----:B0-----:R-:W2:Y:S04]  /*1e360*/  LDL.LU R27, [R1+0x31c8] ;  /* 0x0031c800011b7983 */ /* 0x001ea80000300800 */
[----:B------:R-:W2:Y:S04]  /*1e370*/  LDL R4, [R1+0x17e4] ;  /* 0x0017e40001047983 */ /* 0x000ea80000100800 */
[----:B------:R-:W2:Y:S01]  /*1e380*/  LDL R5, [R1+0x17ec] ;  /* 0x0017ec0001057983 */ /* 0x000ea20000100800 */
[----:B------:R-:W-:-:S02]  /*1e390*/  PRMT R26, RZ, 0x7610, R26 ;  /* 0x00007610ff1a7816 */ /* 0x000fc4000000001a */
        /* <DEDUP_REMOVED lines=143> */
[----:B------:R-:W3:Y:S04]  /*1ec90*/  LDL R4, [R1+0x1864] ;  /* 0x0018640001047983 */ /* 0x000ee80000100800 */
[----:B------:R-:W3:Y:S01]  /*1eca0*/  LDL R5, [R1+0x186c] ;  /* 0x00186c0001057983 */ /* 0x000ee20000100800 */
[----:B------:R-:W-:-:S03]  /*1ecb0*/  PRMT R10, RZ, 0x7610, R10 ;  /* 0x00007610ff0a7816 */ /* 0x000fc6000000000a */
        /* <DEDUP_REMOVED lines=16> */
[----:B------:R-:W2:Y:S04]  /*1edc0*/  LDL R4, [R1+0x1870] ;  /* 0x0018700001047983 */ /* 0x000ea80000100800 */
[----:B------:R-:W2:Y:S01]  /*1edd0*/  LDL R5, [R1+0x1880] ;  /* 0x0018800001057983 */ /* 0x000ea20000100800 */
[----:B------:R-:W-:-:S02]  /*1ede0*/  PRMT R15, RZ, 0x7610, R15 ;  /* 0x00007610ff0f7816 */ /* 0x000fc4000000000f */
[----:B--2---:R-:W-:-:S04]  /*1edf0*/  @P1 LOP3.LUT R5, R5, R4, RZ, 0x3c, !PT ;  /* 0x0000000405051212 */ /* 0x004fc800078e3cff */
[----:B------:R-:W-:-:S04]  /*1ee00*/  @P1 LOP3.LUT R4, R5, R4, RZ, 0x3c, !PT ;  /* 0x0000000405041212 */ /* 0x000fc800078e3cff */
[----:B------:R-:W-:-:S05]  /*1ee10*/  @P1 LOP3.LUT R5, R5, R4, RZ, 0x3c, !PT ;  /* 0x0000000405051212 */ /* 0x000fca00078e3cff */
[----:B------:R-:W2:Y:S04]  /*1ee20*/  @P1 LDG.E.U16 R15, desc[UR12][R4.64] ;  /* 0x0000000c040f1981 */ /* 0x000ea8000c1e1500 */
[----:B------:R-:W3:Y:S04]  /*1ee30*/  LDL R4, [R1+0x187c] ;  /* 0x00187c0001047983 */ /* 0x000ee80000100800 */
[----:B------:R-:W3:Y:S01]  /*1ee40*/  LDL R5, [R1+0x1888] ;  /* 0x0018880001057983 */ /* 0x000ee20000100800 */
[----:B------:R-:W-:-:S03]  /*1ee50*/  PRMT R8, RZ, 0x7610, R8 ;  /* 0x00007610ff087816 */ /* 0x000fc60000000008 */
[----:B--2---:R0:W-:Y:S04]  /*1ee60*/  STL [R1+0x4], R15 ;  /* 0x0000040f01007387 */ /* 0x0041e80000100800 */
[----:B0-----:R-:W2:Y:S01]  /*1ee70*/  LDL R15, [R1+0x18e0] ;  /* 0x0018e000010f7983 */ /* 0x001ea20000100800 */
[-C--:B---3--:R-:W-:Y:S02]  /*1ee80*/  @P1 LOP3.LUT R5, R5, R4.reuse, RZ, 0x3c, !PT ;  /* 0x0000000405051212 */ /* 0x088fe400078e3cff */
[----:B------:R-:W-:Y:S02]  /*1ee90*/  ISETP.GT.AND P0, PT, R13, 0x76, PT ;  /* 0x000000760d00780c */ /* 0x000fe40003f04270 */
[----:B------:R-:W-:-:S04]  /*1eea0*/  @P1 LOP3.LUT R4, R5, R4, RZ, 0x3c, !PT ;  /* 0x0000000405041212 */ /* 0x000fc800078e3cff */
[----:B------:R-:W-:-:S05]  /*1eeb0*/  @P1 LOP3.LUT R5, R5, R4, RZ, 0x3c, !PT ;  /* 0x0000000405051212 */ /* 0x000fca00078e3cff */
[----:B------:R-:W3:Y:S04]  /*1eec0*/  @P1 LDG.E.U16 R8, desc[UR12][R4.64] ;  /* 0x0000000c04081981 */ /* 0x000ee8000c1e1500 */
[----:B---3--:R0:W-:Y:S04]  /*1eed0*/  STL [R1], R8 ;  /* 0x0000000801007387 */ /* 0x0081e80000100800 */
[----:B0-----:R-:W3:Y:S04]  /*1eee0*/  LDL.LU R8, [R1+0x3180] ;  /* 0x0031800001087983 */ /* 0x001ee80000300800 */
        /* <DEDUP_REMOVED lines=19> */
[----:B----4-:R-:W-:-:S03]  /*1f020*/  PRMT R28, RZ, 0x7610, R28 ;  /* 0x00007610ff1c7816 */ /* 0x010fc6000000001c */
[----:B--2---:R-:W-:Y:S01]  /*1f030*/  STL [R1+0x3154], R29 ;  /* 0x0031541d01007387 */ /* 0x004fe20000100800 */
[----:B---3--:R-:W-:-:S04]  /*1f040*/  @P1 LOP3.LUT R5, R5, R4, RZ, 0x3c, !PT ;  /* 0x0000000405051212 */ /* 0x008fc800078e3cff */
[----:B------:R-:W-:-:S04]  /*1f050*/  @P1 LOP3.LUT R4, R5, R4, RZ, 0x3c, !PT ;  /* 0x0000000405041212 */ /* 0x000fc800078e3cff */
[----:B------:R-:W-:-:S05]  /*1f060*/  @P1 LOP3.LUT R5, R5, R4, RZ, 0x3c, !PT ;  /* 0x0000000405051212 */ /* 0x000fca00078e3cff */
[----:B------:R0:W2:Y:S04]  /*1f070*/  @P1 LDG.E.U16 R28, desc[UR12][R4.64] ;  /* 0x0000000c041c1981 */ /* 0x0000a8000c1e1500 */
[----:B------:R-:W3:Y:S01]  /*1f080*/  LDL R5, [R1+0x18d0] ;  /* 0x0018d00001057983 */ /* 0x000ee20000100800 */
[----:B------:R-:W-:Y:S01]  /*1f090*/  PRMT R27, RZ, 0x7610, R27 ;  /* 0x00007610ff1b7816 */ /* 0x000fe2000000001b */
[----:B0-----:R-:W-:Y:S02]  /*1f0a0*/  @P1 IMAD.MOV.U32 R4, RZ, RZ, R15 ;  /* 0x000000ffff041224 */ /* 0x001fe400078e000f */
[----:B--2---:R0:W-:Y:S01]  /*1f0b0*/  STL [R1+0x3158], R28 ;  /* 0x0031581c01007387 */ /* 0x0041e20000100800 */
[----:B------:R-:W-:-:S03]  /*1f0c0*/  PRMT R26, RZ, 0x7610, R26 ;  /* 0x00007610ff1a7816 */ /* 0x000fc6000000001a */
[----:B------:R-:W2:Y:S04]  /*1f0d0*/  LDL R15, [R1+0x18a8] ;  /* 0x0018a800010f7983 */ /* 0x000ea80000100800 */
[----:B---3--:R1:W3:Y:S04]  /*1f0e0*/  @P1 LDG.E.U16 R27, desc[UR12][R4.64] ;  /* 0x0000000c041b1981 */ /* 0x0082e8000c1e1500 */
[----:B0-----:R-:W4:Y:S04]  /*1f0f0*/  LDL R28, [R1+0x189c] ;  /* 0x00189c00011c7983 */ /* 0x001f280000100800 */
[----:B------:R-:W1:Y:S04]  /*1f100*/  LDL R4, [R1+0x18dc] ;  /* 0x0018dc0001047983 */ /* 0x000e680000100800 */
[----:B------:R-:W1:Y:S02]  /*1f110*/  LDL R5, [R1+0x18e8] ;  /* 0x0018e80001057983 */ /* 0x000e640000100800 */
[----:B-1----:R-:W-:-:S04]  /*1f120*/  @P1 LOP3.LUT R5, R5, R4, RZ, 0x3c, !PT ;  /* 0x0000000405051212 */ /* 0x002fc800078e3cff */
[----:B------:R-:W-:-:S04]  /*1f130*/  @P1 LOP3.LUT R4, R5, R4, RZ, 0x3c, !PT ;  /* 0x0000000405041212 */ /* 0x000fc800078e3cff */
[----:B------:R-:W-:Y:S01]  /*1f140*/  @P1 LOP3.LUT R5, R5, R4, RZ, 0x3c, !PT ;  /* 0x0000000405051212 */ /* 0x000fe200078e3cff */
[----:B---3--:R0:W-:Y:S04]  /*1f150*/  STL [R1+0x315c], R27 ;  /* 0x00315c1b01007387 */ /* 0x0081e80000100800 */
[----:B------:R1:W3:Y:S01]  /*1f160*/  @P1 LDG.E.U16 R26, desc[UR12][R4.64] ;  /* 0x0000000c041a1981 */ /* 0x0002e2000c1e1500 */
[----:B------:R-:W-:-:S03]  /*1f170*/  PRMT R6, RZ, 0x7610, R6 ;  /* 0x00007610ff067816 */ /* 0x000fc60000000006 */
[----:B0-----:R-:W2:Y:S04]  /*1f180*/  LDL R27, [R1+0x18ac] ;  /* 0x0018ac00011b7983 */ /* 0x001ea80000100800 */
[----:B------:R-:W1:Y:S04]  /*1f190*/  LDL R4, [R1+0x1878] ;  /* 0x0018780001047983 */ /* 0x000e680000100800 */
[----:B------:R-:W1:Y:S02]  /*1f1a0*/  LDL R5, [R1+0x1894] ;  /* 0x0018940001057983 */ /* 0x000e640000100800 */
[----:B-1----:R-:W-:-:S04]  /*1f1b0*/  @P0 LOP3.LUT R5, R5, R4, RZ, 0x3c, !PT ;  /* 0x0000000405050212 */ /* 0x002fc800078e3cff */
[----:B------:R-:W-:-:S04]  /*1f1c0*/  @P0 LOP3.LUT R4, R5, R4, RZ, 0x3c, !PT ;  /* 0x0000000405040212 */ /* 0x000fc800078e3cff */
[----:B------:R-:W-:-:S05]  /*1f1d0*/  @P0 LOP3.LUT R5, R5, R4, RZ, 0x3c, !PT ;  /* 0x0000000405050212 */ /* 0x000fca00078e3cff */
[----:B------:R-:W2:Y:S04]  /*1f1e0*/  @P0 LDG.E.U16 R6, desc[UR12][R4.64] ;  /* 0x0000000c04060981 */ /* 0x000ea8000c1e1500 */
[----:B---3--:R-:W-:Y:S04]  /*1f1f0*/  STL [R1+0x3160], R26 ;  /* 0x0031601a01007387 */ /* 0x008fe80000100800 */
[----:B--2---:R0:W-:Y:S04]  /*1f200*/  STL [R1+0x158], R6 ;  /* 0x0001580601007387 */ /* 0x0041e80000100800 */
[----:B0-----:R-:W2:Y:S04]  /*1f210*/  LDL.LU R6, [R1+0x3178] ;  /* 0x0031780001067983 */ /* 0x001ea80000300800 */
[----:B------:R-:W3:Y:S04]  /*1f220*/  LDL R4, [R1+0x1890] ;  /* 0x0018900001047983 */ /* 0x000ee80000100800 */
[----:B------:R-:W3:Y:S01]  /*1f230*/  LDL R5, [R1+0x18a0] ;  /* 0x0018a00001057983 */ /* 0x000ee20000100800 */
[----:B------:R-:W-:-:S02]  /*1f240*/  PRMT R29, RZ, 0x7610, R29 ;  /* 0x00007610ff1d7816 */ /* 0x000fc4000000001d */
[----:B------:R-:W-:Y:S02]  /*1f250*/  PRMT R3, RZ, 0x7610, R3 ;  /* 0x00007610ff037816 */ /* 0x000fe40000000003 */
[----:B---3--:R-:W-:-:S04]  /*1f260*/  @P0 LOP3.LUT R5, R5, R4, RZ, 0x3c, !PT ;  /* 0x0000000405050212 */ /* 0x008fc800078e3cff */
[----:B------:R-:W-:-:S04]  /*1f270*/  @P0 LOP3.LUT R4, R5, R4, RZ, 0x3c, !PT ;  /* 0x0000000405040212 */ /* 0x000fc800078e3cff */
[----:B------:R-:W-:-:S05]  /*1f280*/  @P0 LOP3.LUT R5, R5, R4, RZ, 0x3c, !PT ;  /* 0x0000000405050212 */ /* 0x000fca00078e3cff */
[----:B------:R0:W3:Y:S02]  /*1f290*/  @P0 LDG.E.U16 R29, desc[UR12][R4.64] ;  /* 0x0000000c041d0981 */ /* 0x0000e4000c1e1500 */
[----:B0-----:R-:W-:Y:S02]  /*1f2a0*/  @P0 IMAD.MOV.U32 R4, RZ, RZ, R15 ;  /* 0x000000ffff040224 */ /* 0x001fe400078e000f */
[----:B----4-:R-:W-:-:S05]  /*1f2b0*/  @P0 IMAD.MOV.U32 R5, RZ, RZ, R28 ;  /* 0x000000ffff050224 */ /* 0x010fca00078e001c */
[----:B------:R-:W4:Y:S04]  /*1f2c0*/  @P0 LDG.E.U16 R3, desc[UR12][R4.64] ;  /* 0x0000000c04030981 */ /* 0x000f28000c1e1500 */
[----:B---3--:R0:W-:Y:S04]  /*1f2d0*/  STL [R1+0x154], R29 ;  /* 0x0001541d01007387 */ /* 0x0081e80000100800 */
[----:B------:R-:W3:Y:S04]  /*1f2e0*/  LDL R28, [R1+0x18d8] ;  /* 0x0018d800011c7983 */ /* 0x000ee80000100800 */
[----:B------:R-:W2:Y:S04]  /*1f2f0*/  LDL R15, [R1+0x18f4] ;  /* 0x0018f400010f7983 */ /* 0x000ea80000100800 */
[----:B0-----:R-:W2:Y:S04]  /*1f300*/  LDL R29, [R1+0x18ec] ;  /* 0x0018ec00011d7983 */ /* 0x001ea80000100800 */
[----:B----4-:R0:W-:Y:S04]  /*1f310*/  STL [R1+0x14c], R3 ;  /* 0x00014c0301007387 */ /* 0x0101e80000100800 */
[----:B0-----:R-:W4:Y:S04]  /*1f320*/  LDL.LU R3, [R1+0x3174] ;  /* 0x0031740001037983 */ /* 0x001f280000300800 */
[----:B------:R-:W2:Y:S01]  /*1f330*/  LDL R5, [R1+0x18a4] ;  /* 0x0018a40001057983 */ /* 0x000ea20000100800 */
[----:B------:R-:W-:-:S02]  /*1f340*/  ISETP.GT.AND P1, PT, R13, 0x77, PT ;  /* 0x000000770d00780c */ /* 0x000fc40003f24270 */
[----:B------:R-:W-:-:S11]  /*1f350*/  PRMT R26, RZ, 0x7610, R26 ;  /* 0x00007610ff1a7816 */ /* 0x000fd6000000001a */
[----:B------:R-:W-:Y:S01]  /*1f360*/  @P1 IMAD.MOV.U32 R4, RZ, RZ, R27 ;  /* 0x000000ffff041224 */ /* 0x000fe200078e001b */
[----:B------:R-:W-:Y:S01]  /*1f370*/  PRMT R2, RZ, 0x7610, R2 ;  /* 0x00007610ff027816 */ /* 0x000fe20000000002 */
[----:B------:R-:W3:Y:S04]  /*1f380*/  LDL R27, [R1+0x18f0] ;  /* 0x0018f000011b7983 */ /* 0x000ee80000100800 */
[----:B--2---:R0:W2:Y:S04]  /*1f390*/  @P1 LDG.E.U16 R26, desc[UR12][R4.64] ;  /* 0x0000000c041a1981 */ /* 0x0040a8000c1e1500 */
[----:B------:R-:W0:Y:S04]  /*1f3a0*/  LDL R4, [R1+0x1898] ;  /* 0x0018980001047983 */ /* 0x000e280000100800 */
[----:B------:R-:W0:Y:S02]  /*1f3b0*/  LDL R5, [R1+0x18b4] ;  /* 0x0018b40001057983 */ /* 0x000e240000100800 */
[----:B0-----:R-:W-:-:S04]  /*1f3c0*/  @P1 LOP3.LUT R5, R5, R4, RZ, 0x3c, !PT ;  /* 0x0000000405051212 */ /* 0x001fc800078e3cff */
[----:B------:R-:W-:-:S04]  /*1f3d0*/  @P1 LOP3.LUT R4, R5, R4, RZ, 0x3c, !PT ;  /* 0x0000000405041212 */ /* 0x000fc800078e3cff */
[----:B------:R-:W-:-:S05]  /*1f3e0*/  @P1 LOP3.LUT R5, R5, R4, RZ, 0x3c, !PT ;  /* 0x0000000405051212 */ /* 0x000fca00078e3cff */
[----:B------:R-:W3:Y:S04]  /*1f3f0*/  @P1 LDG.E.U16 R2, desc[UR12][R4.64] ;  /* 0x0000000c04021981 */ /* 0x000ee8000c1e1500 */
[----:B--2---:R0:W-:Y:S04]  /*1f400*/  STL [R1+0x144], R26 ;  /* 0x0001441a01007387 */ /* 0x0041e80000100800 */
[----:B0-----:R-:W2:Y:S01]  /*1f410*/  LDL R26, [R1+0x1900] ;  /* 0x00190000011a7983 */ /* 0x001ea20000100800 */
[----:B------:R-:W-:-:S03]  /*1f420*/  ISETP.GT.AND P0, PT, R13, 0x79, PT ;  /* 0x000000790d00780c */ /* 0x000fc60003f04270 */
[----:B---3--:R-:W-:Y:S04]  /*1f430*/  STL [R1+0x13c], R2 ;  /* 0x00013c0201007387 */ /* 0x008fe80000100800 */
[----:B------:R-:W3:Y:S01]  /*1f440*/  LDL R5, [R1+0x18e4] ;  /* 0x0018e40001057983 */ /* 0x000ee20000100800 */
[----:B------:R-:W-:-:S05]  /*1f450*/  PRMT R25, RZ, 0x7610, R25 ;  /* 0x00007610ff197816 */ /* 0x000fca0000000019 */
[----:B------:R-:W-:Y:S01]  /*1f460*/  @P0 IMAD.MOV.U32 R4, RZ, RZ, R29 ;  /* 0x000000ffff040224 */ /* 0x000fe200078e001d */
[----:B------:R-:W-:-:S04]  /*1f470*/  PRMT R24, RZ, 0x7610, R24 ;  /* 0x00007610ff187816 */ /* 0x000fc80000000018 */
[----:B---3--:R0:W3:Y:S02]  /*1f480*/  @P0 LDG.E.U16 R25, desc[UR12][R4.64] ;  /* 0x0000000c04190981 */ /* 0x0080e4000c1e1500 */
[----:B0-----:R-:W-:Y:S02]  /*1f490*/  @P0 IMAD.MOV.U32 R4, RZ, RZ, R15 ;  /* 0x000000ffff040224 */ /* 0x001fe400078e000f */
[----:B------:R-:W-:-:S05]  /*1f4a0*/  @P0 IMAD.MOV.U32 R5, RZ, RZ, R28 ;  /* 0x000000ffff050224 */ /* 0x000fca00078e001c */
[----:B------:R2:W4:Y:S01]  /*1f4b0*/  @P0 LDG.E.U16 R24, desc[UR12][R4.64] ;  /* 0x0000000c04180981 */ /* 0x000522000c1e1500 */
[----:B------:R-:W-:Y:S01]  /*1f4c0*/  PRMT R23, RZ, 0x7610, R23 ;  /* 0x00007610ff177816 */ /* 0x000fe20000000017 */
[----:B--2---:R-:W-:Y:S02]  /*1f4d0*/  @P0 IMAD.MOV.U32 R4, RZ, RZ, R26 ;  /* 0x000000ffff040224 */ /* 0x004fe400078e001a */
[----:B------:R-:W-:-:S05]  /*1f4e0*/  @P0 IMAD.MOV.U32 R5, RZ, RZ, R27 ;  /* 0x000000ffff050224 */ /* 0x000fca00078e001b */
[----:B------:R-:W2:Y:S04]  /*1f4f0*/  @P0 LDG.E.U16 R23, desc[UR12][R4.64] ;  /* 0x0000000c04170981 */ /* 0x000ea8000c1e1500 */
[----:B---3--:R0:W-:Y:S04]  /*1f500*/  STL [R1+0x3138], R25 ;  /* 0x0031381901007387 */ /* 0x0081e80000100800 */
[----:B------:R-:W3:Y:S04]  /*1f510*/  LDL R15, [R1+0x18c0] ;  /* 0x0018c000010f7983 */ /* 0x000ee80000100800 */
[----:B0-----:R-:W3:Y:S04]  /*1f520*/  LDL R25, [R1+0x1908] ;  /* 0x0019080001197983 */ /* 0x001ee80000100800 */
[----:B----4-:R0:W-:Y:S01]  /*1f530*/  STL [R1+0x313c], R24 ;  /* 0x00313c1801007387 */ /* 0x0101e20000100800 */
[----:B------:R-:W-:-:S03]  /*1f540*/  PRMT R22, RZ, 0x7610, R22 ;  /* 0x00007610ff167816 */ /* 0x000fc60000000016 */
[----:B------:R-:W4:Y:S04]  /*1f550*/  LDL R29, [R1+0x18bc] ;  /* 0x0018bc00011d7983 */ /* 0x000f280000100800 */
[----:B------:R-:W4:Y:S04]  /*1f560*/  LDL R28, [R1+0x18c8] ;  /* 0x0018c800011c7983 */ /* 0x000f280000100800 */
[----:B------:R-:W4:Y:S04]  /*1f570*/  LDL R27, [R1+0x1904] ;  /* 0x00190400011b7983 */ /* 0x000f280000100800 */
[----:B------:R-:W4:Y:S04]  /*1f580*/  LDL R26, [R1+0x190c] ;  /* 0x00190c00011a7983 */ /* 0x000f280000100800 */
[----:B0-----:R-:W4:Y:S04]  /*1f590*/  LDL R24, [R1+0x18fc] ;  /* 0x0018fc0001187983 */ /* 0x001f280000100800 */
[----:B--2---:R-:W-:Y:S01]  /*1f5a0*/  STL [R1+0x3140], R23 ;  /* 0x0031401701007387 */ /* 0x004fe20000100800 */
[----:B---3--:R-:W-:Y:S01]  /*1f5b0*/  @P0 IMAD.MOV.U32 R4, RZ, RZ, R25 ;  /* 0x000000ffff040224 */ /* 0x008fe200078e0019 */
[----:B------:R-:W-:-:S02]  /*1f5c0*/  PRMT R14, RZ, 0x7610, R14 ;  /* 0x00007610ff0e7816 */ /* 0x000fc4000000000e */
[----:B------:R-:W2:Y:S01]  /*1f5d0*/  LDL R25, [R1+0x18f8] ;  /* 0x0018f80001197983 */ /* 0x000ea20000100800 */
[----:B----4-:R-:W-:-:S03]  /*1f5e0*/  @P0 IMAD.MOV.U32 R5, RZ, RZ, R24 ;  /* 0x000000ffff050224 */ /* 0x010fc600078e0018 */
[----:B------:R-:W3:Y:S04]  /*1f5f0*/  LDL R24, [R1+0x1914] ;  /* 0x0019140001187983 */ /* 0x000ee80000100800 */
[----:B------:R0:W4:Y:S04]  /*1f600*/  @P0 LDG.E.U16 R22, desc[UR12][R4.64] ;  /* 0x0000000c04160981 */ /* 0x000128000c1e1500 */
[----:B------:R-:W2:Y:S01]  /*1f610*/  LDL R5, [R1+0x18b0] ;  /* 0x0018b00001057983 */ /* 0x000ea20000100800 */
[----:B0-----:R-:W-:Y:S01]  /*1f620*/  @P1 IMAD.MOV.U32 R4, RZ, RZ, R15 ;  /* 0x000000ffff041224 */ /* 0x001fe200078e000f */
[----:B------:R-:W-:-:S02]  /*1f630*/  ISETP.GT.AND P0, PT, R13, 0x7a, PT ;  /* 0x0000007a0d00780c */ /* 0x000fc40003f04270 */
[----:B------:R-:W-:Y:S02]  /*1f640*/  PRMT R21, RZ, 0x7610, R21 ;  /* 0x00007610ff157816 */ /* 0x000fe40000000015 */
[----:B--2---:R0:W2:Y:S04]  /*1f650*/  @P1 LDG.E.U16 R14, desc[UR12][R4.64] ;  /* 0x0000000c040e1981 */ /* 0x0040a8000c1e1500 */
[----:B----4-:R1:W-:Y:S04]  /*1f660*/  STL [R1+0x3144], R22 ;  /* 0x0031441601007387 */ /* 0x0103e80000100800 */
[----:B------:R-:W4:Y:S01]  /*1f670*/  LDL R15, [R1+0x1910] ;  /* 0x00191000010f7983 */ /* 0x000f220000100800 */
[----:B0-----:R-:W-:Y:S01]  /*1f680*/  @P1 IMAD.MOV.U32 R4, RZ, RZ, R28 ;  /* 0x000000ffff041224 */ /* 0x001fe200078e001c */
[----:B-1----:R-:W-:Y:S01]  /*1f690*/  PRMT R22, RZ, 0x7610, R22 ;  /* 0x00007610ff167816 */ /* 0x002fe20000000016 */
[----:B------:R-:W-:-:S05]  /*1f6a0*/  @P1 IMAD.MOV.U32 R5, RZ, RZ, R29 ;  /* 0x000000ffff051224 */ /* 0x000fca00078e001d */
[----:B------:R0:W4:Y:S02]  /*1f6b0*/  @P1 LDG.E.U16 R22, desc[UR12][R4.64] ;  /* 0x0000000c04161981 */ /* 0x000124000c1e1500 */
[----:B0-----:R-:W-:Y:S02]  /*1f6c0*/  @P0 IMAD.MOV.U32 R4, RZ, RZ, R26 ;  /* 0x000000ffff040224 */ /* 0x001fe400078e001a */
[----:B------:R-:W-:-:S05]  /*1f6d0*/  @P0 IMAD.MOV.U32 R5, RZ, RZ, R27 ;  /* 0x000000ffff050224 */ /* 0x000fca00078e001b */
[----:B------:R3:W4:Y:S01]  /*1f6e0*/  @P0 LDG.E.U16 R21, desc[UR12][R4.64] ;  /* 0x0000000c04150981 */ /* 0x000722000c1e1500 */
[----:B------:R-:W-:Y:S01]  /*1f6f0*/  PRMT R20, RZ, 0x7610, R20 ;  /* 0x00007610ff147816 */ /* 0x000fe20000000014 */
[----:B---3--:R-:W-:Y:S02]  /*1f700*/  @P0 IMAD.MOV.U32 R4, RZ, RZ, R24 ;  /* 0x000000ffff040224 */ /* 0x008fe400078e0018 */
[----:B------:R-:W-:-:S05]  /*1f710*/  @P0 IMAD.MOV.U32 R5, RZ, RZ, R25 ;  /* 0x000000ffff050224 */ /* 0x000fca00078e0019 */
[----:B------:R0:W3:Y:S04]  /*1f720*/  @P0 LDG.E.U16 R20, desc[UR12][R4.64] ;  /* 0x0000000c04140981 */ /* 0x0000e8000c1e1500 */
[----:B--2---:R1:W-:Y:S04]  /*1f730*/  STL [R1+0x124], R14 ;  /* 0x0001240e01007387 */ /* 0x0043e80000100800 */
[----:B------:R-:W2:Y:S04]  /*1f740*/  LDL R27, [R1+0x191c] ;  /* 0x00191c00011b7983 */ /* 0x000ea80000100800 */
[----:B------:R-:W2:Y:S04]  /*1f750*/  LDL R26, [R1+0x1928] ;  /* 0x00192800011a7983 */ /* 0x000ea80000100800 */
[----:B-1----:R-:W2:Y:S04]  /*1f760*/  LDL R14, [R1+0x1920] ;  /* 0x00192000010e7983 */ /* 0x002ea80000100800 */
[----:B----4-:R1:W-:Y:S04]  /*1f770*/  STL [R1+0x3118], R21 ;  /* 0x0031181501007387 */ /* 0x0103e80000100800 */
[----:B------:R-:W4:Y:S04]  /*1f780*/  LDL R25, [R1+0x1924] ;  /* 0x0019240001197983 */ /* 0x000f280000100800 */
[----:B------:R-:W4:Y:S01]  /*1f790*/  LDL R24, [R1+0x192c] ;  /* 0x00192c0001187983 */ /* 0x000f220000100800 */
[----:B------:R-:W-:Y:S01]  /*1f7a0*/  PRMT R19, RZ, 0x7610, R19 ;  /* 0x00007610ff137816 */ /* 0x000fe20000000013 */
[----:B0-----:R-:W-:Y:S01]  /*1f7b0*/  @P0 IMAD.MOV.U32 R5, RZ, RZ, R15 ;  /* 0x000000ffff050224 */ /* 0x001fe200078e000f */
[----:B------:R-:W-:-:S02]  /*1f7c0*/  PRMT R18, RZ, 0x7610, R18 ;  /* 0x00007610ff127816 */ /* 0x000fc40000000012 */
[----:B------:R-:W-:Y:S02]  /*1f7d0*/  ISETP.GT.AND P1, PT, R13, 0x7b, PT ;  /* 0x0000007b0d00780c */ /* 0x000fe40003f24270 */
[----:B------:R-:W-:Y:S01]  /*1f7e0*/  PRMT R17, RZ, 0x7610, R17 ;  /* 0x00007610ff117816 */ /* 0x000fe20000000011 */
[----:B---3--:R-:W-:Y:S04]  /*1f7f0*/  STL [R1+0x311c], R20 ;  /* 0x00311c1401007387 */ /* 0x008fe80000100800 */
[----:B------:R0:W-:Y:S04]  /*1f800*/  STL [R1+0x11c], R22 ;  /* 0x00011c1601007387 */ /* 0x0001e80000100800 */
[----:B------:R-:W3:Y:S04]  /*1f810*/  LDL R15, [R1+0x1934] ;  /* 0x00193400010f7983 */ /* 0x000ee80000100800 */
[----:B-1----:R-:W3:Y:S04]  /*1f820*/  LDL R21, [R1+0x1930] ;  /* 0x0019300001157983 */ /* 0x002ee80000100800 */
[----:B0-----:R-:W3:Y:S01]  /*1f830*/  LDL R22, [R1+0x1918] ;  /* 0x0019180001167983 */ /* 0x001ee20000100800 */
[----:B--2---:R-:W-:-:S03]  /*1f840*/  @P0 IMAD.MOV.U32 R4, RZ, RZ, R14 ;  /* 0x000000ffff040224 */ /* 0x004fc600078e000e */
[----:B------:R-:W2:Y:S04]  /*1f850*/  LDL R14, [R1+0x1940] ;  /* 0x00194000010e7983 */ /* 0x000ea80000100800 */
[----:B------:R0:W2:Y:S02]  /*1f860*/  @P0 LDG.E.U16 R19, desc[UR12][R4.64] ;  /* 0x0000000c04130981 */ /* 0x0000a4000c1e1500 */
[----:B0-----:R-:W-:Y:S02]  /*1f870*/  @P0 IMAD.MOV.U32 R4, RZ, RZ, R26 ;  /* 0x000000ffff040224 */ /* 0x001fe400078e001a */
[----:B------:R-:W-:-:S05]  /*1f880*/  @P0 IMAD.MOV.U32 R5, RZ, RZ, R27 ;  /* 0x000000ffff050224 */ /* 0x000fca00078e001b */
[----:B------:R4:W2:Y:S02]  /*1f890*/  @P0 LDG.E.U16 R18, desc[UR12][R4.64] ;  /* 0x0000000c04120981 */ /* 0x0008a4000c1e1500 */
[----:B----4-:R-:W-:Y:S02]  /*1f8a0*/  @P1 IMAD.MOV.U32 R4, RZ, RZ, R24 ;  /* 0x000000ffff041224 */ /* 0x010fe400078e0018 */
[----:B------:R-:W-:-:S05]  /*1f8b0*/  @P1 IMAD.MOV.U32 R5, RZ, RZ, R25 ;  /* 0x000000ffff051224 */ /* 0x000fca00078e0019 */
[----:B------:R3:W4:Y:S01]  /*1f8c0*/  @P1 LDG.E.U16 R17, desc[UR12][R4.64] ;  /* 0x0000000c04111981 */ /* 0x000722000c1e1500 */
[----:B------:R-:W-:Y:S01]  /*1f8d0*/  PRMT R16, RZ, 0x7610, R16 ;  /* 0x00007610ff107816 */ /* 0x000fe20000000010 */
[----:B---3--:R-:W-:Y:S02]  /*1f8e0*/  @P1 IMAD.MOV.U32 R4, RZ, RZ, R15 ;  /* 0x000000ffff041224 */ /* 0x008fe400078e000f */
[----:B------:R-:W-:-:S05]  /*1f8f0*/  @P1 IMAD.MOV.U32 R5, RZ, RZ, R22 ;  /* 0x000000ffff051224 */ /* 0x000fca00078e0016 */
[----:B------:R0:W3:Y:S04]  /*1f900*/  @P1 LDG.E.U16 R16, desc[UR12][R4.64] ;  /* 0x0000000c04101981 */ /* 0x0000e8000c1e1500 */
[----:B--2---:R1:W-:Y:S04]  /*1f910*/  STL [R1+0x3120], R19 ;  /* 0x0031201301007387 */ /* 0x0043e80000100800 */
[----:B------:R2:W-:Y:S04]  /*1f920*/  STL [R1+0x3124], R18 ;  /* 0x0031241201007387 */ /* 0x0005e80000100800 */
[----:B------:R-:W2:Y:S04]  /*1f930*/  LDL R25, [R1+0x193c] ;  /* 0x00193c0001197983 */ /* 0x000ea80000100800 */
[----:B------:R-:W2:Y:S04]  /*1f940*/  LDL R24, [R1+0x1948] ;  /* 0x0019480001187983 */ /* 0x000ea80000100800 */
[----:B----4-:R-:W-:Y:S04]  /*1f950*/  STL [R1+0x30f0], R17 ;  /* 0x0030f01101007387 */ /* 0x010fe80000100800 */
[----:B------:R-:W4:Y:S04]  /*1f960*/  LDL R22, [R1+0x1944] ;  /* 0x0019440001167983 */ /* 0x000f280000100800 */
[----:B------:R-:W4:Y:S01]  /*1f970*/  LDL R15, [R1+0x194c] ;  /* 0x00194c00010f7983 */ /* 0x000f220000100800 */
[----:B------:R-:W-:Y:S01]  /*1f980*/  PRMT R12, RZ, 0x7610, R12 ;  /* 0x00007610ff0c7816 */ /* 0x000fe2000000000c */
[----:B0-----:R-:W-:-:S02]  /*1f990*/  @P1 IMAD.MOV.U32 R4, RZ, RZ, R14 ;  /* 0x000000ffff041224 */ /* 0x001fc400078e000e */
[----:B------:R-:W-:Y:S01]  /*1f9a0*/  @P1 IMAD.MOV.U32 R5, RZ, RZ, R21 ;  /* 0x000000ffff051224 */ /* 0x000fe200078e0015 */
[----:B------:R-:W-:-:S04]  /*1f9b0*/  PRMT R11, RZ, 0x7610, R11 ;  /* 0x00007610ff0b7816 */ /* 0x000fc8000000000b */
[----:B------:R0:W4:Y:S01]  /*1f9c0*/  @P1 LDG.E.U16 R12, desc[UR12][R4.64] ;  /* 0x0000000c040c1981 */ /* 0x000122000c1e1500 */
[----:B------:R-:W-:Y:S02]  /*1f9d0*/  ISETP.GT.AND P0, PT, R13, 0x7c, PT ;  /* 0x0000007c0d00780c */ /* 0x000fe40003f04270 */
[----:B------:R-:W-:Y:S01]  /*1f9e0*/  PRMT R10, RZ, 0x7610, R10 ;  /* 0x00007610ff0a7816 */ /* 0x000fe2000000000a */
[----:B---3--:R3:W-:Y:S04]  /*1f9f0*/  STL [R1+0x30f4], R16 ;  /* 0x0030f41001007387 */ /* 0x0087e80000100800 */
[----:B------:R-:W3:Y:S04]  /*1fa00*/  LDL R21, [R1+0x1938] ;  /* 0x0019380001157983 */ /* 0x000ee80000100800 */
[----:B------:R-:W3:Y:S04]  /*1fa10*/  LDL R14, [R1+0x1954] ;  /* 0x00195400010e7983 */ /* 0x000ee80000100800 */
[----:B-1----:R-:W3:Y:S04]  /*1fa20*/  LDL R19, [R1+0x1950] ;  /* 0x0019500001137983 */ /* 0x002ee80000100800 */
[----:B--2---:R-:W2:Y:S01]  /*1fa30*/  LDL R18, [R1+0x1960] ;  /* 0x0019600001127983 */ /* 0x004ea20000100800 */
[----:B0-----:R-:W-:-:S02]  /*1fa40*/  @P1 IMAD.MOV.U32 R5, RZ, RZ, R25 ;  /* 0x000000ffff051224 */ /* 0x001fc400078e0019 */
[----:B------:R-:W-:-:S05]  /*1fa50*/  @P1 IMAD.MOV.U32 R4, RZ, RZ, R24 ;  /* 0x000000ffff041224 */ /* 0x000fca00078e0018 */
[----:B------:R4:W2:Y:S02]  /*1fa60*/  @P1 LDG.E.U16 R11, desc[UR12][R4.64] ;  /* 0x0000000c040b1981 */ /* 0x0008a4000c1e1500 */
[----:B----4-:R-:W-:Y:S02]  /*1fa70*/  @P0 IMAD.MOV.U32 R5, RZ, RZ, R22 ;  /* 0x000000ffff050224 */ /* 0x010fe400078e0016 */
[----:B------:R-:W-:-:S05]  /*1fa80*/  @P0 IMAD.MOV.U32 R4, RZ, RZ, R15 ;  /* 0x000000ffff040224 */ /* 0x000fca00078e000f */
[----:B------:R3:W4:Y:S04]  /*1fa90*/  @P0 LDG.E.U16 R10, desc[UR12][R4.64] ;  /* 0x0000000c040a0981 */ /* 0x000728000c1e1500 */
[----:B------:R0:W-:Y:S01]  /*1faa0*/  STL [R1+0x30f8], R12 ;  /* 0x0030f80c01007387 */ /* 0x0001e20000100800 */
[----:B------:R-:W-:Y:S01]  /*1fab0*/  PRMT R9, RZ, 0x7610, R9 ;  /* 0x00007610ff097816 */ /* 0x000fe20000000009 */
[----:B---3--:R-:W-:Y:S02]  /*1fac0*/  @P0 IMAD.MOV.U32 R5, RZ, RZ, R21 ;  /* 0x000000ffff050224 */ /* 0x008fe400078e0015 */
[----:B------:R-:W-:-:S05]  /*1fad0*/  @P0 IMAD.MOV.U32 R4, RZ, RZ, R14 ;  /* 0x000000ffff040224 */ /* 0x000fca00078e000e */
[----:B------:R1:W3:Y:S04]  /*1fae0*/  @P0 LDG.E.U16 R9, desc[UR12][R4.64] ;  /* 0x0000000c04090981 */ /* 0x0002e8000c1e1500 */
[----:B--2---:R-:W-:Y:S04]  /*1faf0*/  STL [R1+0x30fc], R11 ;  /* 0x0030fc0b01007387 */ /* 0x004fe80000100800 */
[----:B------:R-:W2:Y:S04]  /*1fb00*/  LDL R16, [R1+0x195c] ;  /* 0x00195c0001107983 */ /* 0x000ea80000100800 */
[----:B------:R-:W2:Y:S04]  /*1fb10*/  LDL R15, [R1+0x1968] ;  /* 0x00196800010f7983 */ /* 0x000ea80000100800 */
[----:B----4-:R4:W-:Y:S04]  /*1fb20*/  STL [R1+0x30d4], R10 ;  /* 0x0030d40a01007387 */ /* 0x0109e80000100800 */
[----:B------:R-:W2:Y:S04]  /*1fb30*/  LDL R14, [R1+0x1964] ;  /* 0x00196400010e7983 */ /* 0x000ea80000100800 */
[----:B0-----:R-:W2:Y:S01]  /*1fb40*/  LDL R12, [R1+0x196c] ;  /* 0x00196c00010c7983 */ /* 0x001ea20000100800 */
[----:B------:R-:W-:Y:S01]  /*1fb50*/  PRMT R8, RZ, 0x7610, R8 ;  /* 0x00007610ff087816 */ /* 0x000fe20000000008 */
[----:B-1----:R-:W-:-:S02]  /*1fb60*/  @P0 IMAD.MOV.U32 R4, RZ, RZ, R18 ;  /* 0x000000ffff040224 */ /* 0x002fc400078e0012 */
[----:B------:R-:W-:Y:S01]  /*1fb70*/  @P0 IMAD.MOV.U32 R5, RZ, RZ, R19 ;  /* 0x000000ffff050224 */ /* 0x000fe200078e0013 */
[----:B------:R-:W-:-:S04]  /*1fb80*/  PRMT R7, RZ, 0x7610, R7 ;  /* 0x00007610ff077816 */ /* 0x000fc80000000007 */
[----:B------:R2:W2:Y:S01]  /*1fb90*/  @P0 LDG.E.U16 R8, desc[UR12][R4.64] ;  /* 0x0000000c04080981 */ /* 0x0004a2000c1e1500 */
[----:B------:R-:W-:Y:S02]  /*1fba0*/  ISETP.GT.AND P1, PT, R13, 0x7d, PT ;  /* 0x0000007d0d00780c */ /* 0x000fe40003f24270 */
[----:B------:R-:W-:Y:S01]  /*1fbb0*/  PRMT R6, RZ, 0x7610, R6 ;  /* 0x00007610ff067816 */ /* 0x000fe20000000006 */
[----:B---3--:R0:W-:Y:S04]  /*1fbc0*/  STL [R1+0x30d8], R9 ;  /* 0x0030d80901007387 */ /* 0x0081e80000100800 */
[----:B----4-:R-:W3:Y:S04]  /*1fbd0*/  LDL R10, [R1+0x1958] ;  /* 0x00195800010a7983 */ /* 0x010ee80000100800 */
[----:B------:R-:W4:Y:S04]  /*1fbe0*/  LDL R19, [R1+0x1970] ;  /* 0x0019700001137983 */ /* 0x000f280000100800 */
[----:B------:R-:W4:Y:S04]  /*1fbf0*/  LDL R18, [R1+0x1980] ;  /* 0x0019800001127983 */ /* 0x000f280000100800 */
[----:B0-----:R-:W4:Y:S01]  /*1fc00*/  LDL R9, [R1+0x1974] ;  /* 0x0019740001097983 */ /* 0x001f220000100800 */
[----:B--2---:R-:W-:-:S02]  /*1fc10*/  @P0 IMAD.MOV.U32 R5, RZ, RZ, R16 ;  /* 0x000000ffff050224 */ /* 0x004fc400078e0010 */
[----:B------:R-:W-:-:S05]  /*1fc20*/  @P0 IMAD.MOV.U32 R4, RZ, RZ, R15 ;  /* 0x000000ffff040224 */ /* 0x000fca00078e000f */
[----:B------:R0:W2:Y:S02]  /*1fc30*/  @P0 LDG.E.U16 R7, desc[UR12][R4.64] ;  /* 0x0000000c04070981 */ /* 0x0000a4000c1e1500 */
[----:B0-----:R-:W-:Y:S02]  /*1fc40*/  @P1 IMAD.MOV.U32 R5, RZ, RZ, R14 ;  /* 0x000000ffff051224 */ /* 0x001fe400078e000e */
[----:B------:R-:W-:-:S05]  /*1fc50*/  @P1 IMAD.MOV.U32 R4, RZ, RZ, R12 ;  /* 0x000000ffff041224 */ /* 0x000fca00078e000c */
[----:B------:R0:W2:Y:S04]  /*1fc60*/  @P1 LDG.E.U16 R6, desc[UR12][R4.64] ;  /* 0x0000000c04061981 */ /* 0x0000a8000c1e1500 */
[----:B------:R-:W-:Y:S01]  /*1fc70*/  STL [R1+0x30dc], R8 ;  /* 0x0030dc0801007387 */ /* 0x000fe20000100800 */
[----:B0-----:R-:W-:Y:S01]  /*1fc80*/  PRMT R5, RZ, 0x7610, R5 ;  /* 0x00007610ff057816 */ /* 0x001fe20000000005 */
[----:B---3--:R-:W-:Y:S01]  /*1fc90*/  @P1 IMAD.MOV.U32 R15, RZ, RZ, R10 ;  /* 0x000000ffff0f1224 */ /* 0x008fe200078e000a */
[----:B------:R-:W-:Y:S01]  /*1fca0*/  PRMT R4, RZ, 0x7610, R4 ;  /* 0x00007610ff047816 */ /* 0x000fe20000000004 */
[----:B----4-:R-:W-:-:S05]  /*1fcb0*/  @P1 IMAD.MOV.U32 R14, RZ, RZ, R9 ;  /* 0x000000ffff0e1224 */ /* 0x010fca00078e0009 */
[----:B------:R0:W3:Y:S02]  /*1fcc0*/  @P1 LDG.E.U16 R5, desc[UR12][R14.64] ;  /* 0x0000000c0e051981 */ /* 0x0000e4000c1e1500 */
[----:B0-----:R-:W-:Y:S02]  /*1fcd0*/  @P1 IMAD.MOV.U32 R14, RZ, RZ, R18 ;  /* 0x000000ffff0e1224 */ /* 0x001fe400078e0012 */
[----:B------:R-:W-:-:S05]  /*1fce0*/  @P1 IMAD.MOV.U32 R15, RZ, RZ, R19 ;  /* 0x000000ffff0f1224 */ /* 0x000fca00078e0013 */
[----:B------:R-:W4:Y:S04]  /*1fcf0*/  @P1 LDG.E.U16 R4, desc[UR12][R14.64] ;  /* 0x0000000c0e041981 */ /* 0x000f28000c1e1500 */
[----:B--2---:R0:W-:Y:S04]  /*1fd00*/  STL [R1+0x30e0], R7 ;  /* 0x0030e00701007387 */ /* 0x0041e80000100800 */
[----:B------:R-:W2:Y:S04]  /*1fd10*/  LDL R16, [R1+0x197c] ;  /* 0x00197c0001107983 */ /* 0x000ea80000100800 */
[----:B------:R-:W2:Y:S04]  /*1fd20*/  LDL R12, [R1+0x1988] ;  /* 0x00198800010c7983 */ /* 0x000ea80000100800 */
[----:B------:R1:W-:Y:S04]  /*1fd30*/  STL [R1+0x30a4], R6 ;  /* 0x0030a40601007387 */ /* 0x0003e80000100800 */
[----:B------:R-:W2:Y:S04]  /*1fd40*/  LDL R10, [R1+0x1984] ;  /* 0x00198400010a7983 */ /* 0x000ea80000100800 */
[----:B------:R-:W2:Y:S01]  /*1fd50*/  LDL R9, [R1+0x198c] ;  /* 0x00198c0001097983 */ /* 0x000ea20000100800 */
[----:B------:R-:W-:-:S02]  /*1fd60*/  PRMT R3, RZ, 0x7610, R3 ;  /* 0x00007610ff037816 */ /* 0x000fc40000000003 */
[----:B------:R-:W-:Y:S01]  /*1fd70*/  ISETP.GT.AND P0, PT, R13, 0x7e, PT ;  /* 0x0000007e0d00780c */ /* 0x000fe20003f04270 */
[----:B---3--:R-:W-:Y:S04]  /*1fd80*/  STL [R1+0x30a8], R5 ;  /* 0x0030a80501007387 */ /* 0x008fe80000100800 */
[----:B0-----:R-:W3:Y:S04]  /*1fd90*/  LDL R7, [R1+0x1978] ;  /* 0x0019780001077983 */ /* 0x001ee80000100800 */
[----:B-1----:R-:W3:Y:S04]  /*1fda0*/  LDL R6, [R1+0x1994] ;  /* 0x0019940001067983 */ /* 0x002ee80000100800 */
[----:B----4-:R0:W-:Y:S04]  /*1fdb0*/  STL [R1+0x30ac], R4 ;  /* 0x0030ac0401007387 */ /* 0x0101e80000100800 */
[----:B------:R-:W4:Y:S04]  /*1fdc0*/  LDL R22, [R1+0x1990] ;  /* 0x0019900001167983 */ /* 0x000f280000100800 */
[----:B------:R-:W4:Y:S01]  /*1fdd0*/  LDL R21, [R1+0x19a0] ;  /* 0x0019a00001157983 */ /* 0x000f220000100800 */
[----:B0-----:R-:W-:Y:S01]  /*1fde0*/  PRMT R4, RZ, 0x7610, R4 ;  /* 0x00007610ff047816 */ /* 0x001fe20000000004 */
[----:B--2---:R-:W-:-:S02]  /*1fdf0*/  @P1 IMAD.MOV.U32 R15, RZ, RZ, R16 ;  /* 0x000000ffff0f1224 */ /* 0x004fc400078e0010 */
[----:B------:R-:W-:-:S05]  /*1fe00*/  @P1 IMAD.MOV.U32 R14, RZ, RZ, R12 ;  /* 0x000000ffff0e1224 */ /* 0x000fca00078e000c */
[----:B------:R0:W2:Y:S02]  /*1fe10*/  @P1 LDG.E.U16 R3, desc[UR12][R14.64] ;  /* 0x0000000c0e031981 */ /* 0x0000a4000c1e1500 */
[----:B0-----:R-:W-:Y:S02]  /*1fe20*/  @P0 IMAD.MOV.U32 R15, RZ, RZ, R10 ;  /* 0x000000ffff0f0224 */ /* 0x001fe400078e000a */
[----:B------:R-:W-:-:S05]  /*1fe30*/  @P0 IMAD.MOV.U32 R14, RZ, RZ, R9 ;  /* 0x000000ffff0e0224 */ /* 0x000fca00078e0009 */
[----:B------:R3:W4:Y:S02]  /*1fe40*/  @P0 LDG.E.U16 R4, desc[UR12][R14.64] ;  /* 0x0000000c0e040981 */ /* 0x000724000c1e1500 */
[----:B---3--:R-:W-:Y:S02]  /*1fe50*/  @P0 IMAD.MOV.U32 R15, RZ, RZ, R7 ;  /* 0x000000ffff0f0224 */ /* 0x008fe400078e0007 */
[----:B------:R-:W-:Y:S01]  /*1fe60*/  @P0 IMAD.MOV.U32 R14, RZ, RZ, R6 ;  /* 0x000000ffff0e0224 */ /* 0x000fe200078e0006 */
[----:B--2---:R0:W-:Y:S04]  /*1fe70*/  STL [R1+0x30b0], R3 ;  /* 0x0030b00301007387 */ /* 0x0041e80000100800 */
[----:B------:R-:W2:Y:S04]  /*1fe80*/  LDL R19, [R1+0x199c] ;  /* 0x00199c0001137983 */ /* 0x000ea80000100800 */
[----:B------:R-:W3:Y:S04]  /*1fe90*/  LDL R18, [R1+0x19a8] ;  /* 0x0019a80001127983 */ /* 0x000ee80000100800 */
[----:B------:R-:W3:Y:S04]  /*1fea0*/  LDL R16, [R1+0x19a4] ;  /* 0x0019a40001107983 */ /* 0x000ee80000100800 */
[----:B------:R-:W3:Y:S04]  /*1feb0*/  LDL R12, [R1+0x19ac] ;  /* 0x0019ac00010c7983 */ /* 0x000ee80000100800 */
[----:B------:R-:W3:Y:S04]  /*1fec0*/  LDL R10, [R1+0x1998] ;  /* 0x00199800010a7983 */ /* 0x000ee80000100800 */
[----:B------:R-:W3:Y:S04]  /*1fed0*/  LDL R9, [R1+0x19b4] ;  /* 0x0019b40001097983 */ /* 0x000ee80000100800 */
[----:B------:R-:W3:Y:S04]  /*1fee0*/  LDL R7, [R1+0x9e0] ;  /* 0x0009e00001077983 */ /* 0x000ee80000100800 */
[----:B------:R-:W3:Y:S04]  /*1fef0*/  LDL R6, [R1+0x19b0] ;  /* 0x0019b00001067983 */ /* 0x000ee80000100800 */
[----:B----4-:R1:W-:Y:S04]  /*1ff00*/  STL [R1+0xdc], R4 ;  /* 0x0000dc0401007387 */ /* 0x0103e80000100800 */
[----:B0-----:R-:W4:Y:S04]  /*1ff10*/  LDL R3, [R1+0x9dc] ;  /* 0x0009dc0001037983 */ /* 0x001f280000100800 */
[----:B-1----:R-:W4:Y:S01]  /*1ff20*/  LDL R4, [R1+0x9d8] ;  /* 0x0009d80001047983 */ /* 0x002f220000100800 */
[----:B------:R-:W-:-:S02]  /*1ff30*/  PRMT R23, RZ, 0x7610, R23 ;  /* 0x00007610ff177816 */ /* 0x000fc40000000017 */
[----:B------:R-:W-:Y:S02]  /*1ff40*/  PRMT R20, RZ, 0x7610, R20 ;  /* 0x00007610ff147816 */ /* 0x000fe40000000014 */
[----:B------:R-:W-:Y:S02]  /*1ff50*/  ISETP.GT.AND P1, PT, R13, 0x7f, PT ;  /* 0x0000007f0d00780c */ /* 0x000fe40003f24270 */
[----:B------:R0:W4:Y:S01]  /*1ff60*/  @P0 LDG.E.U16 R23, desc[UR12][R14.64] ;  /* 0x0000000c0e170981 */ /* 0x000122000c1e1500 */
[----:B------:R-:W-:Y:S01]  /*1ff70*/  PRMT R17, RZ, 0x7610, R17 ;  /* 0x00007610ff117816 */ /* 0x000fe20000000011 */
[----:B0-----:R-:W-:Y:S02]  /*1ff80*/  @P0 IMAD.MOV.U32 R14, RZ, RZ, R21 ;  /* 0x000000ffff0e0224 */ /* 0x001fe400078e0015 */
[----:B------:R-:W-:-:S05]  /*1ff90*/  @P0 IMAD.MOV.U32 R15, RZ, RZ, R22 ;  /* 0x000000ffff0f0224 */ /* 0x000fca00078e0016 */
[----:B------:R2:W4:Y:S01]  /*1ffa0*/  @P0 LDG.E.U16 R20, desc[UR12][R14.64] ;  /* 0x0000000c0e140981 */ /* 0x000522000c1e1500 */
[----:B------:R-:W-:Y:S02]  /*1ffb0*/  PRMT R11, RZ, 0x7610, R11 ;  /* 0x00007610ff0b7816 */ /* 0x000fe4000000000b */
[----:B------:R-:W-:Y:S02]  /*1ffc0*/  PRMT R8, RZ, 0x7610, R8 ;  /* 0x00007610ff087816 */ /* 0x000fe40000000008 */
[----:B------:R-:W-:Y:S02]  /*1ffd0*/  PRMT R5, RZ, 0x7610, R5 ;  /* 0x00007610ff057816 */ /* 0x000fe40000000005 */
[----:B------:R-:W-:Y:S01]  /*1ffe0*/  PRMT R0, RZ, 0x7610, R0 ;  /* 0x00007610ff007816 */ /* 0x000fe20000000000 */
[----:B--2---:R-:W-:Y:S02]  /*1fff0*/  @P0 IMAD.MOV.U32 R15, RZ, RZ, R19 ;  /* 0x000000ffff0f0224 */ /* 0x004fe400078e0013 */
[----:B---3--:R-:W-:-:S05]  /*20000*/  @P0 IMAD.MOV.U32 R14, RZ, RZ, R18 ;  /* 0x000000ffff0e0224 */ /* 0x008fca00078e0012 */
[----:B------:R0:W2:Y:S02]  /*20010*/  @P0 LDG.E.U16 R17, desc[UR12][R14.64] ;  /* 0x0000000c0e110981 */ /* 0x0000a4000c1e1500 */
[----:B0-----:R-:W-:Y:S02]  /*20020*/  @P1 IMAD.MOV.U32 R14, RZ, RZ, R12 ;  /* 0x000000ffff0e1224 */ /* 0x001fe400078e000c */
[----:B------:R-:W-:-:S05]  /*20030*/  @P1 IMAD.MOV.U32 R15, RZ, RZ, R16 ;  /* 0x000000ffff0f1224 */ /* 0x000fca00078e0010 */
[----:B------:R0:W3:Y:S02]  /*20040*/  @P1 LDG.E.U16 R11, desc[UR12][R14.64] ;  /* 0x0000000c0e0b1981 */ /* 0x0000e4000c1e1500 */
[----:B0-----:R-:W-:Y:S02]  /*20050*/  @P1 IMAD.MOV.U32 R14, RZ, RZ, R9 ;  /* 0x000000ffff0e1224 */ /* 0x001fe400078e0009 */
[----:B------:R-:W-:-:S05]  /*20060*/  @P1 IMAD.MOV.U32 R15, RZ, RZ, R10 ;  /* 0x000000ffff0f1224 */ /* 0x000fca00078e000a */
[----:B------:R0:W2:Y:S02]  /*20070*/  @P1 LDG.E.U16 R8, desc[UR12][R14.64] ;  /* 0x0000000c0e081981 */ /* 0x0000a4000c1e1500 */
[----:B0-----:R-:W-:Y:S02]  /*20080*/  @P1 IMAD.MOV.U32 R14, RZ, RZ, R6 ;  /* 0x000000ffff0e1224 */ /* 0x001fe400078e0006 */
[----:B------:R-:W-:-:S05]  /*20090*/  @P1 IMAD.MOV.U32 R15, RZ, RZ, R7 ;  /* 0x000000ffff0f1224 */ /* 0x000fca00078e0007 */
[----:B------:R4:W2:Y:S02]  /*200a0*/  @P1 LDG.E.U16 R5, desc[UR12][R14.64] ;  /* 0x0000000c0e051981 */ /* 0x0008a4000c1e1500 */
[----:B----4-:R-:W-:Y:S02]  /*200b0*/  @P1 IMAD.MOV.U32 R14, RZ, RZ, R3 ;  /* 0x000000ffff0e1224 */ /* 0x010fe400078e0003 */
[----:B------:R-:W-:-:S05]  /*200c0*/  @P1 IMAD.MOV.U32 R15, RZ, RZ, R4 ;  /* 0x000000ffff0f1224 */ /* 0x000fca00078e0004 */
[----:B------:R-:W4:Y:S04]  /*200d0*/  @P1 LDG.E.U16 R0, desc[UR12][R14.64] ;  /* 0x0000000c0e001981 */ /* 0x000f28000c1e1500 */
[----:B------:R-:W-:Y:S04]  /*200e0*/  STL [R1+0x305c], R14 ;  /* 0x00305c0e01007387 */ /* 0x000fe80000100800 */
[----:B------:R-:W-:Y:S04]  /*200f0*/  STL [R1+0x306c], R14 ;  /* 0x00306c0e01007387 */ /* 0x000fe80000100800 */
[----:B------:R-:W-:Y:S04]  /*20100*/  STL [R1+0x3020], R15 ;  /* 0x0030200f01007387 */ /* 0x000fe80000100800 */
[----:B------:R-:W-:Y:S04]  /*20110*/  STL [R1+0x3024], R15 ;  /* 0x0030240f01007387 */ /* 0x000fe80000100800 */
[----:B------:R-:W-:Y:S04]  /*20120*/  STL [R1+0x3028], R15 ;  /* 0x0030280f01007387 */ /* 0x000fe80000100800 */
[----:B------:R-:W-:Y:S01]  /*20130*/  STL [R1+0x3030], R15 ;  /* 0x0030300f01007387 */ /* 0x000fe20000100800 */
[----:B------:R-:W0:Y:S01]  /*20140*/  S2R R2, SR_TID.X ;  /* 0x0000000000027919 */ /* 0x000e220000002100 */
[----:B------:R-:W-:Y:S06]  /*20150*/  BAR.SYNC.DEFER_BLOCKING 0x0 ;  /* 0x0000000000007b1d */ /* 0x000fec0000010000 */
[----:B----4-:R1:W-:Y:S02]  /*20160*/  STL [R1+0xc0], R0 ;  /* 0x0000c00001007387 */ /* 0x0103e40000100800 */
[----:B-1----:R-:W1:Y:S02]  /*20170*/  S2R R0, SR_TID.X ;  /* 0x0000000000007919 */ /* 0x002e640000002100 */
        /* <DEDUP_REMOVED lines=8> */
[----:B-1----:R1:W-:Y:S01]  /*20200*/  STL [R1+0x3100], R0 ;  /* 0x0031000001007387 */ /* 0x0023e20000100800 */
[----:B------:R-:W-:-:S02]  /*20210*/  LOP3.LUT R29, R0, 0x3f, RZ, 0xc0, !PT ;  /* 0x0000003f001d7812 */ /* 0x000fc400078ec0ff */
[----:B----4-:R-:W-:Y:S01]  /*20220*/  LOP3.LUT R15, R0, 0x3f, RZ, 0xc0, !PT ;  /* 0x0000003f000f7812 */ /* 0x010fe200078ec0ff */
[----:B--2---:R-:W-:Y:S04]  /*20230*/  STL [R1+0xd0], R17 ;  /* 0x0000d01101007387 */ /* 0x004fe80000100800 */
[----:B-1----:R-:W2:Y:S01]  /*20240*/  LDL.LU R0, [R1+0x98c] ;  /* 0x00098c0001007983 */ /* 0x002ea20000300800 */
[----:B------:R-:W-:-:S04]  /*20250*/  LOP3.LUT R3, R29, 0x40, RZ, 0xfc, !PT ;  /* 0x000000401d037812 */ /* 0x000fc800078efcff */
[----:B------:R-:W-:Y:S01]  /*20260*/  ISETP.GE.AND P1, PT, R3, R13, PT ;  /* 0x0000000d0300720c */ /* 0x000fe20003f26270 */
[----:B--2---:R1:W-:Y:S04]  /*20270*/  STL [R1+0x3170], R0 ;  /* 0x0031700001007387 */ /* 0x0043e80000100800 */
[----:B---3--:R-:W-:Y:S04]  /*20280*/  STL [R1+0xcc], R11 ;  /* 0x0000cc0b01007387 */ /* 0x008fe80000100800 */
[----:B-1----:R-:W2:Y:S04]  /*20290*/  LDL.LU R0, [R1+0x998] ;  /* 0x0009980001007983 */ /* 0x002ea80000300800 */
[----:B------:R-:W3:Y:S04]  /*202a0*/  LDL.LU R14, [R1+0x918] ;  /* 0x00091800010e7983 */ /* 0x000ee80000300800 */
[----:B------:R-:W4:Y:S04]  /*202b0*/  LDL.LU R3, [R1+0x914] ;  /* 0x0009140001037983 */ /* 0x000f280000300800 */
[----:B------:R-:W-:Y:S04]  /*202c0*/  STL [R1+0xc8], R8 ;  /* 0x0000c80801007387 */ /* 0x000fe80000100800 */
[----:B------:R-:W3:Y:S04]  /*202d0*/  LDL.LU R4, [R1+0x910] ;  /* 0x0009100001047983 */ /* 0x000ee80000300800 */
[----:B------:R1:W-:Y:S04]  /*202e0*/  STL [R1+0xc4], R5 ;  /* 0x0000c40501007387 */ /* 0x0003e80000100800 */
[----:B-1----:R-:W3:Y:S04]  /*202f0*/  LDL.LU R5, [R1+0x90c] ;  /* 0x00090c0001057983 */ /* 0x002ee80000300800 */
[----:B------:R-:W3:Y:S04]  /*20300*/  LDL.LU R6, [R1+0x88c] ;  /* 0x00088c0001067983 */ /* 0x000ee80000300800 */
        /* <DEDUP_REMOVED lines=16> */
[----:B------:R-:W3:Y:S01]  /*20410*/  LDL.LU R26, [R1+0x664] ;  /* 0x00066400011a7983 */ /* 0x000ee20000300800 */
[----:B0-----:R-:W-:-:S03]  /*20420*/  LOP3.LUT R2, R2, 0x3f, RZ, 0xc0, !PT ;  /* 0x0000003f02027812 */ /* 0x001fc600078ec0ff */
[----:B------:R-:W4:Y:S04]  /*20430*/  LDL.LU R27, [R1+0x660] ;  /* 0x00066000011b7983 */ /* 0x000f280000300800 */
[----:B------:R-:W4:Y:S04]  /*20440*/  LDL.LU R28, [R1+0x65c] ;  /* 0x00065c00011c7983 */ /* 0x000f280000300800 */
[----:B------:R-:W4:Y:S01]  /*20450*/  LDL.LU R29, [R1+0x5e8] ;  /* 0x0005e800011d7983 */ /* 0x000f220000300800 */
[----:B------:R-:W-:-:S03]  /*20460*/  ISETP.GE.AND P0, PT, R15, R13, PT ;  /* 0x0000000d0f00720c */ /* 0x000fc60003f06270 */
[----:B------:R0:W-:Y:S01]  /*20470*/  STL [R1+0x30e4], R15 ;  /* 0x0030e40f01007387 */ /* 0x0001e20000100800 */
[----:B------:R-:W-:-:S03]  /*20480*/  IMAD.SHL.U32 R2, R2, 0x2, RZ ;  /* 0x0000000202027824 */ /* 0x000fc600078e00ff */
[----:B0-----:R-:W4:Y:S04]  /*20490*/  LDL.LU R15, [R1+0x990] ;  /* 0x00099000010f7983 */ /* 0x001f280000300800 */
[----:B------:R-:W-:Y:S04]  /*204a0*/  STL [R1+0x302c], R13 ;  /* 0x00302c0d01007387 */ /* 0x000fe80000100800 */
[----:B------:R-:W-:Y:S04]  /*204b0*/  STL [R1+0x3034], R13 ;  /* 0x0030340d01007387 */ /* 0x000fe80000100800 */
[----:B------:R-:W-:Y:S04]  /*204c0*/  STL [R1+0x3044], R13 ;  /* 0x0030440d01007387 */ /* 0x000fe80000100800 */
[----:B------:R0:W-:Y:S04]  /*204d0*/  STL [R1+0x3070], R13 ;  /* 0x0030700d01007387 */ /* 0x0001e80000100800 */
[----:B0-----:R-:W4:Y:S04]  /*204e0*/  LDL.LU R13, [R1+0x994] ;  /* 0x00099400010d7983 */ /* 0x001f280000300800 */
[----:B--2---:R0:W-:Y:S04]  /*204f0*/  STS.U16 [R2+UR5], R0 ;  /* 0x0000000002007988 */ /* 0x0041e80008000405 */
[----:B0-----:R-:W2:Y:S04]  /*20500*/  LDL.LU R0, [R1+0x3170] ;  /* 0x0031700001007983 */ /* 0x001ea80000300800 */
[----:B---3--:R0:W-:Y:S04]  /*20510*/  STS.U16 [R2+UR5+0x6080], R26 ;  /* 0x0060801a02007988 */ /* 0x0081e80008000405 */
[----:B0-----:R-:W3:Y:S04]  /*20520*/  LDL.LU R26, [R1+0x568] ;  /* 0x00056800011a7983 */ /* 0x001ee80000300800 */
[----:B---3--:R0:W-:Y:S04]  /*20530*/  STL [R1+0x3164], R26 ;  /* 0x0031641a01007387 */ /* 0x0081e80000100800 */
[----:B0-----:R-:W3:Y:S04]  /*20540*/  LDL.LU R26, [R1+0x5dc] ;  /* 0x0005dc00011a7983 */ /* 0x001ee80000300800 */
[----:B---3--:R0:W-:Y:S04]  /*20550*/  STL [R1+0x3168], R26 ;  /* 0x0031681a01007387 */ /* 0x0081e80000100800 */
[----:B0-----:R-:W3:Y:S04]  /*20560*/  LDL.LU R26, [R1+0x5e0] ;  /* 0x0005e000011a7983 */ /* 0x001ee80000300800 */
[----:B----4-:R-:W-:Y:S04]  /*20570*/  STS.U16 [R2+UR5+0x6100], R27 ;  /* 0x0061001b02007988 */ /* 0x010fe80008000405 */
[----:B------:R-:W-:Y:S04]  /*20580*/  STS.U16 [R2+UR5+0x6180], R28 ;  /* 0x0061801c02007988 */ /* 0x000fe80008000405 */
[----:B------:R-:W-:Y:S04]  /*20590*/  STS.U16 [R2+UR5+0x7000], R29 ;  /* 0x0070001d02007988 */ /* 0x000fe80008000405 */
[----:B------:R-:W-:Y:S04]  /*205a0*/  STS.U16 [R2+UR5+0x80], R13 ;  /* 0x0000800d02007988 */ /* 0x000fe80008000405 */
[----:B------:R-:W-:Y:S04]  /*205b0*/  STS.U16 [R2+UR5+0x100], R15 ;  /* 0x0001000f02007988 */ /* 0x000fe80008000405 */
[----:B--2---:R-:W-:Y:S04]  /*205c0*/  STS.U16 [R2+UR5+0x180], R0 ;  /* 0x0001800002007988 */ /* 0x004fe80008000405 */
[----:B------:R-:W-:Y:S04]  /*205d0*/  STS.U16 [R2+UR5+0x1000], R14 ;  /* 0x0010000e02007988 */ /* 0x000fe80008000405 */
[----:B------:R-:W-:Y:S04]  /*205e0*/  STS.U16 [R2+UR5+0x1080], R3 ;  /* 0x0010800302007988 */ /* 0x000fe80008000405 */
[----:B------:R-:W-:Y:S04]  /*205f0*/  STS.U16 [R2+UR5+0x1100], R4 ;  /* 0x0011000402007988 */ /* 0x000fe80008000405 */
[----:B------:R-:W-:Y:S04]  /*20600*/  STS.U16 [R2+UR5+0x1180], R5 ;  /* 0x0011800502007988 */ /* 0x000fe80008000405 */
[----:B------:R-:W-:Y:S04]  /*20610*/  STS.U16 [R2+UR5+0x2000], R6 ;  /* 0x0020000602007988 */ /* 0x000fe80008000405 */
[----:B------:R-:W-:Y:S04]  /*20620*/  STS.U16 [R2+UR5+0x2080], R7 ;  /* 0x0020800702007988 */ /* 0x000fe80008000405 */
[----:B------:R-:W-:Y:S04]  /*20630*/  STS.U16 [R2+UR5+0x2100], R8 ;  /* 0x0021000802007988 */ /* 0x000fe80008000405 */
[----:B---3--:R0:W-:Y:S04]  /*20640*/  STL [R1+0x316c], R26 ;  /* 0x00316c1a01007387 */ /* 0x0081e80000100800 */
[----:B0-----:R-:W2:Y:S04]  /*20650*/  LDL.LU R26, [R1+0x5e4] ;  /* 0x0005e400011a7983 */ /* 0x001ea80000300800 */
[----:B------:R-:W3:Y:S04]  /*20660*/  LDL.LU R27, [R1+0x564] ;  /* 0x00056400011b7983 */ /* 0x000ee80000300800 */
[----:B------:R-:W4:Y:S04]  /*20670*/  LDL.LU R28, [R1+0x560] ;  /* 0x00056000011c7983 */ /* 0x000f280000300800 */
        /* <DEDUP_REMOVED lines=10> */
[----:B------:R0:W-:Y:S04]  /*20720*/  STS.U16 [R2+UR5+0x2180], R9 ;  /* 0x0021800902007988 */ /* 0x0001e80008000405 */
[----:B------:R-:W3:Y:S04]  /*20730*/  LDL.LU R8, [R1+0x1b8] ;  /* 0x0001b80001087983 */ /* 0x000ee80000300800 */
[----:B------:R1:W-:Y:S04]  /*20740*/  STS.U16 [R2+UR5+0x3000], R10 ;  /* 0x0030000a02007988 */ /* 0x0003e80008000405 */
[----:B------:R0:W-:Y:S04]  /*20750*/  STS.U16 [R2+UR5+0x3080], R11 ;  /* 0x0030800b02007988 */ /* 0x0001e80008000405 */
[----:B------:R0:W-:Y:S04]  /*20760*/  STS.U16 [R2+UR5+0x3100], R12 ;  /* 0x0031000c02007988 */ /* 0x0001e80008000405 */
[----:B------:R1:W-:Y:S04]  /*20770*/  STS.U16 [R2+UR5+0x3180], R16 ;  /* 0x0031801002007988 */ /* 0x0003e80008000405 */
[----:B------:R1:W-:Y:S04]  /*20780*/  STS.U16 [R2+UR5+0x4000], R17 ;  /* 0x0040001102007988 */ /* 0x0003e80008000405 */
[----:B0-----:R-:W3:Y:S04]  /*20790*/  LDL.LU R9, [R1+0x1b4] ;  /* 0x0001b40001097983 */ /* 0x001ee80000300800 */
[----:B-1----:R-:W3:Y:S04]  /*207a0*/  LDL.LU R10, [R1+0x1b0] ;  /* 0x0001b000010a7983 */ /* 0x002ee80000300800 */
        /* <DEDUP_REMOVED lines=18> */
[----:B0-----:R-:W3:Y:S04]  /*208d0*/  LDL.LU R24, [R1+0x54] ;  /* 0x0000540001187983 */ /* 0x001ee80000300800 */
[----:B-1----:R-:W3:Y:S04]  /*208e0*/  LDL.LU R25, [R1+0x50] ;  /* 0x0000500001197983 */ /* 0x002ee80000300800 */
[----:B--2---:R0:W-:Y:S04]  /*208f0*/  STS.U16 [R2+UR5+0x7080], R26 ;  /* 0x0070801a02007988 */ /* 0x0041e80008000405 */
[----:B0-----:R-:W2:Y:S04]  /*20900*/  LDL.LU R26, [R1+0x316c] ;  /* 0x00316c00011a7983 */ /* 0x001ea80000300800 */
[----:B--2---:R0:W-:Y:S04]  /*20910*/  STS.U16 [R2+UR5+0x7100], R26 ;  /* 0x0071001a02007988 */ /* 0x0041e80008000405 */
[----:B0-----:R-:W2:Y:S04]  /*20920*/  LDL.LU R26, [R1+0x3168] ;  /* 0x00316800011a7983 */ /* 0x001ea80000300800 */
[----:B--2---:R0:W-:Y:S04]  /*20930*/  STS.U16 [R2+UR5+0x7180], R26 ;  /* 0x0071801a02007988 */ /* 0x0041e80008000405 */
[----:B0-----:R-:W2:Y:S04]  /*20940*/  LDL.LU R26, [R1+0x3164] ;  /* 0x00316400011a7983 */ /* 0x001ea80000300800 */
[----:B---3--:R-:W-:Y:S04]  /*20950*/  STS.U16 [R2+UR5+0x8080], R27 ;  /* 0x0080801b02007988 */ /* 0x008fe80008000405 */
[----:B----4-:R-:W-:Y:S04]  /*20960*/  STS.U16 [R2+UR5+0x8100], R28 ;  /* 0x0081001c02007988 */ /* 0x010fe80008000405 */
[----:B------:R-:W-:Y:S04]  /*20970*/  STS.U16 [R2+UR5+0x8180], R29 ;  /* 0x0081801d02007988 */ /* 0x000fe80008000405 */
[----:B------:R-:W-:Y:S04]  /*20980*/  STS.U16 [R2+UR5+0x9000], R13 ;  /* 0x0090000d02007988 */ /* 0x000fe80008000405 */
[----:B--2---:R0:W-:Y:S04]  /*20990*/  STS.U16 [R2+UR5+0x8000], R26 ;  /* 0x0080001a02007988 */ /* 0x0041e80008000405 */
[----:B0-----:R-:W2:Y:S04]  /*209a0*/  LDL.LU R26, [R1+0x3160] ;  /* 0x00316000011a7983 */ /* 0x001ea80000300800 */
[----:B------:R-:W3:Y:S04]  /*209b0*/  LDL.LU R27, [R1+0x315c] ;  /* 0x00315c00011b7983 */ /* 0x000ee80000300800 */
[----:B------:R-:W4:Y:S04]  /*209c0*/  LDL.LU R28, [R1+0x3158] ;  /* 0x00315800011c7983 */ /* 0x000f280000300800 */
[----:B------:R-:W2:Y:S04]  /*209d0*/  LDL.LU R29, [R1+0x3154] ;  /* 0x00315400011d7983 */ /* 0x000ea80000300800 */
[----:B------:R-:W2:Y:S04]  /*209e0*/  LDL.LU R13, [R1+0x900] ;  /* 0x00090000010d7983 */ /* 0x000ea80000300800 */
[----:B------:R-:W-:Y:S04]  /*209f0*/  STS.U16 [R2+UR5+0x9080], R15 ;  /* 0x0090800f02007988 */ /* 0x000fe80008000405 */
        /* <DEDUP_REMOVED lines=17> */
[----:B--2---:R0:W-:Y:S04]  /*20b10*/  STL [R1+0x3150], R13 ;  /* 0x0031500d01007387 */ /* 0x0041e80000100800 */
[----:B0-----:R-:W2:Y:S04]  /*20b20*/  LDL.LU R13, [R1+0x988] ;  /* 0x00098800010d7983 */ /* 0x001ea80000300800 */
[----:B------:R-:W2:Y:S04]  /*20b30*/  LDL.LU R15, [R1+0x8fc] ;  /* 0x0008fc00010f7983 */ /* 0x000ea80000300800 */
        /* <DEDUP_REMOVED lines=16> */
[----:B------:R0:W-:Y:S04]  /*20c40*/  STS.U16 [R2+UR5+0xe000], R22 ;  /* 0x00e0001602007988 */ /* 0x0001e80008000405 */
[----:B------:R-:W2:Y:S04]  /*20c50*/  LDL.LU R21, [R1+0x658] ;  /* 0x0006580001157983 */ /* 0x000ea80000300800 */
[----:B------:R1:W-:Y:S04]  /*20c60*/  STS.U16 [R2+UR5+0xe080], R23 ;  /* 0x00e0801702007988 */ /* 0x0003e80008000405 */
[----:B------:R0:W-:Y:S04]  /*20c70*/  STS.U16 [R2+UR5+0xe100], R24 ;  /* 0x00e1001802007988 */ /* 0x0001e80008000405 */
[----:B------:R1:W-:Y:S04]  /*20c80*/  STS.U16 [R2+UR5+0xe180], R25 ;  /* 0x00e1801902007988 */ /* 0x0003e80008000405 */
[----:B------:R-:W-:Y:S04]  /*20c90*/  STS.U16 [R2+UR5+0xf000], R29 ;  /* 0x00f0001d02007988 */ /* 0x000fe80008000405 */
[----:B0-----:R-:W2:Y:S04]  /*20ca0*/  LDL.LU R22, [R1+0x654] ;  /* 0x0006540001167983 */ /* 0x001ea80000300800 */
[----:B-1----:R-:W2:Y:S04]  /*20cb0*/  LDL.LU R23, [R1+0x650] ;  /* 0x0006500001177983 */ /* 0x002ea80000300800 */
[----:B------:R-:W2:Y:S04]  /*20cc0*/  LDL.LU R24, [R1+0x64c] ;  /* 0x00064c0001187983 */ /* 0x000ea80000300800 */
[----:B------:R-:W2:Y:S04]  /*20cd0*/  LDL.LU R25, [R1+0x5d8] ;  /* 0x0005d80001197983 */ /* 0x000ea80000300800 */
[----:B------:R-:W-:Y:S04]  /*20ce0*/  STL [R1+0x301c], R29 ;  /* 0x00301c1d01007387 */ /* 0x000fe80000100800 */
[----:B------:R0:W-:Y:S04]  /*20cf0*/  STL [R1+0x3074], R29 ;  /* 0x0030741d01007387 */ /* 0x0001e80000100800 */
[----:B----4-:R-:W-:Y:S04]  /*20d00*/  STS.U16 [R2+UR5+0xf080], R28 ;  /* 0x00f0801c02007988 */ /* 0x010fe80008000405 */
[----:B---3--:R-:W-:Y:S04]  /*20d10*/  STS.U16 [R2+UR5+0xf100], R27 ;  /* 0x00f1001b02007988 */ /* 0x008fe80008000405 */
[----:B------:R-:W-:Y:S04]  /*20d20*/  STS.U16 [R2+UR5+0xf180], R26 ;  /* 0x00f1801a02007988 */ /* 0x000fe80008000405 */
[----:B------:R1:W-:Y:S04]  /*20d30*/  STS.U16 [R2+UR5+0x9100], R0 ;  /* 0x0091000002007988 */ /* 0x0003e80008000405 */
[----:B0-----:R-:W3:Y:S04]  /*20d40*/  LDL.LU R29, [R1+0x904] ;  /* 0x00090400011d7983 */ /* 0x001ee80000300800 */
[----:B------:R0:W-:Y:S01]  /*20d50*/  STL [R1+0x3078], R28 ;  /* 0x0030781c01007387 */ /* 0x0001e20000100800 */
[----:B-1----:R-:W-:-:S03]  /*20d60*/  LOP3.LUT R0, R2, 0x10, RZ, 0x3c, !PT ;  /* 0x0000001002007812 */ /* 0x002fc600078e3cff */
[----:B0-----:R-:W4:Y:S04]  /*20d70*/  LDL.LU R28, [R1+0x908] ;  /* 0x00090800011c7983 */ /* 0x001f280000300800 */
[----:B------:R0:W-:Y:S04]  /*20d80*/  STL [R1+0x307c], R27 ;  /* 0x00307c1b01007387 */ /* 0x0001e80000100800 */
[----:B0-----:R-:W3:Y:S04]  /*20d90*/  LDL.LU R27, [R1+0x97c] ;  /* 0x00097c00011b7983 */ /* 0x001ee80000300800 */
[----:B------:R0:W-:Y:S04]  /*20da0*/  STL [R1+0x3084], R26 ;  /* 0x0030841a01007387 */ /* 0x0001e80000100800 */
[----:B0-----:R-:W3:Y:S04]  /*20db0*/  LDL.LU R26, [R1+0x980] ;  /* 0x00098000011a7983 */ /* 0x001ee80000300800 */
[----:B------:R0:W-:Y:S04]  /*20dc0*/  STL [R1+0x3080], R2 ;  /* 0x0030800201007387 */ /* 0x0001e80000100800 */
[----:B0-----:R-:W3:Y:S04]  /*20dd0*/  LDL.LU R2, [R1+0x984] ;  /* 0x0009840001027983 */ /* 0x001ee80000300800 */
[----:B--2---:R0:W-:Y:S04]  /*20de0*/  STS.U16 [R0+UR5+0x200], R13 ;  /* 0x0002000d00007988 */ /* 0x0041e80008000405 */
[----:B0-----:R-:W2:Y:S04]  /*20df0*/  LDL.LU R13, [R1+0x3150] ;  /* 0x00315000010d7983 */ /* 0x001ea80000300800 */
[----:B---3--:R-:W-:Y:S04]  /*20e00*/  STS.U16 [R0+UR5+0x280], R2 ;  /* 0x0002800200007988 */ /* 0x008fe80008000405 */
[----:B------:R-:W-:Y:S04]  /*20e10*/  STS.U16 [R0+UR5+0x300], R26 ;  /* 0x0003001a00007988 */ /* 0x000fe80008000405 */
[----:B------:R-:W-:Y:S04]  /*20e20*/  STS.U16 [R0+UR5+0x380], R27 ;  /* 0x0003801b00007988 */ /* 0x000fe80008000405 */
[----:B----4-:R-:W-:Y:S04]  /*20e30*/  STS.U16 [R0+UR5+0x1200], R28 ;  /* 0x0012001c00007988 */ /* 0x010fe80008000405 */
        /* <DEDUP_REMOVED lines=18> */
[----:B------:R0:W-:Y:S04]  /*20f60*/  STS.U16 [R0+UR5+0x5380], R20 ;  /* 0x0053801400007988 */ /* 0x0001e80008000405 */
[----:B------:R-:W-:Y:S04]  /*20f70*/  STS.U16 [R0+UR5+0x6200], R21 ;  /* 0x0062001500007988 */ /* 0x000fe80008000405 */
[----:B------:R1:W-:Y:S04]  /*20f80*/  STS.U16 [R0+UR5+0x6280], R22 ;  /* 0x0062801600007988 */ /* 0x0003e80008000405 */
[----:B0-----:R-:W2:Y:S04]  /*20f90*/  LDL.LU R20, [R1+0x5d4] ;  /* 0x0005d40001147983 */ /* 0x001ea80000300800 */
[----:B-1----:R-:W3:Y:S04]  /*20fa0*/  LDL.LU R22, [R1+0x554] ;  /* 0x0005540001167983 */ /* 0x002ee80000300800 */
[----:B---3--:R0:W-:Y:S04]  /*20fb0*/  STL [R1+0x3148], R22 ;  /* 0x0031481601007387 */ /* 0x0081e80000100800 */
[----:B0-----:R-:W3:Y:S04]  /*20fc0*/  LDL.LU R22, [R1+0x5cc] ;  /* 0x0005cc0001167983 */ /* 0x001ee80000300800 */
[----:B------:R-:W-:Y:S04]  /*20fd0*/  STS.U16 [R0+UR5+0x6300], R23 ;  /* 0x0063001700007988 */ /* 0x000fe80008000405 */
[----:B------:R-:W-:Y:S04]  /*20fe0*/  STS.U16 [R0+UR5+0x6380], R24 ;  /* 0x0063801800007988 */ /* 0x000fe80008000405 */
[----:B------:R-:W-:Y:S04]  /*20ff0*/  STS.U16 [R0+UR5+0x7200], R25 ;  /* 0x0072001900007988 */ /* 0x000fe80008000405 */
[----:B---3--:R0:W-:Y:S04]  /*21000*/  STL [R1+0x314c], R22 ;  /* 0x00314c1601007387 */ /* 0x0081e80000100800 */
[----:B0-----:R-:W3:Y:S04]  /*21010*/  LDL.LU R22, [R1+0x5d0] ;  /* 0x0005d00001167983 */ /* 0x001ee80000300800 */
[----:B------:R-:W4:Y:S04]  /*21020*/  LDL.LU R23, [R1+0x550] ;  /* 0x0005500001177983 */ /* 0x000f280000300800 */
        /* <DEDUP_REMOVED lines=25> */
[----:B--2---:R0:W-:Y:S04]  /*211c0*/  STS.U16 [R0+UR5+0x7280], R20 ;  /* 0x0072801400007988 */ /* 0x0041e80008000405 */
[----:B0-----:R-:W2:Y:S04]  /*211d0*/  LDL.LU R20, [R1+0x40] ;  /* 0x0000400001147983 */ /* 0x001ea80000300800 */
[----:B---3--:R0:W-:Y:S04]  /*211e0*/  STS.U16 [R0+UR5+0x7300], R22 ;  /* 0x0073001600007988 */ /* 0x0081e80008000405 */
[----:B0-----:R-:W3:Y:S04]  /*211f0*/  LDL.LU R22, [R1+0x314c] ;  /* 0x00314c0001167983 */ /* 0x001ee80000300800 */
[----:B---3--:R0:W-:Y:S04]  /*21200*/  STS.U16 [R0+UR5+0x7380], R22 ;  /* 0x0073801600007988 */ /* 0x0081e80008000405 */
[----:B0-----:R-:W3:Y:S04]  /*21210*/  LDL.LU R22, [R1+0x3148] ;  /* 0x0031480001167983 */ /* 0x001ee80000300800 */
[----:B---3--:R0:W-:Y:S04]  /*21220*/  STS.U16 [R0+UR5+0x8200], R22 ;  /* 0x0082001600007988 */ /* 0x0081e80008000405 */
[----:B----4-:R1:W-:Y:S04]  /*21230*/  STS.U16 [R0+UR5+0x8280], R23 ;  /* 0x0082801700007988 */ /* 0x0103e80008000405 */
[----:B------:R3:W-:Y:S04]  /*21240*/  STS.U16 [R0+UR5+0x8300], R24 ;  /* 0x0083001800007988 */ /* 0x0007e80008000405 */
[----:B------:R4:W-:Y:S04]  /*21250*/  STS.U16 [R0+UR5+0x8380], R25 ;  /* 0x0083801900007988 */ /* 0x0009e80008000405 */
[----:B0-----:R-:W2:Y:S04]  /*21260*/  LDL.LU R22, [R1+0x3144] ;  /* 0x0031440001167983 */ /* 0x001ea80000300800 */
[----:B-1----:R-:W2:Y:S04]  /*21270*/  LDL.LU R23, [R1+0x3140] ;  /* 0x0031400001177983 */ /* 0x002ea80000300800 */
[----:B---3--:R-:W3:Y:S04]  /*21280*/  LDL.LU R24, [R1+0x313c] ;  /* 0x00313c0001187983 */ /* 0x008ee80000300800 */
[----:B----4-:R-:W4:Y:S04]  /*21290*/  LDL.LU R25, [R1+0x3138] ;  /* 0x0031380001197983 */ /* 0x010f280000300800 */
        /* <DEDUP_REMOVED lines=23> */
[----:B--2---:R-:W-:Y:S04]  /*21410*/  STS.U16 [R0+UR5+0xe380], R20 ;  /* 0x00e3801400007988 */ /* 0x004fe80008000405 */
[----:B----4-:R-:W-:Y:S04]  /*21420*/  STS.U16 [R0+UR5+0xf200], R25 ;  /* 0x00f2001900007988 */ /* 0x010fe80008000405 */
[----:B------:R-:W-:Y:S04]  /*21430*/  STL [R1+0x3088], R25 ;  /* 0x0030881901007387 */ /* 0x000fe80000100800 */
[----:B---3--:R-:W-:Y:S04]  /*21440*/  STS.U16 [R0+UR5+0xf280], R24 ;  /* 0x00f2801800007988 */ /* 0x008fe80008000405 */
[----:B------:R0:W-:Y:S04]  /*21450*/  STL [R1+0x308c], R24 ;  /* 0x00308c1801007387 */ /* 0x0001e80000100800 */
[----:B0-----:R-:W2:Y:S01]  /*21460*/  LDL.LU R24, [R1+0x96c] ;  /* 0x00096c0001187983 */ /* 0x001ea20000300800 */
[----:B------:R-:W0:Y:S03]  /*21470*/  S2R R21, SR_TID.X ;  /* 0x0000000000157919 */ /* 0x000e260000002100 */
[----:B------:R-:W-:Y:S04]  /*21480*/  STS.U16 [R0+UR5+0xf300], R23 ;  /* 0x00f3001700007988 */ /* 0x000fe80008000405 */
[----:B--2---:R1:W-:Y:S04]  /*21490*/  STL [R1+0x3130], R24 ;  /* 0x0031301801007387 */ /* 0x0043e80000100800 */
[----:B-1----:R-:W2:Y:S01]  /*214a0*/  LDL.LU R24, [R1+0x978] ;  /* 0x0009780001187983 */ /* 0x002ea20000300800 */
[----:B0-----:R-:W-:-:S05]  /*214b0*/  LOP3.LUT R21, R21, 0x3f, RZ, 0xc0, !PT ;  /* 0x0000003f15157812 */ /* 0x001fca00078ec0ff */
[----:B------:R-:W-:Y:S02]  /*214c0*/  IMAD.SHL.U32 R0, R21, 0x2, RZ ;  /* 0x0000000215007824 */ /* 0x000fe400078e00ff */
[----:B------:R-:W0:Y:S01]  /*214d0*/  S2R R21, SR_TID.X ;  /* 0x0000000000157919 */ /* 0x000e220000002100 */
[----:B--2---:R0:W-:Y:S04]  /*214e0*/  STL [R1+0x3134], R24 ;  /* 0x0031341801007387 */ /* 0x0041e80000100800 */
[----:B------:R-:W2:Y:S04]  /*214f0*/  LDL.LU R25, [R1+0x8f8] ;  /* 0x0008f80001197983 */ /* 0x000ea80000300800 */
[----:B------:R-:W3:Y:S04]  /*21500*/  LDL.LU R2, [R1+0x8f4] ;  /* 0x0008f40001027983 */ /* 0x000ee80000300800 */
[----:B------:R-:W4:Y:S04]  /*21510*/  LDL.LU R26, [R1+0x8f0] ;  /* 0x0008f000011a7983 */ /* 0x000f280000300800 */
        /* <DEDUP_REMOVED lines=8> */
[----:B------:R-:W2:Y:S01]  /*215a0*/  LDL.LU R5, [R1+0x7d0] ;  /* 0x0007d00001057983 */ /* 0x000ea20000300800 */
[----:B0-----:R-:W-:-:S03]  /*215b0*/  LOP3.LUT R24, R21, 0x3f, RZ, 0xc0, !PT ;  /* 0x0000003f15187812 */ /* 0x001fc600078ec0ff */
[----:B------:R-:W2:Y:S04]  /*215c0*/  LDL.LU R6, [R1+0x74c] ;  /* 0x00074c0001067983 */ /* 0x000ea80000300800 */
[----:B------:R-:W2:Y:S04]  /*215d0*/  LDL.LU R7, [R1+0x748] ;  /* 0x0007480001077983 */ /* 0x000ea80000300800 */
[----:B------:R-:W2:Y:S04]  /*215e0*/  LDL.LU R8, [R1+0x744] ;  /* 0x0007440001087983 */ /* 0x000ea80000300800 */
[----:B------:R-:W2:Y:S04]  /*215f0*/  LDL.LU R9, [R1+0x740] ;  /* 0x0007400001097983 */ /* 0x000ea80000300800 */
[----:B------:R-:W2:Y:S01]  /*21600*/  LDL.LU R10, [R1+0x6c8] ;  /* 0x0006c800010a7983 */ /* 0x000ea20000300800 */
[----:B------:R-:W-:-:S03]  /*21610*/  IMAD.SHL.U32 R24, R24, 0x2, RZ ;  /* 0x0000000218187824 */ /* 0x000fc600078e00ff */
[----:B------:R-:W2:Y:S04]  /*21620*/  LDL.LU R11, [R1+0x6c4] ;  /* 0x0006c400010b7983 */ /* 0x000ea80000300800 */
[----:B------:R-:W2:Y:S04]  /*21630*/  LDL.LU R12, [R1+0x6c0] ;  /* 0x0006c000010c7983 */ /* 0x000ea80000300800 */
[----:B------:R-:W2:Y:S04]  /*21640*/  LDL.LU R16, [R1+0x6bc] ;  /* 0x0006bc0001107983 */ /* 0x000ea80000300800 */
[----:B------:R-:W2:Y:S04]  /*21650*/  LDL.LU R17, [R1+0x648] ;  /* 0x0006480001117983 */ /* 0x000ea80000300800 */
[----:B------:R-:W2:Y:S01]  /*21660*/  LDL.LU R18, [R1+0x644] ;  /* 0x0006440001127983 */ /* 0x000ea20000300800 */
[----:B------:R-:W-:-:S03]  /*21670*/  LOP3.LUT R24, R24, 0x10, RZ, 0x3c, !PT ;  /* 0x0000001018187812 */ /* 0x000fc600078e3cff */
[----:B------:R-:W2:Y:S04]  /*21680*/  LDL.LU R19, [R1+0x640] ;  /* 0x0006400001137983 */ /* 0x000ea80000300800 */
[----:B------:R-:W2:Y:S04]  /*21690*/  LDL.LU R20, [R1+0x63c] ;  /* 0x00063c0001147983 */ /* 0x000ea80000300800 */
[----:B------:R-:W2:Y:S04]  /*216a0*/  LDL.LU R21, [R1+0x5c8] ;  /* 0x0005c80001157983 */ /* 0x000ea80000300800 */
[----:B------:R0:W-:Y:S04]  /*216b0*/  STL [R1+0x3090], R23 ;  /* 0x0030901701007387 */ /* 0x0001e80000100800 */
[----:B------:R1:W-:Y:S04]  /*216c0*/  STS.U16 [R24+UR5+0xf380], R22 ;  /* 0x00f3801618007988 */ /* 0x0003e80008000405 */
[----:B0-----:R-:W2:Y:S04]  /*216d0*/  LDL.LU R23, [R1+0x970] ;  /* 0x0009700001177983 */ /* 0x001ea80000300800 */
[----:B-1----:R-:W2:Y:S01]  /*216e0*/  LDL.LU R24, [R1+0x3134] ;  /* 0x0031340001187983 */ /* 0x002ea20000300800 */
[----:B------:R-:W-:-:S03]  /*216f0*/  LOP3.LUT R0, R0, 0x20, RZ, 0x3c, !PT ;  /* 0x0000002000007812 */ /* 0x000fc600078e3cff */
[----:B------:R0:W-:Y:S04]  /*21700*/  STL [R1+0x3094], R22 ;  /* 0x0030941601007387 */ /* 0x0001e80000100800 */
[----:B0-----:R-:W3:Y:S04]  /*21710*/  LDL.LU R22, [R1+0x974] ;  /* 0x0009740001167983 */ /* 0x001ee80000300800 */
[----:B--2---:R0:W-:Y:S04]  /*21720*/  STS.U16 [R0+UR5+0x400], R24 ;  /* 0x0004001800007988 */ /* 0x0041e80008000405 */
[----:B0-----:R-:W2:Y:S04]  /*21730*/  LDL.LU R24, [R1+0x3130] ;  /* 0x0031300001187983 */ /* 0x001ea80000300800 */
[----:B---3--:R-:W-:Y:S04]  /*21740*/  STS.U16 [R0+UR5+0x480], R22 ;  /* 0x0004801600007988 */ /* 0x008fe80008000405 */
[----:B------:R-:W-:Y:S04]  /*21750*/  STS.U16 [R0+UR5+0x500], R23 ;  /* 0x0005001700007988 */ /* 0x000fe80008000405 */
[----:B--2---:R-:W-:Y:S04]  /*21760*/  STS.U16 [R0+UR5+0x580], R24 ;  /* 0x0005801800007988 */ /* 0x004fe80008000405 */
[----:B------:R-:W-:Y:S04]  /*21770*/  STS.U16 [R0+UR5+0x1400], R25 ;  /* 0x0014001900007988 */ /* 0x000fe80008000405 */
[----:B------:R-:W-:Y:S04]  /*21780*/  STS.U16 [R0+UR5+0x1480], R2 ;  /* 0x0014800200007988 */ /* 0x000fe80008000405 */
[----:B----4-:R-:W-:Y:S04]  /*21790*/  STS.U16 [R0+UR5+0x1500], R26 ;  /* 0x0015001a00007988 */ /* 0x010fe80008000405 */
        /* <DEDUP_REMOVED lines=98> */
[----:B--2---:R1:W-:Y:S04]  /*21dc0*/  STL [R1+0x3110], R20 ;  /* 0x0031101401007387 */ /* 0x0043e80000100800 */
[----:B-1----:R-:W2:Y:S01]  /*21dd0*/  LDL.LU R20, [R1+0x968] ;  /* 0x0009680001147983 */ /* 0x002ea20000300800 */
[----:B0-----:R-:W-:-:S05]  /*21de0*/  LOP3.LUT R17, R17, 0x3f, RZ, 0xc0, !PT ;  /* 0x0000003f11117812 */ /* 0x001fca00078ec0ff */
[----:B------:R-:W-:Y:S02]  /*21df0*/  IMAD.SHL.U32 R2, R17, 0x2, RZ ;  /* 0x0000000211027824 */ /* 0x000fe400078e00ff */
[----:B------:R-:W0:Y:S01]  /*21e00*/  S2R R17, SR_TID.X ;  /* 0x0000000000117919 */ /* 0x000e220000002100 */
[----:B------:R1:W-:Y:S04]  /*21e10*/  STS.U16 [R0+UR5+0xf500], R19 ;  /* 0x00f5001300007988 */ /* 0x0003e80008000405 */
        /* <DEDUP_REMOVED lines=12> */
[----:B-1----:R-:W2:Y:S01]  /*21ee0*/  LDL.LU R0, [R1+0x7c0] ;  /* 0x0007c00001007983 */ /* 0x002ea20000300800 */
        /* <DEDUP_REMOVED lines=40> */
[----:B0-----:R-:W2:Y:S04]  /*22170*/  LDL.LU R0, [R1+0x534] ;  /* 0x0005340001007983 */ /* 0x001ea80000300800 */
[----:B--2---:R0:W-:Y:S04]  /*22180*/  STL [R1+0x3104], R0 ;  /* 0x0031040001007387 */ /* 0x0041e80000100800 */
[----:B0-----:R-:W2:Y:S04]  /*22190*/  LDL.LU R0, [R1+0x5ac] ;  /* 0x0005ac0001007983 */ /* 0x001ea80000300800 */
[----:B--2---:R0:W-:Y:S04]  /*221a0*/  STL [R1+0x3108], R0 ;  /* 0x0031080001007387 */ /* 0x0041e80000100800 */
[----:B0-----:R-:W2:Y:S04]  /*221b0*/  LDL.LU R0, [R1+0x5b0] ;  /* 0x0005b00001007983 */ /* 0x001ea80000300800 */
        /* <DEDUP_REMOVED lines=42> */
[----:B--2---:R0:W-:Y:S04]  /*22460*/  STS.U16 [R2+UR5+0x7680], R0 ;  /* 0x0076800002007988 */ /* 0x0041e80008000405 */
[----:B0-----:R-:W2:Y:S04]  /*22470*/  LDL.LU R0, [R1+0x310c] ;  /* 0x00310c0001007983 */ /* 0x001ea80000300800 */
[----:B--2---:R0:W-:Y:S04]  /*22480*/  STS.U16 [R2+UR5+0x7700], R0 ;  /* 0x0077000002007988 */ /* 0x0041e80008000405 */
[----:B0-----:R-:W2:Y:S04]  /*22490*/  LDL.LU R0, [R1+0x3108] ;  /* 0x0031080001007983 */ /* 0x001ea80000300800 */
[----:B--2---:R0:W-:Y:S04]  /*224a0*/  STS.U16 [R2+UR5+0x7780], R0 ;  /* 0x0077800002007988 */ /* 0x0041e80008000405 */
[----:B0-----:R-:W2:Y:S04]  /*224b0*/  LDL.LU R0, [R1+0x3104] ;  /* 0x0031040001007983 */ /* 0x001ea80000300800 */
[----:B--2---:R0:W-:Y:S04]  /*224c0*/  STS.U16 [R2+UR5+0x8600], R0 ;  /* 0x0086000002007988 */ /* 0x0041e80008000405 */
[----:B---3--:R1:W-:Y:S04]  /*224d0*/  STS.U16 [R2+UR5+0x8680], R11 ;  /* 0x0086800b02007988 */ /* 0x0083e80008000405 */
[----:B----4-:R2:W-:Y:S04]  /*224e0*/  STS.U16 [R2+UR5+0x8700], R12 ;  /* 0x0087000c02007988 */ /* 0x0105e80008000405 */
[----:B------:R3:W-:Y:S04]  /*224f0*/  STS.U16 [R2+UR5+0x8780], R16 ;  /* 0x0087801002007988 */ /* 0x0007e80008000405 */
[----:B------:R4:W-:Y:S04]  /*22500*/  STS.U16 [R2+UR5+0x9600], R17 ;  /* 0x0096001102007988 */ /* 0x0009e80008000405 */
[----:B0-----:R-:W4:Y:S04]  /*22510*/  LDL.LU R0, [R1+0x3100] ;  /* 0x0031000001007983 */ /* 0x001f280000300800 */
[----:B-1----:R-:W4:Y:S04]  /*22520*/  LDL.LU R11, [R1+0x30fc] ;  /* 0x0030fc00010b7983 */ /* 0x002f280000300800 */
[----:B--2---:R-:W2:Y:S04]  /*22530*/  LDL.LU R12, [R1+0x30f8] ;  /* 0x0030f800010c7983 */ /* 0x004ea80000300800 */
[----:B---3--:R-:W3:Y:S04]  /*22540*/  LDL.LU R16, [R1+0x30f4] ;  /* 0x0030f40001107983 */ /* 0x008ee80000300800 */
[----:B----4-:R-:W4:Y:S04]  /*22550*/  LDL.LU R17, [R1+0x30f0] ;  /* 0x0030f00001117983 */ /* 0x010f280000300800 */
[----:B------:R0:W-:Y:S04]  /*22560*/  STS.U16 [R2+UR5+0x9680], R18 ;  /* 0x0096801202007988 */ /* 0x0001e80008000405 */
[----:B------:R1:W-:Y:S04]  /*22570*/  STS.U16 [R2+UR5+0x9700], R19 ;  /* 0x0097001302007988 */ /* 0x0003e80008000405 */
[----:B------:R0:W-:Y:S04]  /*22580*/  STS.U16 [R2+UR5+0x9780], R20 ;  /* 0x0097801402007988 */ /* 0x0001e80008000405 */
[----:B------:R0:W-:Y:S04]  /*22590*/  STS.U16 [R2+UR5+0xa600], R21 ;  /* 0x00a6001502007988 */ /* 0x0001e80008000405 */
[----:B------:R0:W-:Y:S04]  /*225a0*/  STS.U16 [R2+UR5+0xa680], R22 ;  /* 0x00a6801602007988 */ /* 0x0001e80008000405 */
[----:B------:R0:W-:Y:S04]  /*225b0*/  STS.U16 [R2+UR5+0xa700], R23 ;  /* 0x00a7001702007988 */ /* 0x0001e80008000405 */
[----:B------:R0:W-:Y:S04]  /*225c0*/  STS.U16 [R2+UR5+0xa780], R24 ;  /* 0x00a7801802007988 */ /* 0x0001e80008000405 */
[----:B------:R0:W-:Y:S04]  /*225d0*/  STS.U16 [R2+UR5+0xb600], R25 ;  /* 0x00b6001902007988 */ /* 0x0001e80008000405 */
[----:B------:R-:W-:Y:S04]  /*225e0*/  STS.U16 [R2+UR5+0xb680], R26 ;  /* 0x00b6801a02007988 */ /* 0x000fe80008000405 */
[----:B------:R-:W-:Y:S04]  /*225f0*/  STS.U16 [R2+UR5+0xb700], R27 ;  /* 0x00b7001b02007988 */ /* 0x000fe80008000405 */
[----:B------:R-:W-:Y:S04]  /*22600*/  STS.U16 [R2+UR5+0xb780], R28 ;  /* 0x00b7801c02007988 */ /* 0x000fe80008000405 */
[----:B------:R-:W-:Y:S04]  /*22610*/  STS.U16 [R2+UR5+0xc600], R29 ;  /* 0x00c6001d02007988 */ /* 0x000fe80008000405 */
[----:B------:R-:W-:Y:S04]  /*22620*/  STS.U16 [R2+UR5+0xc680], R13 ;  /* 0x00c6800d02007988 */ /* 0x000fe80008000405 */
[----:B------:R-:W-:Y:S04]  /*22630*/  STS.U16 [R2+UR5+0xc700], R15 ;  /* 0x00c7000f02007988 */ /* 0x000fe80008000405 */
[----:B------:R-:W-:Y:S04]  /*22640*/  STS.U16 [R2+UR5+0xc780], R14 ;  /* 0x00c7800e02007988 */ /* 0x000fe80008000405 */
[----:B0-----:R-:W2:Y:S04]  /*22650*/  LDL.LU R18, [R1+0x950] ;  /* 0x0009500001127983 */ /* 0x001ea80000300800 */
[----:B------:R-:W-:Y:S04]  /*22660*/  STS.U16 [R2+UR5+0xd600], R3 ;  /* 0x00d6000302007988 */ /* 0x000fe80008000405 */
[----:B-1----:R-:W2:Y:S04]  /*22670*/  LDL.LU R19, [R1+0x94c] ;  /* 0x00094c0001137983 */ /* 0x002ea80000300800 */
[----:B------:R-:W-:Y:S04]  /*22680*/  STS.U16 [R2+UR5+0xd680], R4 ;  /* 0x00d6800402007988 */ /* 0x000fe80008000405 */
[----:B------:R-:W2:Y:S04]  /*22690*/  LDL.LU R20, [R1+0x8d8] ;  /* 0x0008d80001147983 */ /* 0x000ea80000300800 */
[----:B------:R0:W-:Y:S04]  /*226a0*/  STS.U16 [R2+UR5+0xd700], R5 ;  /* 0x00d7000502007988 */ /* 0x0001e80008000405 */
[----:B------:R-:W2:Y:S04]  /*226b0*/  LDL.LU R21, [R1+0x8d4] ;  /* 0x0008d40001157983 */ /* 0x000ea80000300800 */
[----:B------:R-:W-:Y:S04]  /*226c0*/  STS.U16 [R2+UR5+0xd780], R6 ;  /* 0x00d7800602007988 */ /* 0x000fe80008000405 */
        /* <DEDUP_REMOVED lines=8> */
[----:B0-----:R-:W2:Y:S04]  /*22750*/  LDL.LU R5, [R1+0x844] ;  /* 0x0008440001057983 */ /* 0x001ea80000300800 */
[----:B----4-:R-:W-:Y:S04]  /*22760*/  STS.U16 [R2+UR5+0xf600], R17 ;  /* 0x00f6001102007988 */ /* 0x010fe80008000405 */
[----:B------:R0:W-:Y:S04]  /*22770*/  STL [R1+0x30b8], R17 ;  /* 0x0030b81101007387 */ /* 0x0001e80000100800 */
[----:B---3--:R-:W-:Y:S04]  /*22780*/  STS.U16 [R2+UR5+0xf680], R16 ;  /* 0x00f6801002007988 */ /* 0x008fe80008000405 */
[----:B0-----:R-:W3:Y:S04]  /*22790*/  LDL.LU R17, [R1+0x954] ;  /* 0x0009540001117983 */ /* 0x001ee80000300800 */
[----:B------:R0:W-:Y:S04]  /*227a0*/  STL [R1+0x30c0], R16 ;  /* 0x0030c01001007387 */ /* 0x0001e80000100800 */
[----:B--2---:R-:W-:Y:S04]  /*227b0*/  STS.U16 [R2+UR5+0xf700], R12 ;  /* 0x00f7000c02007988 */ /* 0x004fe80008000405 */
[----:B0-----:R-:W2:Y:S04]  /*227c0*/  LDL.LU R16, [R1+0x958] ;  /* 0x0009580001107983 */ /* 0x001ea80000300800 */
[----:B------:R-:W-:Y:S04]  /*227d0*/  STL [R1+0x30c4], R12 ;  /* 0x0030c40c01007387 */ /* 0x000fe80000100800 */
[----:B------:R0:W-:Y:S04]  /*227e0*/  STS.U16 [R2+UR5+0xf780], R11 ;  /* 0x00f7800b02007988 */ /* 0x0001e80008000405 */
[----:B0-----:R-:W4:Y:S04]  /*227f0*/  LDL.LU R2, [R1+0x840] ;  /* 0x0008400001027983 */ /* 0x001f280000300800 */
        /* <DEDUP_REMOVED lines=11> */
[----:B------:R-:W4:Y:S01]  /*228b0*/  LDL.LU R8, [R1+0x69c] ;  /* 0x00069c0001087983 */ /* 0x000f220000300800 */
[----:B------:R-:W-:-:S03]  /*228c0*/  LOP3.LUT R12, R0, 0x3f, RZ, 0xc0, !PT ;  /* 0x0000003f000c7812 */ /* 0x000fc600078ec0ff */
[----:B------:R-:W4:Y:S04]  /*228d0*/  LDL.LU R9, [R1+0x628] ;  /* 0x0006280001097983 */ /* 0x000f280000300800 */
[----:B------:R-:W4:Y:S04]  /*228e0*/  LDL.LU R10, [R1+0x624] ;  /* 0x00062400010a7983 */ /* 0x000f280000300800 */
[----:B------:R-:W4:Y:S04]  /*228f0*/  LDL.LU R0, [R1+0x620] ;  /* 0x0006200001007983 */ /* 0x000f280000300800 */
[----:B------:R0:W-:Y:S02]  /*22900*/  STL [R1+0x30c8], R11 ;  /* 0x0030c80b01007387 */ /* 0x0001e40000100800 */
[----:B0-----:R-:W-:-:S05]  /*22910*/  IMAD.SHL.U32 R11, R12, 0x2, RZ ;  /* 0x000000020c0b7824 */ /* 0x001fca00078e00ff */
[----:B------:R-:W-:-:S05]  /*22920*/  LOP3.LUT R11, R11, 0x40, RZ, 0x3c, !PT ;  /* 0x000000400b0b7812 */ /* 0x000fca00078e3cff */
[----:B--2---:R-:W-:Y:S04]  /*22930*/  STS.U16 [R11+UR5+0x800], R16 ;  /* 0x000800100b007988 */ /* 0x004fe80008000405 */
[----:B---3--:R-:W-:Y:S04]  /*22940*/  STS.U16 [R11+UR5+0x880], R17 ;  /* 0x000880110b007988 */ /* 0x008fe80008000405 */
        /* <DEDUP_REMOVED lines=9> */
[----:B----4-:R-:W-:Y:S04]  /*229e0*/  STS.U16 [R11+UR5+0x2980], R2 ;  /* 0x002980020b007988 */ /* 0x010fe80008000405 */
[----:B------:R-:W-:Y:S04]  /*229f0*/  STS.U16 [R11+UR5+0x3800], R26 ;  /* 0x0038001a0b007988 */ /* 0x000fe80008000405 */
[----:B------:R-:W-:Y:S04]  /*22a00*/  STS.U16 [R11+UR5+0x3880], R27 ;  /* 0x0038801b0b007988 */ /* 0x000fe80008000405 */
[----:B------:R-:W-:Y:S04]  /*22a10*/  STS.U16 [R11+UR5+0x3900], R28 ;  /* 0x0039001c0b007988 */ /* 0x000fe80008000405 */
[----:B------:R-:W-:Y:S04]  /*22a20*/  STS.U16 [R11+UR5+0x3980], R29 ;  /* 0x0039801d0b007988 */ /* 0x000fe80008000405 */
        /* <DEDUP_REMOVED lines=43> */
[----:B------:R-:W2:Y:S04]  /*22ce0*/  LDL.LU R4, [R1+0x1c] ;  /* 0x00001c0001047983 */ /* 0x000ea80000300800 */
        /* <DEDUP_REMOVED lines=9> */
[----:B------:R0:W-:Y:S04]  /*22d80*/  STS.U16 [R11+UR5+0x8900], R10 ;  /* 0x0089000a0b007988 */ /* 0x0001e80008000405 */
[----:B------:R0:W-:Y:S04]  /*22d90*/  STS.U16 [R11+UR5+0x8980], R0 ;  /* 0x008980000b007988 */ /* 0x0001e80008000405 */
[----:B------:R-:W-:Y:S04]  /*22da0*/  STS.U16 [R11+UR5+0x9800], R12 ;  /* 0x0098000c0b007988 */ /* 0x000fe80008000405 */
[----:B------:R-:W-:Y:S04]  /*22db0*/  STS.U16 [R11+UR5+0x9880], R16 ;  /* 0x009880100b007988 */ /* 0x000fe80008000405 */
[----:B0-----:R-:W2:Y:S04]  /*22dc0*/  LDL.LU R15, [R1+0x30e4] ;  /* 0x0030e400010f7983 */ /* 0x001ea80000300800 */
[----:B-1----:R-:W2:Y:S04]  /*22dd0*/  LDL.LU R7, [R1+0x30e0] ;  /* 0x0030e00001077983 */ /* 0x002ea80000300800 */
[----:B---3--:R-:W3:Y:S04]  /*22de0*/  LDL.LU R8, [R1+0x30dc] ;  /* 0x0030dc0001087983 */ /* 0x008ee80000300800 */
[----:B----4-:R-:W4:Y:S04]  /*22df0*/  LDL.LU R9, [R1+0x30d8] ;  /* 0x0030d80001097983 */ /* 0x010f280000300800 */
[----:B------:R-:W3:Y:S04]  /*22e00*/  LDL.LU R10, [R1+0x30d4] ;  /* 0x0030d400010a7983 */ /* 0x000ee80000300800 */
[----:B------:R-:W-:Y:S04]  /*22e10*/  STS.U16 [R11+UR5+0x9900], R17 ;  /* 0x009900110b007988 */ /* 0x000fe80008000405 */
[----:B------:R-:W3:Y:S04]  /*22e20*/  LDL.LU R0, [R1+0x30d0] ;  /* 0x0030d00001007983 */ /* 0x000ee80000300800 */
[----:B------:R0:W-:Y:S04]  /*22e30*/  STS.U16 [R11+UR5+0x9980], R6 ;  /* 0x009980060b007988 */ /* 0x0001e80008000405 */
[----:B0-----:R-:W3:Y:S04]  /*22e40*/  LDL.LU R6, [R1+0x14] ;  /* 0x0000140001067983 */ /* 0x001ee80000300800 */
[----:B------:R0:W-:Y:S04]  /*22e50*/  STS.U16 [R11+UR5+0xa800], R18 ;  /* 0x00a800120b007988 */ /* 0x0001e80008000405 */
[----:B------:R-:W-:Y:S04]  /*22e60*/  STS.U16 [R11+UR5+0xa880], R19 ;  /* 0x00a880130b007988 */ /* 0x000fe80008000405 */
[----:B------:R1:W-:Y:S04]  /*22e70*/  STS.U16 [R11+UR5+0xa900], R20 ;  /* 0x00a900140b007988 */ /* 0x0003e80008000405 */
[----:B------:R0:W-:Y:S04]  /*22e80*/  STS.U16 [R11+UR5+0xa980], R21 ;  /* 0x00a980150b007988 */ /* 0x0001e80008000405 */
[----:B------:R-:W4:Y:S04]  /*22e90*/  LDL.LU R12, [R1+0x948] ;  /* 0x00094800010c7983 */ /* 0x000f280000300800 */
[----:B------:R-:W-:Y:S04]  /*22ea0*/  STS.U16 [R11+UR5+0xb800], R22 ;  /* 0x00b800160b007988 */ /* 0x000fe80008000405 */
[----:B------:R-:W4:Y:S04]  /*22eb0*/  LDL.LU R16, [R1+0x944] ;  /* 0x0009440001107983 */ /* 0x000f280000300800 */
[----:B------:R-:W-:Y:S04]  /*22ec0*/  STS.U16 [R11+UR5+0xb880], R23 ;  /* 0x00b880170b007988 */ /* 0x000fe80008000405 */
[----:B------:R-:W4:Y:S04]  /*22ed0*/  LDL.LU R17, [R1+0x940] ;  /* 0x0009400001117983 */ /* 0x000f280000300800 */
[----:B------:R-:W-:Y:S04]  /*22ee0*/  STS.U16 [R11+UR5+0xb900], R24 ;  /* 0x00b900180b007988 */ /* 0x000fe80008000405 */
[----:B0-----:R-:W4:Y:S04]  /*22ef0*/  LDL.LU R18, [R1+0x93c] ;  /* 0x00093c0001127983 */ /* 0x001f280000300800 */
[----:B------:R-:W-:Y:S04]  /*22f00*/  STS.U16 [R11+UR5+0xb980], R25 ;  /* 0x00b980190b007988 */ /* 0x000fe80008000405 */
[----:B-1----:R-:W4:Y:S04]  /*22f10*/  LDL.LU R20, [R1+0x8c8] ;  /* 0x0008c80001147983 */ /* 0x002f280000300800 */
[----:B------:R0:W-:Y:S04]  /*22f20*/  STS.U16 [R11+UR5+0xc800], R2 ;  /* 0x00c800020b007988 */ /* 0x0001e80008000405 */
[----:B------:R-:W4:Y:S04]  /*22f30*/  LDL.LU R21, [R1+0x8c4] ;  /* 0x0008c40001157983 */ /* 0x000f280000300800 */
[----:B------:R1:W-:Y:S04]  /*22f40*/  STS.U16 [R11+UR5+0xc880], R26 ;  /* 0x00c8801a0b007988 */ /* 0x0003e80008000405 */
[----:B------:R0:W-:Y:S04]  /*22f50*/  STS.U16 [R11+UR5+0xc900], R27 ;  /* 0x00c9001b0b007988 */ /* 0x0001e80008000405 */
[----:B------:R0:W-:Y:S04]  /*22f60*/  STS.U16 [R11+UR5+0xc980], R28 ;  /* 0x00c9801c0b007988 */ /* 0x0001e80008000405 */
[----:B------:R1:W-:Y:S04]  /*22f70*/  STS.U16 [R11+UR5+0xd800], R29 ;  /* 0x00d8001d0b007988 */ /* 0x0003e80008000405 */
[----:B------:R1:W-:Y:S04]  /*22f80*/  STS.U16 [R11+UR5+0xd880], R13 ;  /* 0x00d8800d0b007988 */ /* 0x0003e80008000405 */
[----:B0-----:R-:W4:Y:S04]  /*22f90*/  LDL.LU R2, [R1+0x8c0] ;  /* 0x0008c00001027983 */ /* 0x001f280000300800 */
[----:B-1----:R-:W4:Y:S04]  /*22fa0*/  LDL.LU R26, [R1+0x8bc] ;  /* 0x0008bc00011a7983 */ /* 0x002f280000300800 */
[----:B------:R-:W4:Y:S04]  /*22fb0*/  LDL.LU R27, [R1+0x83c] ;  /* 0x00083c00011b7983 */ /* 0x000f280000300800 */
[----:B------:R-:W4:Y:S04]  /*22fc0*/  LDL.LU R28, [R1+0x838] ;  /* 0x00083800011c7983 */ /* 0x000f280000300800 */
[----:B------:R-:W4:Y:S04]  /*22fd0*/  LDL.LU R29, [R1+0x834] ;  /* 0x00083400011d7983 */ /* 0x000f280000300800 */
[----:B------:R-:W4:Y:S04]  /*22fe0*/  LDL.LU R13, [R1+0x830] ;  /* 0x00083000010d7983 */ /* 0x000f280000300800 */
[----:B------:R-:W4:Y:S04]  /*22ff0*/  LDL.LU R22, [R1+0x7ac] ;  /* 0x0007ac0001167983 */ /* 0x000f280000300800 */
[----:B------:R-:W4:Y:S04]  /*23000*/  LDL.LU R23, [R1+0x7a8] ;  /* 0x0007a80001177983 */ /* 0x000f280000300800 */
[----:B------:R-:W4:Y:S04]  /*23010*/  LDL.LU R24, [R1+0x7a4] ;  /* 0x0007a40001187983 */ /* 0x000f280000300800 */
[----:B------:R0:W-:Y:S04]  /*23020*/  STS.U16 [R11+UR5+0xd900], R14 ;  /* 0x00d9000e0b007988 */ /* 0x0001e80008000405 */
[----:B------:R-:W4:Y:S04]  /*23030*/  LDL.LU R25, [R1+0x7a0] ;  /* 0x0007a00001197983 */ /* 0x000f280000300800 */
[----:B------:R1:W-:Y:S04]  /*23040*/  STS.U16 [R11+UR5+0xd980], R3 ;  /* 0x00d980030b007988 */ /* 0x0003e80008000405 */
[----:B--2---:R2:W-:Y:S04]  /*23050*/  STS.U16 [R11+UR5+0xe800], R4 ;  /* 0x00e800040b007988 */ /* 0x0045e80008000405 */
[----:B------:R2:W-:Y:S04]  /*23060*/  STS.U16 [R11+UR5+0xe880], R5 ;  /* 0x00e880050b007988 */ /* 0x0005e80008000405 */
[----:B0-----:R-:W4:Y:S04]  /*23070*/  LDL.LU R14, [R1+0x71c] ;  /* 0x00071c00010e7983 */ /* 0x001f280000300800 */
[----:B-1----:R-:W4:Y:S04]  /*23080*/  LDL.LU R3, [R1+0x718] ;  /* 0x0007180001037983 */ /* 0x002f280000300800 */
[----:B--2---:R-:W2:Y:S04]  /*23090*/  LDL.LU R4, [R1+0x714] ;  /* 0x0007140001047983 */ /* 0x004ea80000300800 */
[----:B------:R-:W2:Y:S04]  /*230a0*/  LDL.LU R5, [R1+0x710] ;  /* 0x0007100001057983 */ /* 0x000ea80000300800 */
[----:B---3--:R0:W-:Y:S04]  /*230b0*/  STS.U16 [R11+UR5+0xe900], R6 ;  /* 0x00e900060b007988 */ /* 0x0081e80008000405 */
[----:B------:R1:W-:Y:S04]  /*230c0*/  STS.U16 [R11+UR5+0xe980], R0 ;  /* 0x00e980000b007988 */ /* 0x0003e80008000405 */
[----:B0-----:R-:W3:Y:S04]  /*230d0*/  LDL.LU R6, [R1+0x698] ;  /* 0x0006980001067983 */ /* 0x001ee80000300800 */
[----:B-1----:R-:W3:Y:S01]  /*230e0*/  LDL.LU R0, [R1+0x694] ;  /* 0x0006940001007983 */ /* 0x002ee20000300800 */
[----:B------:R-:W-:-:S03]  /*230f0*/  IMAD.SHL.U32 R19, R15, 0x2, RZ ;  /* 0x000000020f137824 */ /* 0x000fc600078e00ff */
[----:B------:R-:W-:Y:S04]  /*23100*/  STS.U16 [R11+UR5+0xf800], R10 ;  /* 0x00f8000a0b007988 */ /* 0x000fe80008000405 */
[----:B----4-:R-:W-:Y:S01]  /*23110*/  STS.U16 [R11+UR5+0xf880], R9 ;  /* 0x00f880090b007988 */ /* 0x010fe20008000405 */
[----:B------:R-:W-:-:S03]  /*23120*/  LOP3.LUT R19, R19, 0x50, RZ, 0x3c, !PT ;  /* 0x0000005013137812 */ /* 0x000fc600078e3cff */
        /* <DEDUP_REMOVED lines=9> */
[----:B------:R1:W-:Y:S04]  /*231c0*/  STS.U16 [R19+UR5+0x1b80], R26 ;  /* 0x001b801a13007988 */ /* 0x0003e80008000405 */
[----:B------:R4:W-:Y:S04]  /*231d0*/  STS.U16 [R19+UR5+0x2a00], R27 ;  /* 0x002a001b13007988 */ /* 0x0009e80008000405 */
[----:B------:R0:W-:Y:S04]  /*231e0*/  STS.U16 [R19+UR5+0x2a80], R28 ;  /* 0x002a801c13007988 */ /* 0x0001e80008000405 */
[----:B------:R-:W-:Y:S04]  /*231f0*/  STL [R1+0x30cc], R10 ;  /* 0x0030cc0a01007387 */ /* 0x000fe80000100800 */
[----:B------:R0:W-:Y:S04]  /*23200*/  STS.U16 [R19+UR5+0x2b00], R29 ;  /* 0x002b001d13007988 */ /* 0x0001e80008000405 */
[----:B------:R0:W-:Y:S04]  /*23210*/  STS.U16 [R19+UR5+0x2b80], R13 ;  /* 0x002b800d13007988 */ /* 0x0001e80008000405 */
[----:B------:R-:W-:Y:S04]  /*23220*/  STS.U16 [R19+UR5+0x3a00], R22 ;  /* 0x003a001613007988 */ /* 0x000fe80008000405 */
[----:B------:R-:W-:Y:S04]  /*23230*/  STS.U16 [R19+UR5+0x3a80], R23 ;  /* 0x003a801713007988 */ /* 0x000fe80008000405 */
[----:B0-----:R-:W3:Y:S04]  /*23240*/  LDL.LU R2, [R1+0x690] ;  /* 0x0006900001027983 */ /* 0x001ee80000300800 */
[----:B-1----:R-:W3:Y:S04]  /*23250*/  LDL.LU R26, [R1+0x68c] ;  /* 0x00068c00011a7983 */ /* 0x002ee80000300800 */
[----:B----4-:R-:W4:Y:S04]  /*23260*/  LDL.LU R27, [R1+0x618] ;  /* 0x00061800011b7983 */ /* 0x010f280000300800 */
[----:B------:R-:W-:Y:S04]  /*23270*/  STS.U16 [R19+UR5+0x3b00], R24 ;  /* 0x003b001813007988 */ /* 0x000fe80008000405 */
[----:B------:R-:W4:Y:S04]  /*23280*/  LDL.LU R28, [R1+0x614] ;  /* 0x00061400011c7983 */ /* 0x000f280000300800 */
[----:B------:R-:W4:Y:S04]  /*23290*/  LDL.LU R29, [R1+0x610] ;  /* 0x00061000011d7983 */ /* 0x000f280000300800 */
[----:B------:R-:W-:Y:S04]  /*232a0*/  STS.U16 [R19+UR5+0x3b80], R25 ;  /* 0x003b801913007988 */ /* 0x000fe80008000405 */
[----:B------:R-:W4:Y:S04]  /*232b0*/  LDL.LU R13, [R1+0x60c] ;  /* 0x00060c00010d7983 */ /* 0x000f280000300800 */
[----:B------:R0:W-:Y:S04]  /*232c0*/  STS.U16 [R19+UR5+0x4a00], R14 ;  /* 0x004a000e13007988 */ /* 0x0001e80008000405 */
[----:B------:R-:W-:Y:S04]  /*232d0*/  STS.U16 [R19+UR5+0x4a80], R3 ;  /* 0x004a800313007988 */ /* 0x000fe80008000405 */
[----:B--2---:R-:W-:Y:S04]  /*232e0*/  STS.U16 [R19+UR5+0x4b00], R4 ;  /* 0x004b000413007988 */ /* 0x004fe80008000405 */
[----:B------:R-:W-:Y:S04]  /*232f0*/  STS.U16 [R19+UR5+0x4b80], R5 ;  /* 0x004b800513007988 */ /* 0x000fe80008000405 */
[----:B0-----:R-:W2:Y:S04]  /*23300*/  LDL.LU R14, [R1+0x598] ;  /* 0x00059800010e7983 */ /* 0x001ea80000300800 */
[----:B------:R-:W2:Y:S04]  /*23310*/  LDL.LU R10, [R1+0x594] ;  /* 0x00059400010a7983 */ /* 0x000ea80000300800 */
[----:B------:R-:W2:Y:S04]  /*23320*/  LDL.LU R11, [R1+0x590] ;  /* 0x00059000010b7983 */ /* 0x000ea80000300800 */
[----:B------:R-:W2:Y:S04]  /*23330*/  LDL.LU R12, [R1+0x58c] ;  /* 0x00058c00010c7983 */ /* 0x000ea80000300800 */
[----:B------:R-:W2:Y:S04]  /*23340*/  LDL.LU R16, [R1+0x514] ;  /* 0x0005140001107983 */ /* 0x000ea80000300800 */
[----:B---3--:R-:W-:Y:S04]  /*23350*/  STS.U16 [R19+UR5+0x5a00], R6 ;  /* 0x005a000613007988 */ /* 0x008fe80008000405 */
[----:B------:R0:W-:Y:S04]  /*23360*/  STS.U16 [R19+UR5+0x5a80], R0 ;  /* 0x005a800013007988 */ /* 0x0001e80008000405 */
[----:B0-----:R-:W3:Y:S04]  /*23370*/  LDL.LU R0, [R1+0x510] ;  /* 0x0005100001007983 */ /* 0x001ee80000300800 */
        /* <DEDUP_REMOVED lines=13> */
[----:B------:R1:W-:Y:S04]  /*23450*/  STS.U16 [R19+UR5+0x5b80], R26 ;  /* 0x005b801a13007988 */ /* 0x0003e80008000405 */
[----:B----4-:R4:W-:Y:S04]  /*23460*/  STS.U16 [R19+UR5+0x6a00], R27 ;  /* 0x006a001b13007988 */ /* 0x0109e80008000405 */
[----:B------:R0:W-:Y:S04]  /*23470*/  STS.U16 [R19+UR5+0x6a80], R28 ;  /* 0x006a801c13007988 */ /* 0x0001e80008000405 */
[----:B------:R0:W-:Y:S04]  /*23480*/  STS.U16 [R19+UR5+0x6b00], R29 ;  /* 0x006b001d13007988 */ /* 0x0001e80008000405 */
[----:B------:R4:W-:Y:S04]  /*23490*/  STS.U16 [R19+UR5+0x6b80], R13 ;  /* 0x006b800d13007988 */ /* 0x0009e80008000405 */
[----:B0-----:R-:W3:Y:S04]  /*234a0*/  LDL.LU R2, [R1+0x164] ;  /* 0x0001640001027983 */ /* 0x001ee80000300800 */
[----:B-1----:R-:W3:Y:S04]  /*234b0*/  LDL.LU R26, [R1+0x160] ;  /* 0x00016000011a7983 */ /* 0x002ee80000300800 */
[----:B----4-:R-:W4:Y:S04]  /*234c0*/  LDL.LU R27, [R1+0xec] ;  /* 0x0000ec00011b7983 */ /* 0x010f280000300800 */
[----:B------:R-:W4:Y:S04]  /*234d0*/  LDL.LU R28, [R1+0xe8] ;  /* 0x0000e800011c7983 */ /* 0x000f280000300800 */
[----:B------:R-:W4:Y:S04]  /*234e0*/  LDL.LU R29, [R1+0xe4] ;  /* 0x0000e400011d7983 */ /* 0x000f280000300800 */
[----:B------:R-:W4:Y:S04]  /*234f0*/  LDL.LU R13, [R1+0xe0] ;  /* 0x0000e000010d7983 */ /* 0x000f280000300800 */
[----:B--2---:R0:W-:Y:S04]  /*23500*/  STS.U16 [R19+UR5+0x7a00], R14 ;  /* 0x007a000e13007988 */ /* 0x0041e80008000405 */
[----:B------:R1:W-:Y:S04]  /*23510*/  STS.U16 [R19+UR5+0x7a80], R10 ;  /* 0x007a800a13007988 */ /* 0x0003e80008000405 */
[----:B------:R2:W-:Y:S04]  /*23520*/  STS.U16 [R19+UR5+0x7b00], R11 ;  /* 0x007b000b13007988 */ /* 0x0005e80008000405 */
[----:B------:R1:W-:Y:S04]  /*23530*/  STS.U16 [R19+UR5+0x7b80], R12 ;  /* 0x007b800c13007988 */ /* 0x0003e80008000405 */
[----:B------:R2:W-:Y:S04]  /*23540*/  STS.U16 [R19+UR5+0x8a00], R16 ;  /* 0x008a001013007988 */ /* 0x0005e80008000405 */
[----:B0-----:R-:W4:Y:S04]  /*23550*/  LDL.LU R14, [R1+0x6c] ;  /* 0x00006c00010e7983 */ /* 0x001f280000300800 */
[----:B-1----:R-:W4:Y:S04]  /*23560*/  LDL.LU R10, [R1+0x30cc] ;  /* 0x0030cc00010a7983 */ /* 0x002f280000300800 */
[----:B--2---:R-:W2:Y:S04]  /*23570*/  LDL.LU R11, [R1+0x30c8] ;  /* 0x0030c800010b7983 */ /* 0x004ea80000300800 */
[----:B------:R-:W2:Y:S04]  /*23580*/  LDL.LU R12, [R1+0x30c4] ;  /* 0x0030c400010c7983 */ /* 0x000ea80000300800 */
[----:B------:R-:W2:Y:S04]  /*23590*/  LDL.LU R16, [R1+0x30c0] ;  /* 0x0030c00001107983 */ /* 0x000ea80000300800 */
[----:B---3--:R0:W-:Y:S04]  /*235a0*/  STS.U16 [R19+UR5+0x8a80], R0 ;  /* 0x008a800013007988 */ /* 0x0081e80008000405 */
[----:B------:R1:W-:Y:S04]  /*235b0*/  STS.U16 [R19+UR5+0x8b00], R17 ;  /* 0x008b001113007988 */ /* 0x0003e80008000405 */
[----:B------:R3:W-:Y:S04]  /*235c0*/  STS.U16 [R19+UR5+0x8b80], R18 ;  /* 0x008b801213007988 */ /* 0x0007e80008000405 */
[----:B------:R-:W-:Y:S04]  /*235d0*/  STS.U16 [R19+UR5+0x9a00], R20 ;  /* 0x009a001413007988 */ /* 0x000fe80008000405 */
[----:B------:R-:W-:Y:S04]  /*235e0*/  STS.U16 [R19+UR5+0x9a80], R21 ;  /* 0x009a801513007988 */ /* 0x000fe80008000405 */
[----:B------:R-:W-:Y:S04]  /*235f0*/  STS.U16 [R19+UR5+0x9b00], R22 ;  /* 0x009b001613007988 */ /* 0x000fe80008000405 */
[----:B------:R1:W-:Y:S04]  /*23600*/  STS.U16 [R19+UR5+0x9b80], R3 ;  /* 0x009b800313007988 */ /* 0x0003e80008000405 */
[----:B------:R3:W-:Y:S04]  /*23610*/  STS.U16 [R19+UR5+0xaa00], R4 ;  /* 0x00aa000413007988 */ /* 0x0007e80008000405 */
[----:B0-----:R-:W2:Y:S04]  /*23620*/  LDL.LU R0, [R1+0x30bc] ;  /* 0x0030bc0001007983 */ /* 0x001ea80000300800 */
[----:B-1----:R-:W2:Y:S04]  /*23630*/  LDL.LU R17, [R1+0x64] ;  /* 0x0000640001117983 */ /* 0x002ea80000300800 */
[----:B---3--:R-:W3:Y:S04]  /*23640*/  LDL.LU R18, [R1+0x60] ;  /* 0x0000600001127983 */ /* 0x008ee80000300800 */
[----:B------:R0:W-:Y:S04]  /*23650*/  STS.U16 [R19+UR5+0xaa80], R5 ;  /* 0x00aa800513007988 */ /* 0x0001e80008000405 */
[----:B------:R-:W3:Y:S04]  /*23660*/  LDL.LU R3, [R1+0xc] ;  /* 0x00000c0001037983 */ /* 0x000ee80000300800 */
[----:B------:R-:W3:Y:S04]  /*23670*/  LDL.LU R4, [R1+0x8] ;  /* 0x0000080001047983 */ /* 0x000ee80000300800 */
[----:B------:R1:W-:Y:S04]  /*23680*/  STS.U16 [R19+UR5+0xab00], R6 ;  /* 0x00ab000613007988 */ /* 0x0003e80008000405 */
[----:B0-----:R-:W3:Y:S04]  /*23690*/  LDL.LU R5, [R1+0x4] ;  /* 0x0000040001057983 */ /* 0x001ee80000300800 */
[----:B-1----:R-:W3:Y:S04]  /*236a0*/  LDL.LU R6, [R1] ;  /* 0x0000000001067983 */ /* 0x002ee80000300800 */
[----:B------:R-:W3:Y:S04]  /*236b0*/  LDL.LU R20, [R1+0x938] ;  /* 0x0009380001147983 */ /* 0x000ee80000300800 */
[----:B------:R0:W-:Y:S04]  /*236c0*/  STS.U16 [R19+UR5+0xab80], R23 ;  /* 0x00ab801713007988 */ /* 0x0001e80008000405 */
[----:B------:R-:W3:Y:S04]  /*236d0*/  LDL.LU R21, [R1+0x92c] ;  /* 0x00092c0001157983 */ /* 0x000ee80000300800 */
[----:B------:R1:W-:Y:S04]  /*236e0*/  STS.U16 [R19+UR5+0xba00], R24 ;  /* 0x00ba001813007988 */ /* 0x0003e80008000405 */
[----:B------:R-:W3:Y:S04]  /*236f0*/  LDL.LU R22, [R1+0x8b8] ;  /* 0x0008b80001167983 */ /* 0x000ee80000300800 */
[----:B------:R0:W-:Y:S04]  /*23700*/  STS.U16 [R19+UR5+0xba80], R25 ;  /* 0x00ba801913007988 */ /* 0x0001e80008000405 */
[----:B------:R-:W-:Y:S04]  /*23710*/  STS.U16 [R19+UR5+0xbb00], R2 ;  /* 0x00bb000213007988 */ /* 0x000fe80008000405 */
[----:B------:R4:W-:Y:S04]  /*23720*/  STS.U16 [R19+UR5+0xbb80], R26 ;  /* 0x00bb801a13007988 */ /* 0x0009e80008000405 */
[----:B0-----:R-:W3:Y:S04]  /*23730*/  LDL.LU R23, [R1+0x8b4] ;  /* 0x0008b40001177983 */ /* 0x001ee80000300800 */
[----:B-1----:R-:W3:Y:S04]  /*23740*/  LDL.LU R24, [R1+0x8ac] ;  /* 0x0008ac0001187983 */ /* 0x002ee80000300800 */
[----:B----4-:R0:W-:Y:S04]  /*23750*/  STS.U16 [R19+UR5+0xca00], R27 ;  /* 0x00ca001b13007988 */ /* 0x0101e80008000405 */
[----:B------:R-:W4:Y:S04]  /*23760*/  LDL.LU R25, [R1+0x8a4] ;  /* 0x0008a40001197983 */ /* 0x000f280000300800 */
[----:B------:R-:W4:Y:S04]  /*23770*/  LDL.LU R26, [R1+0x82c] ;  /* 0x00082c00011a7983 */ /* 0x000f280000300800 */
[----:B------:R-:W4:Y:S04]  /*23780*/  LDL.LU R2, [R1+0x824] ;  /* 0x0008240001027983 */ /* 0x000f280000300800 */
[----:B------:R1:W-:Y:S04]  /*23790*/  STS.U16 [R19+UR5+0xca80], R28 ;  /* 0x00ca801c13007988 */ /* 0x0003e80008000405 */
[----:B------:R1:W-:Y:S04]  /*237a0*/  STS.U16 [R19+UR5+0xcb00], R29 ;  /* 0x00cb001d13007988 */ /* 0x0003e80008000405 */
[----:B------:R1:W-:Y:S04]  /*237b0*/  STS.U16 [R19+UR5+0xcb80], R13 ;  /* 0x00cb800d13007988 */ /* 0x0003e80008000405 */
[----:B0-----:R-:W4:Y:S04]  /*237c0*/  LDL.LU R27, [R1+0x81c] ;  /* 0x00081c00011b7983 */ /* 0x001f280000300800 */
[----:B------:R0:W-:Y:S04]  /*237d0*/  STS.U16 [R19+UR5+0xda00], R14 ;  /* 0x00da000e13007988 */ /* 0x0001e80008000405 */
[----:B-1----:R-:W4:Y:S04]  /*237e0*/  LDL.LU R28, [R1+0x814] ;  /* 0x00081400011c7983 */ /* 0x002f280000300800 */
[----:B------:R-:W4:Y:S04]  /*237f0*/  LDL.LU R29, [R1+0x79c] ;  /* 0x00079c00011d7983 */ /* 0x000f280000300800 */
[----:B------:R-:W4:Y:S04]  /*23800*/  LDL.LU R13, [R1+0x794] ;  /* 0x00079400010d7983 */ /* 0x000f280000300800 */
[----:B0-----:R-:W4:Y:S04]  /*23810*/  LDL.LU R14, [R1+0x78c] ;  /* 0x00078c00010e7983 */ /* 0x001f280000300800 */
[----:B--2---:R0:W-:Y:S04]  /*23820*/  STS.U16 [R19+UR5+0xda80], R0 ;  /* 0x00da800013007988 */ /* 0x0041e80008000405 */
[----:B------:R1:W-:Y:S04]  /*23830*/  STS.U16 [R19+UR5+0xdb00], R17 ;  /* 0x00db001113007988 */ /* 0x0003e80008000405 */
[----:B---3--:R2:W-:Y:S04]  /*23840*/  STS.U16 [R19+UR5+0xdb80], R18 ;  /* 0x00db801213007988 */ /* 0x0085e80008000405 */
[----:B------:R3:W-:Y:S04]  /*23850*/  STS.U16 [R19+UR5+0xea00], R3 ;  /* 0x00ea000313007988 */ /* 0x0007e80008000405 */
[----:B------:R2:W-:Y:S04]  /*23860*/  STS.U16 [R19+UR5+0xea80], R4 ;  /* 0x00ea800413007988 */ /* 0x0005e80008000405 */
[----:B0-----:R-:W4:Y:S04]  /*23870*/  LDL.LU R0, [R1+0x784] ;  /* 0x0007840001007983 */ /* 0x001f280000300800 */
[----:B-1----:R-:W4:Y:S04]  /*23880*/  LDL.LU R17, [R1+0x30b8] ;  /* 0x0030b80001117983 */ /* 0x002f280000300800 */
[----:B--2---:R-:W2:Y:S04]  /*23890*/  LDL.LU R18, [R1+0x30b4] ;  /* 0x0030b40001127983 */ /* 0x004ea80000300800 */
[----:B------:R0:W-:Y:S04]  /*238a0*/  STS.U16 [R19+UR5+0xeb00], R5 ;  /* 0x00eb000513007988 */ /* 0x0001e80008000405 */
[----:B---3--:R-:W3:Y:S04]  /*238b0*/  LDL.LU R3, [R1+0x30b0] ;  /* 0x0030b00001037983 */ /* 0x008ee80000300800 */
[----:B------:R-:W2:Y:S04]  /*238c0*/  LDL.LU R4, [R1+0x30ac] ;  /* 0x0030ac0001047983 */ /* 0x000ea80000300800 */
[----:B------:R1:W-:Y:S04]  /*238d0*/  STS.U16 [R19+UR5+0xeb80], R6 ;  /* 0x00eb800613007988 */ /* 0x0003e80008000405 */
[----:B0-----:R-:W2:Y:S04]  /*238e0*/  LDL.LU R5, [R1+0x30a8] ;  /* 0x0030a80001057983 */ /* 0x001ea80000300800 */
[----:B-1----:R-:W2:Y:S01]  /*238f0*/  LDL.LU R6, [R1+0x30a4] ;  /* 0x0030a40001067983 */ /* 0x002ea20000300800 */
[----:B------:R-:W-:-:S03]  /*23900*/  IMAD.SHL.U32 R15, R15, 0x2, RZ ;  /* 0x000000020f0f7824 */ /* 0x000fc600078e00ff */
[----:B--2---:R-:W-:Y:S04]  /*23910*/  STS.U16 [R19+UR5+0xfa00], R6 ;  /* 0x00fa000613007988 */ /* 0x004fe80008000405 */
[----:B------:R0:W-:Y:S04]  /*23920*/  STS.U16 [R19+UR5+0xfa80], R5 ;  /* 0x00fa800513007988 */ /* 0x0001e80008000405 */
[----:B------:R1:W-:Y:S04]  /*23930*/  STS.U16 [R19+UR5+0xfb00], R4 ;  /* 0x00fb000413007988 */ /* 0x0003e80008000405 */
[----:B0-----:R-:W2:Y:S04]  /*23940*/  LDL.LU R5, [R1+0x930] ;  /* 0x0009300001057983 */ /* 0x001ea80000300800 */
[----:B-1----:R-:W2:Y:S01]  /*23950*/  LDL.LU R4, [R1+0x934] ;  /* 0x0009340001047983 */ /* 0x002ea20000300800 */
[----:B------:R-:W-:-:S03]  /*23960*/  LOP3.LUT R15, R15, 0x60, RZ, 0x3c, !PT ;  /* 0x000000600f0f7812 */ /* 0x000fc600078e3cff */
[----:B---3--:R0:W-:Y:S04]  /*23970*/  STS.U16 [R19+UR5+0xfb80], R3 ;  /* 0x00fb800313007988 */ /* 0x0081e80008000405 */
[----:B------:R1:W-:Y:S04]  /*23980*/  STS.U16 [R15+UR5+0xc00], R20 ;  /* 0x000c00140f007988 */ /* 0x0003e80008000405 */
[----:B0-----:R-:W3:Y:S04]  /*23990*/  LDL.LU R19, [R1+0x30a0] ;  /* 0x0030a00001137983 */ /* 0x001ee80000300800 */
[----:B-1----:R-:W3:Y:S04]  /*239a0*/  LDL.LU R20, [R1+0x309c] ;  /* 0x00309c0001147983 */ /* 0x002ee80000300800 */
[----:B--2---:R0:W-:Y:S04]  /*239b0*/  STS.U16 [R15+UR5+0xc80], R4 ;  /* 0x000c80040f007988 */ /* 0x0041e80008000405 */
[----:B------:R1:W-:Y:S04]  /*239c0*/  STS.U16 [R15+UR5+0xd00], R5 ;  /* 0x000d00050f007988 */ /* 0x0003e80008000405 */
[----:B------:R2:W-:Y:S04]  /*239d0*/  STS.U16 [R15+UR5+0xd80], R21 ;  /* 0x000d80150f007988 */ /* 0x0005e80008000405 */
[----:B------:R0:W-:Y:S04]  /*239e0*/  STS.U16 [R15+UR5+0x1c00], R22 ;  /* 0x001c00160f007988 */ /* 0x0001e80008000405 */
[----:B------:R0:W-:Y:S04]  /*239f0*/  STS.U16 [R15+UR5+0x1c80], R23 ;  /* 0x001c80170f007988 */ /* 0x0001e80008000405 */
[----:B------:R1:W-:Y:S04]  /*23a00*/  STS.U16 [R15+UR5+0x1d00], R24 ;  /* 0x001d00180f007988 */ /* 0x0003e80008000405 */
[----:B----4-:R4:W-:Y:S04]  /*23a10*/  STS.U16 [R15+UR5+0x1d80], R25 ;  /* 0x001d80190f007988 */ /* 0x0109e80008000405 */
[----:B0-----:R-:W3:Y:S04]  /*23a20*/  LDL R4, [R1+0x19c0] ;  /* 0x0019c00001047983 */ /* 0x001ee80000100800 */
[----:B-1----:R-:W3:Y:S04]  /*23a30*/  LDL R5, [R1+0x19bc] ;  /* 0x0019bc0001057983 */ /* 0x002ee80000100800 */
[----:B--2---:R-:W2:Y:S04]  /*23a40*/  LDL.LU R21, [R1+0x3098] ;  /* 0x0030980001157983 */ /* 0x004ea80000300800 */
[----:B------:R-:W2:Y:S04]  /*23a50*/  LDL.LU R22, [R1+0x3094] ;  /* 0x0030940001167983 */ /* 0x000ea80000300800 */
[----:B------:R-:W2:Y:S04]  /*23a60*/  LDL.LU R23, [R1+0x3090] ;  /* 0x0030900001177983 */ /* 0x000ea80000300800 */
[----:B------:R-:W2:Y:S04]  /*23a70*/  LDL.LU R24, [R1+0x308c] ;  /* 0x00308c0001187983 */ /* 0x000ea80000300800 */
[----:B----4-:R-:W4:Y:S04]  /*23a80*/  LDL.LU R25, [R1+0x3088] ;  /* 0x0030880001197983 */ /* 0x010f280000300800 */
[----:B------:R0:W-:Y:S04]  /*23a90*/  STS.U16 [R15+UR5+0x2c00], R26 ;  /* 0x002c001a0f007988 */ /* 0x0001e80008000405 */
[----:B------:R1:W-:Y:S04]  /*23aa0*/  STS.U16 [R15+UR5+0x2c80], R2 ;  /* 0x002c80020f007988 */ /* 0x0003e80008000405 */
[----:B------:R0:W-:Y:S04]  /*23ab0*/  STS.U16 [R15+UR5+0x2d00], R27 ;  /* 0x002d001b0f007988 */ /* 0x0001e80008000405 */
[----:B------:R0:W-:Y:S04]  /*23ac0*/  STS.U16 [R15+UR5+0x2d80], R28 ;  /* 0x002d801c0f007988 */ /* 0x0001e80008000405 */
[----:B------:R1:W-:Y:S04]  /*23ad0*/  STS.U16 [R15+UR5+0x3c00], R29 ;  /* 0x003c001d0f007988 */ /* 0x0003e80008000405 */
[----:B------:R1:W-:Y:S04]  /*23ae0*/  STS.U16 [R15+UR5+0x3c80], R13 ;  /* 0x003c800d0f007988 */ /* 0x0003e80008000405 */
[----:B0-----:R-:W2:Y:S04]  /*23af0*/  LDL.LU R26, [R1+0x3084] ;  /* 0x00308400011a7983 */ /* 0x001ea80000300800 */
[----:B-1----:R-:W2:Y:S04]  /*23b00*/  LDL.LU R2, [R1+0x3080] ;  /* 0x0030800001027983 */ /* 0x002ea80000300800 */
[----:B------:R-:W2:Y:S04]  /*23b10*/  LDL.LU R27, [R1+0x307c] ;  /* 0x00307c00011b7983 */ /* 0x000ea80000300800 */
[----:B------:R-:W2:Y:S04]  /*23b20*/  LDL.LU R28, [R1+0x3078] ;  /* 0x00307800011c7983 */ /* 0x000ea80000300800 */
[----:B------:R-:W2:Y:S04]  /*23b30*/  LDL.LU R29, [R1+0x3074] ;  /* 0x00307400011d7983 */ /* 0x000ea80000300800 */
[----:B------:R-:W2:Y:S04]  /*23b40*/  LDL.LU R13, [R1+0x3070] ;  /* 0x00307000010d7983 */ /* 0x000ea80000300800 */
[----:B------:R0:W-:Y:S04]  /*23b50*/  STS.U16 [R15+UR5+0x3d00], R14 ;  /* 0x003d000e0f007988 */ /* 0x0001e80008000405 */
[----:B0-----:R-:W2:Y:S04]  /*23b60*/  LDL.LU R14, [R1+0x306c] ;  /* 0x00306c00010e7983 */ /* 0x001ea80000300800 */
[----:B------:R0:W-:Y:S04]  /*23b70*/  STS.U16 [R15+UR5+0x3d80], R0 ;  /* 0x003d80000f007988 */ /* 0x0001e80008000405 */
[----:B0-----:R-:W4:Y:S01]  /*23b80*/  LDL.LU R0, [R1+0x3068] ;  /* 0x0030680001007983 */ /* 0x001f220000300800 */
[----:B--2---:R-:W-:-:S06]  /*23b90*/  PRMT R14, RZ, 0x7610, R14 ;  /* 0x00007610ff0e7816 */ /* 0x004fcc000000000e */
[----:B---3--:R-:W2:Y:S04]  /*23ba0*/  @!P1 LDG.E.U16 R14, desc[UR12][R4.64] ;  /* 0x0000000c040e9981 */ /* 0x008ea8000c1e1500 */
[----:B----4-:R0:W-:Y:S04]  /*23bb0*/  STS.U16 [R15+UR5+0x4c00], R0 ;  /* 0x004c00000f007988 */ /* 0x0101e80008000405 */
[----:B0-----:R-:W3:Y:S04]  /*23bc0*/  LDL.LU R15, [R1+0x3064] ;  /* 0x00306400010f7983 */ /* 0x001ee80000300800 */
[----:B------:R-:W4:Y:S04]  /*23bd0*/  LDL.LU R0, [R1+0x3060] ;  /* 0x0030600001007983 */ /* 0x000f280000300800 */
[----:B--2---:R0:W-:Y:S04]  /*23be0*/  STL [R1+0x98], R14 ;  /* 0x0000980e01007387 */ /* 0x0041e80000100800 */
[----:B0-----:R-:W2:Y:S04]  /*23bf0*/  LDL.LU R14, [R1+0x305c] ;  /* 0x00305c00010e7983 */ /* 0x001ea80000300800 */
[----:B------:R-:W2:Y:S04]  /*23c00*/  LDL R4, [R1+0x19cc] ;  /* 0x0019cc0001047983 */ /* 0x000ea80000100800 */
[----:B------:R-:W2:Y:S01]  /*23c10*/  LDL R5, [R1+0x19d0] ;  /* 0x0019d00001057983 */ /* 0x000ea20000100800 */
[----:B----4-:R-:W-:-:S02]  /*23c20*/  PRMT R0, RZ, 0x7610, R0 ;  /* 0x00007610ff007816 */ /* 0x010fc40000000000 */
[----:B--2---:R-:W-:-:S04]  /*23c30*/  @!P1 LOP3.LUT R5, R5, R4, RZ, 0x3c, !PT ;  /* 0x0000000405059212 */ /* 0x004fc800078e3cff */
[----:B------:R-:W-:-:S04]  /*23c40*/  @!P1 LOP3.LUT R4, R5, R4, RZ, 0x3c, !PT ;  /* 0x0000000405049212 */ /* 0x000fc800078e3cff */
[----:B------:R-:W-:-:S05]  /*23c50*/  @!P1 LOP3.LUT R5, R5, R4, RZ, 0x3c, !PT ;  /* 0x0000000405059212 */ /* 0x000fca00078e3cff */
[----:B------:R-:W2:Y:S04]  /*23c60*/  @!P1 LDG.E.U16 R0, desc[UR12][R4.64] ;  /* 0x0000000c04009981 */ /* 0x000ea8000c1e1500 */
[----:B--2---:R0:W-:Y:S04]  /*23c70*/  STL [R1+0x94], R0 ;  /* 0x0000940001007387 */ /* 0x0041e80000100800 */
[----:B0-----:R-:W2:Y:S04]  /*23c80*/  LDL.LU R0, [R1+0x3058] ;  /* 0x0030580001007983 */ /* 0x001ea80000300800 */
[----:B------:R-:W4:Y:S04]  /*23c90*/  LDL R4, [R1+0x19dc] ;  /* 0x0019dc0001047983 */ /* 0x000f280000100800 */
[----:B------:R-:W4:Y:S01]  /*23ca0*/  LDL R5, [R1+0x19e0] ;  /* 0x0019e00001057983 */ /* 0x000f220000100800 */
[----:B------:R-:W-:-:S02]  /*23cb0*/  PRMT R14, RZ, 0x7610, R14 ;  /* 0x00007610ff0e7816 */ /* 0x000fc4000000000e */
[----:B----4-:R-:W-:-:S04]  /*23cc0*/  @!P1 LOP3.LUT R5, R5, R4, RZ, 0x3c, !PT ;  /* 0x0000000405059212 */ /* 0x010fc800078e3cff */
[----:B------:R-:W-:-:S04]  /*23cd0*/  @!P1 LOP3.LUT R4, R5, R4, RZ, 0x3c, !PT ;  /* 0x0000000405049212 */ /* 0x000fc800078e3cff */
[----:B------:R-:W-:-:S05]  /*23ce0*/  @!P1 LOP3.LUT R5, R5, R4, RZ, 0x3c, !PT ;  /* 0x0000000405059212 */ /* 0x000fca00078e3cff */
[----:B------:R0:W4:Y:S04]  /*23cf0*/  @!P1 LDG.E.U16 R14, desc[UR12][R4.64] ;  /* 0x0000000c040e9981 */ /* 0x000128000c1e1500 */
[----:B------:R-:W0:Y:S04]  /*23d00*/  LDL R4, [R1+0x19ec] ;  /* 0x0019ec0001047983 */ /* 0x000e280000100800 */
[----:B------:R-:W0:Y:S01]  /*23d10*/  LDL R5, [R1+0x19f0] ;  /* 0x0019f00001057983 */ /* 0x000e220000100800 */
[----:B--2---:R-:W-:Y:S02]  /*23d20*/  PRMT R0, RZ, 0x7610, R0 ;  /* 0x00007610ff007816 */ /* 0x004fe40000000000 */
[----:B0-----:R-:W-:-:S04]  /*23d30*/  @!P1 LOP3.LUT R5, R5, R4, RZ, 0x3c, !PT ;  /* 0x0000000405059212 */ /* 0x001fc800078e3cff */
[----:B------:R-:W-:-:S04]  /*23d40*/  @!P1 LOP3.LUT R4, R5, R4, RZ, 0x3c, !PT ;  /* 0x0000000405049212 */ /* 0x000fc800078e3cff */
[----:B------:R-:W-:-:S05]  /*23d50*/  @!P1 LOP3.LUT R5, R5, R4, RZ, 0x3c, !PT ;  /* 0x0000000405059212 */ /* 0x000fca00078e3cff */
[----:B------:R-:W2:Y:S04]  /*23d60*/  @!P1 LDG.E.U16 R0, desc[UR12][R4.64] ;  /* 0x0000000c04009981 */ /* 0x000ea8000c1e1500 */
[----:B----4-:R0:W-:Y:S04]  /*23d70*/  STL [R1+0x90], R14 ;  /* 0x0000900e01007387 */ /* 0x0101e80000100800 */
[----:B0-----:R-:W4:Y:S04]  /*23d80*/  LDL R14, [R1+0x1a44] ;  /* 0x001a4400010e7983 */ /* 0x001f280000100800 */
[----:B--2---:R0:W-:Y:S04]  /*23d90*/  STL [R1+0x8c], R0 ;  /* 0x00008c0001007387 */ /* 0x0041e80000100800 */
[----:B0-----:R-:W2:Y:S04]  /*23da0*/  LDL.LU R0, [R1+0x3054] ;  /* 0x0030540001007983 */ /* 0x001ea80000300800 */
[----:B------:R-:W2:Y:S04]  /*23db0*/  LDL R4, [R1+0x19fc] ;  /* 0x0019fc0001047983 */ /* 0x000ea80000100800 */
[----:B------:R-:W2:Y:S01]  /*23dc0*/  LDL R5, [R1+0x1a00] ;  /* 0x001a000001057983 */ /* 0x000ea20000100800 */
[----:B---3--:R-:W-:-:S02]  /*23dd0*/  PRMT R15, RZ, 0x7610, R15 ;  /* 0x00007610ff0f7816 */ /* 0x008fc4000000000f */
[----:B--2---:R-:W-:-:S04]  /*23de0*/  @!P1 LOP3.LUT R5, R5, R4, RZ, 0x3c, !PT ;  /* 0x0000000405059212 */ /* 0x004fc800078e3cff */
[----:B------:R-:W-:-:S04]  /*23df0*/  @!P1 LOP3.LUT R4, R5, R4, RZ, 0x3c, !PT ;  /* 0x0000000405049212 */ /* 0x000fc800078e3cff */
[----:B------:R-:W-:-:S05]  /*23e00*/  @!P1 LOP3.LUT R5, R5, R4, RZ, 0x3c, !PT ;  /* 0x0000000405059212 */ /* 0x000fca00078e3cff */
[----:B------:R-:W2:Y:S04]  /*23e10*/  @!P1 LDG.E.U16 R15, desc[UR12][R4.64] ;  /* 0x0000000c040f9981 */ /* 0x000ea8000c1e1500 */
[----:B--2---:R0:W-:Y:S04]  /*23e20*/  STL [R1+0x88], R15 ;  /* 0x0000880f01007387 */ /* 0x0041e80000100800 */
[----:B0-----:R-:W2:Y:S04]  /*23e30*/  LDL.LU R15, [R1+0x3050] ;  /* 0x00305000010f7983 */ /* 0x001ea80000300800 */
[----:B------:R-:W3:Y:S04]  /*23e40*/  LDL R4, [R1+0x1a08] ;  /* 0x001a080001047983 */ /* 0x000ee80000100800 */
[----:B------:R-:W3:Y:S01]  /*23e50*/  LDL R5, [R1+0x1a14] ;  /* 0x001a140001057983 */ /* 0x000ee20000100800 */
[----:B------:R-:W-:-:S02]  /*23e60*/  PRMT R0, RZ, 0x7610, R0 ;  /* 0x00007610ff007816 */ /* 0x000fc40000000000 */
[----:B---3--:R-:W-:-:S04]  /*23e70*/  @!P1 LOP3.LUT R5, R5, R4, RZ, 0x3c, !PT ;  /* 0x0000000405059212 */ /* 0x008fc800078e3cff */
[----:B------:R-:W-:-:S04]  /*23e80*/  @!P1 LOP3.LUT R4, R5, R4, RZ, 0x3c, !PT ;  /* 0x0000000405049212 */ /* 0x000fc800078e3cff */
[----:B------:R-:W-:-:S05]  /*23e90*/  @!P1 LOP3.LUT R5, R5, R4, RZ, 0x3c, !PT ;  /* 0x0000000405059212 */ /* 0x000fca00078e3cff */
[----:B------:R-:W3:Y:S04]  /*23ea0*/  @!P1 LDG.E.U16 R0, desc[UR12][R4.64] ;  /* 0x0000000c04009981 */ /* 0x000ee8000c1e1500 */
[----:B---3--:R0:W-:Y:S04]  /*23eb0*/  STL [R1+0x84], R0 ;  /* 0x0000840001007387 */ /* 0x0081e80000100800 */
[----:B0-----:R-:W3:Y:S04]  /*23ec0*/  LDL.LU R0, [R1+0x304c] ;  /* 0x00304c0001007983 */ /* 0x001ee80000300800 */
[----:B------:R-:W3:Y:S04]  /*23ed0*/  LDL R4, [R1+0x1a18] ;  /* 0x001a180001047983 */ /* 0x000ee80000100800 */
[----:B------:R-:W3:Y:S01]  /*23ee0*/  LDL R5, [R1+0x1a24] ;  /* 0x001a240001057983 */ /* 0x000ee20000100800 */
[----:B--2---:R-:W-:-:S02]  /*23ef0*/  PRMT R15, RZ, 0x7610, R15 ;  /* 0x00007610ff0f7816 */ /* 0x004fc4000000000f */
[----:B---3--:R-:W-:-:S04]  /*23f00*/  @!P1 LOP3.LUT R5, R5, R4, RZ, 0x3c, !PT ;  /* 0x0000000405059212 */ /* 0x008fc800078e3cff */
        /* <DEDUP_REMOVED lines=11> */
[----:B------:R4:W3:Y:S04]  /*23fc0*/  @!P1 LDG.E.U16 R0, desc[UR12][R4.64] ;  /* 0x0000000c04009981 */ /* 0x0008e8000c1e1500 */
[----:B------:R-:W2:Y:S01]  /*23fd0*/  LDL R5, [R1+0x1a38] ;  /* 0x001a380001057983 */ /* 0x000ea20000100800 */
[----:B------:R-:W-:Y:S01]  /*23fe0*/  PRMT R13, RZ, 0x7610, R13 ;  /* 0x00007610ff0d7816 */ /* 0x000fe2000000000d */
[----:B----4-:R-:W-:-:S05]  /*23ff0*/  @!P1 IMAD.MOV.U32 R4, RZ, RZ, R14 ;  /* 0x000000ffff049224 */ /* 0x010fca00078e000e */
[----:B--2---:R-:W2:Y:S04]  /*24000*/  @!P1 LDG.E.U16 R13, desc[UR12][R4.64] ;  /* 0x0000000c040d9981 */ /* 0x004ea8000c1e1500 */
[----:B---3--:R-:W-:Y:S04]  /*24010*/  STL [R1+0x2fa8], R0 ;  /* 0x002fa80001007387 */ /* 0x008fe80000100800 */
[----:B------:R-:W3:Y:S04]  /*24020*/  LDL R14, [R1+0x1a94] ;  /* 0x001a9400010e7983 */ /* 0x000ee80000100800 */
        /* <DEDUP_REMOVED lines=8> */
[----:B------:R-:W4:Y:S04]  /*240b0*/  @!P1 LDG.E.U16 R15, desc[UR12][R4.64] ;  /* 0x0000000c040f9981 */ /* 0x000f28000c1e1500 */
[----:B----4-:R0:W-:Y:S04]  /*240c0*/  STL [R1+0x74], R15 ;  /* 0x0000740f01007387 */ /* 0x0101e80000100800 */
[----:B0-----:R-:W4:Y:S04]  /*240d0*/  LDL.LU R15, [R1+0x3040] ;  /* 0x00304000010f7983 */ /* 0x001f280000300800 */
[----:B------:R-:W2:Y:S04]  /*240e0*/  LDL R4, [R1+0x1a58] ;  /* 0x001a580001047983 */ /* 0x000ea80000100800 */
[----:B------:R-:W2:Y:S01]  /*240f0*/  LDL R5, [R1+0x1a64] ;  /* 0x001a640001057983 */ /* 0x000ea20000100800 */
[----:B------:R-:W-:-:S02]  /*24100*/  PRMT R11, RZ, 0x7610, R11 ;  /* 0x00007610ff0b7816 */ /* 0x000fc4000000000b */
[----:B--2---:R-:W-:-:S04]  /*24110*/  @!P1 LOP3.LUT R5, R5, R4, RZ, 0x3c, !PT ;  /* 0x0000000405059212 */ /* 0x004fc800078e3cff */
[----:B------:R-:W-:-:S04]  /*24120*/  @!P1 LOP3.LUT R4, R5, R4, RZ, 0x3c, !PT ;  /* 0x0000000405049212 */ /* 0x000fc800078e3cff */
[----:B------:R-:W-:-:S05]  /*24130*/  @!P1 LOP3.LUT R5, R5, R4, RZ, 0x3c, !PT ;  /* 0x0000000405059212 */ /* 0x000fca00078e3cff */
[----:B------:R0:W2:Y:S04]  /*24140*/  @!P1 LDG.E.U16 R11, desc[UR12][R4.64] ;  /* 0x0000000c040b9981 */ /* 0x0000a8000c1e1500 */
[----:B------:R-:W0:Y:S04]  /*24150*/  LDL R4, [R1+0x1a68] ;  /* 0x001a680001047983 */ /* 0x000e280000100800 */
[----:B------:R-:W0:Y:S01]  /*24160*/  LDL R5, [R1+0x1a74] ;  /* 0x001a740001057983 */ /* 0x000e220000100800 */
[----:B----4-:R-:W-:Y:S02]  /*24170*/  PRMT R15, RZ, 0x7610, R15 ;  /* 0x00007610ff0f7816 */ /* 0x010fe4000000000f */
[----:B0-----:R-:W-:-:S04]  /*24180*/  @!P1 LOP3.LUT R5, R5, R4, RZ, 0x3c, !PT ;  /* 0x0000000405059212 */ /* 0x001fc800078e3cff */
[----:B------:R-:W-:-:S04]  /*24190*/  @!P1 LOP3.LUT R4, R5, R4, RZ, 0x3c, !PT ;  /* 0x0000000405049212 */ /* 0x000fc800078e3cff */
[----:B------:R-:W-:-:S05]  /*241a0*/  @!P1 LOP3.LUT R5, R5, R4, RZ, 0x3c, !PT ;  /* 0x0000000405059212 */ /* 0x000fca00078e3cff */
[----:B------:R-:W4:Y:S04]  /*241b0*/  @!P1 LDG.E.U16 R15, desc[UR12][R4.64] ;  /* 0x0000000c040f9981 */ /* 0x000f28000c1e1500 */
[----:B--2---:R0:W-:Y:S04]  /*241c0*/  STL [R1+0x70], R11 ;  /* 0x0000700b01007387 */ /* 0x0041e80000100800 */
[----:B0-----:R-:W2:Y:S04]  /*241d0*/  LDL R11, [R1+0x1ab4] ;  /* 0x001ab400010b7983 */ /* 0x001ea80000100800 */
        /* <DEDUP_REMOVED lines=9> */
[----:B------:R-:W4:Y:S01]  /*24270*/  LDL R5, [R1+0x1a88] ;  /* 0x001a880001057983 */ /* 0x000f220000100800 */
[----:B------:R-:W-:Y:S01]  /*24280*/  PRMT R9, RZ, 0x7610, R9 ;  /* 0x00007610ff097816 */ /* 0x000fe20000000009 */
[----:B---3--:R-:W-:Y:S02]  /*24290*/  @!P1 IMAD.MOV.U32 R4, RZ, RZ, R14 ;  /* 0x000000ffff049224 */ /* 0x008fe400078e000e */
[----:B--2---:R0:W-:Y:S01]  /*242a0*/  STL [R1+0x68], R7 ;  /* 0x0000680701007387 */ /* 0x0041e20000100800 */
[----:B----4-:R-:W-:-:S03]  /*242b0*/  PRMT R15, RZ, 0x7610, R15 ;  /* 0x00007610ff0f7816 */ /* 0x010fc6000000000f */
[----:B------:R-:W2:Y:S04]  /*242c0*/  LDL R14, [R1+0x1ad8] ;  /* 0x001ad800010e7983 */ /* 0x000ea80000100800 */
[----:B------:R1:W3:Y:S04]  /*242d0*/  @!P1 LDG.E.U16 R9, desc[UR12][R4.64] ;  /* 0x0000000c04099981 */ /* 0x0002e8000c1e1500 */
[----:B0-----:R-:W4:Y:S04]  /*242e0*/  LDL R7, [R1+0x1ad4] ;  /* 0x001ad40001077983 */ /* 0x001f280000100800 */
[----:B------:R-:W1:Y:S04]  /*242f0*/  LDL R4, [R1+0x1a98] ;  /* 0x001a980001047983 */ /* 0x000e680000100800 */
[----:B------:R-:W1:Y:S02]  /*24300*/  LDL R5, [R1+0x1aa4] ;  /* 0x001aa40001057983 */ /* 0x000e640000100800 */
[----:B-1----:R-:W-:-:S04]  /*24310*/  @!P1 LOP3.LUT R5, R5, R4, RZ, 0x3c, !PT ;  /* 0x0000000405059212 */ /* 0x002fc800078e3cff */
[----:B------:R-:W-:-:S04]  /*24320*/  @!P1 LOP3.LUT R4, R5, R4, RZ, 0x3c, !PT ;  /* 0x0000000405049212 */ /* 0x000fc800078e3cff */
[----:B------:R-:W-:-:S05]  /*24330*/  @!P1 LOP3.LUT R5, R5, R4, RZ, 0x3c, !PT ;  /* 0x0000000405059212 */ /* 0x000fca00078e3cff */
[----:B------:R-:W2:Y:S04]  /*24340*/  @!P1 LDG.E.U16 R15, desc[UR12][R4.64] ;  /* 0x0000000c040f9981 */ /* 0x000ea8000c1e1500 */
[----:B---3--:R0:W-:Y:S04]  /*24350*/  STL [R1+0x64], R9 ;  /* 0x0000640901007387 */ /* 0x0081e80000100800 */
[----:B0-----:R-:W3:Y:S04]  /*24360*/  LDL R9, [R1+0x1ae4] ;  /* 0x001ae40001097983 */ /* 0x001ee80000100800 */
[----:B--2---:R0:W-:Y:S04]  /*24370*/  STL [R1+0x60], R15 ;  /* 0x0000600f01007387 */ /* 0x0041e80000100800 */
[----:B0-----:R-:W2:Y:S04]  /*24380*/  LDL.LU R15, [R1+0x3038] ;  /* 0x00303800010f7983 */ /* 0x001ea80000300800 */
[----:B------:R-:W2:Y:S01]  /*24390*/  LDL R5, [R1+0x1aa8] ;  /* 0x001aa80001057983 */ /* 0x000ea20000100800 */
[----:B------:R-:W-:Y:S01]  /*243a0*/  PRMT R10, RZ, 0x7610, R10 ;  /* 0x00007610ff0a7816 */ /* 0x000fe2000000000a */
[----:B------:R-:W-:Y:S01]  /*243b0*/  @!P1 IMAD.MOV.U32 R4, RZ, RZ, R11 ;  /* 0x000000ffff049224 */ /* 0x000fe200078e000b */
[----:B------:R-:W-:Y:S01]  /*243c0*/  PRMT R13, RZ, 0x7610, R13 ;  /* 0x00007610ff0d7816 */ /* 0x000fe2000000000d */
[----:B------:R-:W3:Y:S04]  /*243d0*/  LDL R11, [R1+0x1af8] ;  /* 0x001af800010b7983 */ /* 0x000ee80000100800 */
[----:B--2---:R0:W2:Y:S04]  /*243e0*/  @!P1 LDG.E.U16 R10, desc[UR12][R4.64] ;  /* 0x0000000c040a9981 */ /* 0x0040a8000c1e1500 */
[----:B------:R-:W0:Y:S04]  /*243f0*/  LDL R4, [R1+0x1ab8] ;  /* 0x001ab80001047983 */ /* 0x000e280000100800 */
[----:B------:R-:W0:Y:S02]  /*24400*/  LDL R5, [R1+0x1ac4] ;  /* 0x001ac40001057983 */ /* 0x000e240000100800 */
[----:B0-----:R-:W-:-:S04]  /*24410*/  @!P1 LOP3.LUT R5, R5, R4, RZ, 0x3c, !PT ;  /* 0x0000000405059212 */ /* 0x001fc800078e3cff */
[----:B------:R-:W-:-:S04]  /*24420*/  @!P1 LOP3.LUT R4, R5, R4, RZ, 0x3c, !PT ;  /* 0x0000000405049212 */ /* 0x000fc800078e3cff */
[----:B------:R-:W-:-:S05]  /*24430*/  @!P1 LOP3.LUT R5, R5, R4, RZ, 0x3c, !PT ;  /* 0x0000000405059212 */ /* 0x000fca00078e3cff */
[----:B------:R-:W3:Y:S04]  /*24440*/  @!P1 LDG.E.U16 R13, desc[UR12][R4.64] ;  /* 0x0000000c040d9981 */ /* 0x000ee8000c1e1500 */
[----:B--2---:R0:W-:Y:S04]  /*24450*/  STL [R1+0x5c], R10 ;  /* 0x00005c0a01007387 */ /* 0x0041e80000100800 */
[----:B0-----:R-:W2:Y:S04]  /*24460*/  LDL R10, [R1+0x1b04] ;  /* 0x001b0400010a7983 */ /* 0x001ea80000100800 */
[----:B---3--:R0:W-:Y:S04]  /*24470*/  STL [R1+0x58], R13 ;  /* 0x0000580d01007387 */ /* 0x0081e80000100800 */
[----:B0-----:R-:W3:Y:S04]  /*24480*/  LDL.LU R13, [R1+0x3034] ;  /* 0x00303400010d7983 */ /* 0x001ee80000300800 */
[----:B------:R-:W2:Y:S01]  /*24490*/  LDL R5, [R1+0x1ac8] ;  /* 0x001ac80001057983 */ /* 0x000ea20000100800 */
[----:B------:R-:W-:Y:S01]  /*244a0*/  PRMT R15, RZ, 0x7610, R15 ;  /* 0x00007610ff0f7816 */ /* 0x000fe2000000000f */
[----:B----4-:R-:W-:Y:S01]  /*244b0*/  @!P1 IMAD.MOV.U32 R4, RZ, RZ, R7 ;  /* 0x000000ffff049224 */ /* 0x010fe200078e0007 */
[----:B------:R-:W-:Y:S01]  /*244c0*/  PRMT R8, RZ, 0x7610, R8 ;  /* 0x00007610ff087816 */ /* 0x000fe20000000008 */
[----:B------:R-:W4:Y:S04]  /*244d0*/  LDL R7, [R1+0x1b14] ;  /* 0x001b140001077983 */ /* 0x000f280000100800 */
[----:B--2---:R0:W2:Y:S02]  /*244e0*/  @!P1 LDG.E.U16 R15, desc[UR12][R4.64] ;  /* 0x0000000c040f9981 */ /* 0x0040a4000c1e1500 */
[----:B0-----:R-:W-:-:S02]  /*244f0*/  @!P1 IMAD.MOV.U32 R4, RZ, RZ, R9 ;  /* 0x000000ffff049224 */ /* 0x001fc400078e0009 */
[----:B------:R-:W-:-:S05]  /*24500*/  @!P1 IMAD.MOV.U32 R5, RZ, RZ, R14 ;  /* 0x000000ffff059224 */ /* 0x000fca00078e000e */
[----:B------:R0:W3:Y:S04]  /*24510*/  @!P1 LDG.E.U16 R8, desc[UR12][R4.64] ;  /* 0x0000000c04089981 */ /* 0x0000e8000c1e1500 */
[----:B--2---:R1:W-:Y:S04]  /*24520*/  STL [R1+0x54], R15 ;  /* 0x0000540f01007387 */ /* 0x0043e80000100800 */
[----:B-1----:R-:W2:Y:S04]  /*24530*/  LDL.LU R15, [R1+0x3030] ;  /* 0x00303000010f7983 */ /* 0x002ea80000300800 */
[----:B------:R-:W0:Y:S04]  /*24540*/  LDL R4, [R1+0x1ae8] ;  /* 0x001ae80001047983 */ /* 0x000e280000100800 */
[----:B------:R-:W0:Y:S01]  /*24550*/  LDL R5, [R1+0x1af4] ;  /* 0x001af40001057983 */ /* 0x000e220000100800 */
[----:B---3--:R-:W-:-:S03]  /*24560*/  PRMT R13, RZ, 0x7610, R13 ;  /* 0x00007610ff0d7816 */ /* 0x008fc6000000000d */
[----:B------:R-:W3:Y:S04]  /*24570*/  LDL R14, [R1+0x1b24] ;  /* 0x001b2400010e7983 */ /* 0x000ee80000100800 */
[----:B------:R-:W2:Y:S01]  /*24580*/  LDL R9, [R1+0x1b28] ;  /* 0x001b280001097983 */ /* 0x000ea20000100800 */
[----:B0-----:R-:W-:-:S04]  /*24590*/  @!P1 LOP3.LUT R5, R5, R4, RZ, 0x3c, !PT ;  /* 0x0000000405059212 */ /* 0x001fc800078e3cff */
[----:B------:R-:W-:-:S04]  /*245a0*/  @!P1 LOP3.LUT R4, R5, R4, RZ, 0x3c, !PT ;  /* 0x0000000405049212 */ /* 0x000fc800078e3cff */
[----:B------:R-:W-:Y:S02]  /*245b0*/  @!P1 LOP3.LUT R5, R5, R4, RZ, 0x3c, !PT ;  /* 0x0000000405059212 */ /* 0x000fe400078e3cff */
[----:B--2---:R-:W-:-:S03]  /*245c0*/  PRMT R15, RZ, 0x7610, R15 ;  /* 0x00007610ff0f7816 */ /* 0x004fc6000000000f */
[----:B------:R0:W2:Y:S02]  /*245d0*/  @!P1 LDG.E.U16 R13, desc[UR12][R4.64] ;  /* 0x0000000c040d9981 */ /* 0x0000a4000c1e1500 */
[----:B0-----:R-:W-:Y:S02]  /*245e0*/  @!P1 IMAD.MOV.U32 R4, RZ, RZ, R10 ;  /* 0x000000ffff049224 */ /* 0x001fe400078e000a */
[----:B------:R-:W-:-:S05]  /*245f0*/  @!P1 IMAD.MOV.U32 R5, RZ, RZ, R11 ;  /* 0x000000ffff059224 */ /* 0x000fca00078e000b */
[----:B------:R-:W3:Y:S04]  /*24600*/  @!P1 LDG.E.U16 R15, desc[UR12][R4.64] ;  /* 0x0000000c040f9981 */ /* 0x000ee8000c1e1500 */
[----:B------:R0:W-:Y:S04]  /*24610*/  STL [R1+0x50], R8 ;  /* 0x0000500801007387 */ /* 0x0001e80000100800 */
[----:B0-----:R-:W4:Y:S04]  /*24620*/  LDL R8, [R1+0x1b34] ;  /* 0x001b340001087983 */ /* 0x001f280000100800 */
[----:B--2---:R0:W-:Y:S04]  /*24630*/  STL [R1+0x4c], R13 ;  /* 0x00004c0d01007387 */ /* 0x0041e80000100800 */
[----:B0-----:R-:W2:Y:S04]  /*24640*/  LDL.LU R13, [R1+0x302c] ;  /* 0x00302c00010d7983 */ /* 0x001ea80000300800 */
[----:B------:R-:W2:Y:S04]  /*24650*/  LDL R11, [R1+0x1b38] ;  /* 0x001b3800010b7983 */ /* 0x000ea80000100800 */
[----:B------:R-:W2:Y:S04]  /*24660*/  LDL R10, [R1+0x1b44] ;  /* 0x001b4400010a7983 */ /* 0x000ea80000100800 */
[----:B---3--:R0:W-:Y:S04]  /*24670*/  STL [R1+0x48], R15 ;  /* 0x0000480f01007387 */ /* 0x0081e80000100800 */
[----:B0-----:R-:W3:Y:S04]  /*24680*/  LDL.LU R15, [R1+0x3028] ;  /* 0x00302800010f7983 */ /* 0x001ee80000300800 */
[----:B------:R-:W2:Y:S01]  /*24690*/  LDL R5, [R1+0x1b08] ;  /* 0x001b080001057983 */ /* 0x000ea20000100800 */
[----:B------:R-:W-:Y:S01]  /*246a0*/  PRMT R6, RZ, 0x7610, R6 ;  /* 0x00007610ff067816 */ /* 0x000fe20000000006 */
[----:B----4-:R-:W-:Y:S01]  /*246b0*/  @!P1 IMAD.MOV.U32 R4, RZ, RZ, R7 ;  /* 0x000000ffff049224 */ /* 0x010fe200078e0007 */
[----:B------:R-:W-:-:S02]  /*246c0*/  PRMT R27, RZ, 0x7610, R27 ;  /* 0x00007610ff1b7816 */ /* 0x000fc4000000001b */
[----:B------:R-:W-:Y:S01]  /*246d0*/  PRMT R16, RZ, 0x7610, R16 ;  /* 0x00007610ff107816 */ /* 0x000fe20000000010 */
[----:B------:R-:W4:Y:S04]  /*246e0*/  LDL R7, [R1+0x1b48] ;  /* 0x001b480001077983 */ /* 0x000f280000100800 */
[----:B--2---:R0:W2:Y:S04]  /*246f0*/  @!P1 LDG.E.U16 R6, desc[UR12][R4.64] ;  /* 0x0000000c04069981 */ /* 0x0040a8000c1e1500 */
[----:B------:R-:W2:Y:S01]  /*24700*/  LDL R5, [R1+0x1b18] ;  /* 0x001b180001057983 */ /* 0x000ea20000100800 */
[----:B------:R-:W-:Y:S01]  /*24710*/  PRMT R13, RZ, 0x7610, R13 ;  /* 0x00007610ff0d7816 */ /* 0x000fe2000000000d */
[----:B0-----:R-:W-:-:S05]  /*24720*/  @!P1 IMAD.MOV.U32 R4, RZ, RZ, R14 ;  /* 0x000000ffff049224 */ /* 0x001fca00078e000e */
[----:B--2---:R0:W2:Y:S02]  /*24730*/  @!P1 LDG.E.U16 R13, desc[UR12][R4.64] ;  /* 0x0000000c040d9981 */ /* 0x0040a4000c1e1500 */
[----:B0-----:R-:W-:Y:S02]  /*24740*/  @!P1 IMAD.MOV.U32 R4, RZ, RZ, R8 ;  /* 0x000000ffff049224 */ /* 0x001fe400078e0008 */
[----:B------:R-:W-:-:S05]  /*24750*/  @!P1 IMAD.MOV.U32 R5, RZ, RZ, R9 ;  /* 0x000000ffff059224 */ /* 0x000fca00078e0009 */
[----:B------:R0:W2:Y:S04]  /*24760*/  @!P1 LDG.E.U16 R27, desc[UR12][R4.64] ;  /* 0x0000000c041b9981 */ /* 0x0000a8000c1e1500 */
[----:B------:R1:W-:Y:S04]  /*24770*/  STL [R1+0x44], R6 ;  /* 0x0000440601007387 */ /* 0x0003e80000100800 */
[----:B------:R-:W3:Y:S04]  /*24780*/  LDL R9, [R1+0x1b68] ;  /* 0x001b680001097983 */ /* 0x000ee80000100800 */
[----:B------:R-:W3:Y:S01]  /*24790*/  LDL R8, [R1+0x1b74] ;  /* 0x001b740001087983 */ /* 0x000ee20000100800 */
[----:B0-----:R-:W-:-:S02]  /*247a0*/  @!P1 IMAD.MOV.U32 R4, RZ, RZ, R10 ;  /* 0x000000ffff049224 */ /* 0x001fc400078e000a */
[----:B------:R-:W-:Y:S01]  /*247b0*/  @!P1 IMAD.MOV.U32 R5, RZ, RZ, R11 ;  /* 0x000000ffff059224 */ /* 0x000fe200078e000b */
[----:B-1----:R-:W4:Y:S04]  /*247c0*/  LDL R6, [R1+0x1b54] ;  /* 0x001b540001067983 */ /* 0x002f280000100800 */
[----:B------:R-:W3:Y:S01]  /*247d0*/  @!P1 LDG.E.U16 R16, desc[UR12][R4.64] ;  /* 0x0000000c04109981 */ /* 0x000ee2000c1e1500 */
[----:B------:R-:W-:-:S03]  /*247e0*/  PRMT R3, RZ, 0x7610, R3 ;  /* 0x00007610ff037816 */ /* 0x000fc60000000003 */
[----:B--2---:R-:W-:Y:S04]  /*247f0*/  STL [R1+0x2fac], R27 ;  /* 0x002fac1b01007387 */ /* 0x004fe80000100800 */
[----:B------:R-:W2:Y:S04]  /*24800*/  LDL R14, [R1+0x1b78] ;  /* 0x001b7800010e7983 */ /* 0x000ea80000100800 */
[----:B------:R0:W-:Y:S04]  /*24810*/  STL [R1], R13 ;  /* 0x0000000d01007387 */ /* 0x0001e80000100800 */
[----:B0-----:R-:W2:Y:S04]  /*24820*/  LDL R13, [R1+0x1b84] ;  /* 0x001b8400010d7983 */ /* 0x001ea80000100800 */
[----:B----4-:R-:W4:Y:S04]  /*24830*/  @!P1 LDG.E.U16 R3, desc[UR12][R6.64] ;  /* 0x0000000c06039981 */ /* 0x010f28000c1e1500 */
[----:B---3--:R0:W-:Y:S01]  /*24840*/  STL [R1+0x2fe8], R16 ;  /* 0x002fe81001007387 */ /* 0x0081e20000100800 */
[----:B------:R-:W-:-:S02]  /*24850*/  PRMT R4, RZ, 0x7610, R4 ;  /* 0x00007610ff047816 */ /* 0x000fc40000000004 */
[----:B------:R-:W-:Y:S01]  /*24860*/  PRMT R5, RZ, 0x7610, R5 ;  /* 0x00007610ff057816 */ /* 0x000fe20000000005 */
[----:B------:R-:W3:Y:S04]  /*24870*/  LDL R11, [R1+0x1b88] ;  /* 0x001b8800010b7983 */ /* 0x000ee80000100800 */
[----:B------:R-:W3:Y:S04]  /*24880*/  LDL R10, [R1+0x1b94] ;  /* 0x001b9400010a7983 */ /* 0x000ee80000100800 */
[----:B------:R2:W3:Y:S04]  /*24890*/  @!P1 LDG.E.U16 R5, desc[UR12][R8.64] ;  /* 0x0000000c08059981 */ /* 0x0004e8000c1e1500 */
[----:B0-----:R-:W3:Y:S04]  /*248a0*/  LDL R16, [R1+0x1b64] ;  /* 0x001b640001107983 */ /* 0x001ee80000100800 */
[----:B------:R-:W4:Y:S01]  /*248b0*/  LDL R7, [R1+0x1b58] ;  /* 0x001b580001077983 */ /* 0x000f220000100800 */
[----:B--2---:R-:W-:-:S02]  /*248c0*/  @!P1 IMAD.MOV.U32 R9, RZ, RZ, R14 ;  /* 0x000000ffff099224 */ /* 0x004fc400078e000e */
[----:B------:R-:W-:Y:S02]  /*248d0*/  @!P1 IMAD.MOV.U32 R8, RZ, RZ, R13 ;  /* 0x000000ffff089224 */ /* 0x000fe400078e000d */
[----:B---3--:R-:W-:-:S05]  /*248e0*/  @!P1 IMAD.MOV.U32 R6, RZ, RZ, R16 ;  /* 0x000000ffff069224 */ /* 0x008fca00078e0010 */
[----:B----4-:R0:W2:Y:S02]  /*248f0*/  @!P1 LDG.E.U16 R4, desc[UR12][R6.64] ;  /* 0x0000000c06049981 */ /* 0x0100a4000c1e1500 */
[----:B0-----:R-:W-:-:S06]  /*24900*/  PRMT R6, RZ, 0x7610, R6 ;  /* 0x00007610ff067816 */ /* 0x001fcc0000000006 */
[----:B------:R-:W3:Y:S01]  /*24910*/  @!P1 LDG.E.U16 R6, desc[UR12][R8.64] ;  /* 0x0000000c08069981 */ /* 0x000ee2000c1e1500 */
[----:B------:R-:W-:-:S03]  /*24920*/  PRMT R7, RZ, 0x7610, R7 ;  /* 0x00007610ff077816 */ /* 0x000fc60000000007 */
[----:B------:R0:W-:Y:S04]  /*24930*/  STL [R1+0x2fd8], R3 ;  /* 0x002fd80301007387 */ /* 0x0001e80000100800 */
[----:B------:R-:W4:Y:S04]  /*24940*/  @!P1 LDG.E.U16 R7, desc[UR12][R10.64] ;  /* 0x0000000c0a079981 */ /* 0x000f28000c1e1500 */
[----:B--2---:R-:W-:Y:S04]  /*24950*/  STL [R1+0x2fc8], R4 ;  /* 0x002fc80401007387 */ /* 0x004fe80000100800 */
[----:B------:R-:W2:Y:S04]  /*24960*/  LDL R16, [R1+0x19c4] ;  /* 0x0019c40001107983 */ /* 0x000ea80000100800 */
[----:B------:R-:W-:Y:S04]  /*24970*/  STL [R1+0x2fbc], R5 ;  /* 0x002fbc0501007387 */ /* 0x000fe80000100800 */
[----:B------:R-:W2:Y:S04]  /*24980*/  LDL R14, [R1+0x19b8] ;  /* 0x0019b800010e7983 */ /* 0x000ea80000100800 */
[----:B------:R-:W2:Y:S04]  /*24990*/  LDL R13, [R1+0x19d4] ;  /* 0x0019d400010d7983 */ /* 0x000ea80000100800 */
[----:B---3--:R-:W-:Y:S04]  /*249a0*/  STL [R1+0x2fb0], R6 ;  /* 0x002fb00601007387 */ /* 0x008fe80000100800 */
[----:B------:R-:W3:Y:S04]  /*249b0*/  LDL R10, [R1+0x1b98] ;  /* 0x001b9800010a7983 */ /* 0x000ee80000100800 */
[----:B------:R-:W3:Y:S01]  /*249c0*/  LDL R11, [R1+0x1ba4] ;  /* 0x001ba400010b7983 */ /* 0x000ee20000100800 */
[----:B------:R-:W-:-:S03]  /*249d0*/  PRMT R8, RZ, 0x7610, R8 ;  /* 0x00007610ff087816 */ /* 0x000fc60000000008 */
[----:B0-----:R-:W2:Y:S04]  /*249e0*/  LDL R3, [R1+0x19e4] ;  /* 0x0019e40001037983 */ /* 0x001ea80000100800 */
[----:B----4-:R-:W-:Y:S01]  /*249f0*/  STL [R1+0x2fb4], R7 ;  /* 0x002fb40701007387 */ /* 0x010fe20000100800 */
[----:B---3--:R-:W-:-:S04]  /*24a00*/  @!P1 LOP3.LUT R11, R11, R10, RZ, 0x3c, !PT ;  /* 0x0000000a0b0b9212 */ /* 0x008fc800078e3cff */
[----:B------:R-:W-:-:S04]  /*24a10*/  @!P1 LOP3.LUT R10, R11, R10, RZ, 0x3c, !PT ;  /* 0x0000000a0b0a9212 */ /* 0x000fc800078e3cff */
[----:B------:R-:W-:-:S05]  /*24a20*/  @!P1 LOP3.LUT R11, R11, R10, RZ, 0x3c, !PT ;  /* 0x0000000a0b0b9212 */ /* 0x000fca00078e3cff */
[----:B------:R2:W3:Y:S04]  /*24a30*/  @!P1 LDG.E.U16 R8, desc[UR12][R10.64] ;  /* 0x0000000c0a089981 */ /* 0x0004e8000c1e1500 */
[----:B------:R-:W4:Y:S01]  /*24a40*/  LDL R11, [R1+0x9d4] ;  /* 0x0009d400010b7983 */ /* 0x000f220000100800 */
[----:B------:R-:W-:Y:S01]  /*24a50*/  PRMT R15, RZ, 0x7610, R15 ;  /* 0x00007610ff0f7816 */ /* 0x000fe2000000000f */
[----:B--2---:R-:W-:-:S05]  /*24a60*/  @!P0 IMAD.MOV.U32 R10, RZ, RZ, R16 ;  /* 0x000000ffff0a8224 */ /* 0x004fca00078e0010 */
[----:B----4-:R0:W2:Y:S04]  /*24a70*/  @!P0 LDG.E.U16 R15, desc[UR12][R10.64] ;  /* 0x0000000c0a0f8981 */ /* 0x0100a8000c1e1500 */
[----:B---3--:R1:W-:Y:S04]  /*24a80*/  STL [R1+0x2fb8], R8 ;  /* 0x002fb80801007387 */ /* 0x0083e80000100800 */
[----:B------:R-:W3:Y:S01]  /*24a90*/  LDL R16, [R1+0x1a04] ;  /* 0x001a040001107983 */ /* 0x000ee20000100800 */
[----:B0-----:R-:W-:Y:S01]  /*24aa0*/  @!P0 IMAD.MOV.U32 R10, RZ, RZ, R13 ;  /* 0x000000ffff0a8224 */ /* 0x001fe200078e000d */
[----:B-1----:R-:W-:Y:S01]  /*24ab0*/  PRMT R8, RZ, 0x7610, R8 ;  /* 0x00007610ff087816 */ /* 0x002fe20000000008 */
[----:B------:R-:W-:-:S05]  /*24ac0*/  @!P0 IMAD.MOV.U32 R11, RZ, RZ, R14 ;  /* 0x000000ffff0b8224 */ /* 0x000fca00078e000e */
[----:B------:R0:W4:Y:S04]  /*24ad0*/  @!P0 LDG.E.U16 R8, desc[UR12][R10.64] ;  /* 0x0000000c0a088981 */ /* 0x000128000c1e1500 */
[----:B--2---:R1:W-:Y:S04]  /*24ae0*/  STL [R1+0x40], R15 ;  /* 0x0000400f01007387 */ /* 0x0043e80000100800 */
[----:B-1----:R-:W2:Y:S04]  /*24af0*/  LDL.LU R15, [R1+0x3024] ;  /* 0x00302400010f7983 */ /* 0x002ea80000300800 */
[----:B------:R-:W2:Y:S01]  /*24b00*/  LDL R11, [R1+0x19c8] ;  /* 0x0019c800010b7983 */ /* 0x000ea20000100800 */
[----:B------:R-:W-:Y:S01]  /*24b10*/  PRMT R2, RZ, 0x7610, R2 ;  /* 0x00007610ff027816 */ /* 0x000fe20000000002 */
[----:B0-----:R-:W-:-:S02]  /*24b20*/  @!P0 IMAD.MOV.U32 R10, RZ, RZ, R3 ;  /* 0x000000ffff0a8224 */ /* 0x001fc400078e0003 */
[----:B------:R-:W3:Y:S04]  /*24b30*/  LDL R14, [R1+0x19f8] ;  /* 0x0019f800010e7983 */ /* 0x000ee80000100800 */
[----:B------:R-:W3:Y:S04]  /*24b40*/  LDL R13, [R1+0x1a0c] ;  /* 0x001a0c00010d7983 */ /* 0x000ee80000100800 */
[----:B----4-:R0:W-:Y:S01]  /*24b50*/  STL [R1+0x2fe4], R8 ;  /* 0x002fe40801007387 */ /* 0x0101e20000100800 */
[----:B------:R-:W-:-:S03]  /*24b60*/  PRMT R7, RZ, 0x7610, R7 ;  /* 0x00007610ff077816 */ /* 0x000fc60000000007 */
[----:B------:R-:W4:Y:S04]  /*24b70*/  LDL R3, [R1+0x1a10] ;  /* 0x001a100001037983 */ /* 0x000f280000100800 */
[----:B0-----:R-:W3:Y:S04]  /*24b80*/  LDL R8, [R1+0x19e8] ;  /* 0x0019e80001087983 */ /* 0x001ee80000100800 */
[----:B--2---:R0:W2:Y:S04]  /*24b90*/  @!P0 LDG.E.U16 R2, desc[UR12][R10.64] ;  /* 0x0000000c0a028981 */ /* 0x0040a8000c1e1500 */
[----:B------:R-:W0:Y:S04]  /*24ba0*/  LDL R10, [R1+0x19d8] ;  /* 0x0019d800010a7983 */ /* 0x000e280000100800 */
[----:B------:R-:W0:Y:S01]  /*24bb0*/  LDL R11, [R1+0x19f4] ;  /* 0x0019f400010b7983 */ /* 0x000e220000100800 */
[----:B------:R-:W-:-:S02]  /*24bc0*/  PRMT R15, RZ, 0x7610, R15 ;  /* 0x00007610ff0f7816 */ /* 0x000fc4000000000f */
[----:B0-----:R-:W-:-:S04]  /*24bd0*/  @!P0 LOP3.LUT R11, R11, R10, RZ, 0x3c, !PT ;  /* 0x0000000a0b0b8212 */ /* 0x001fc800078e3cff */
[----:B------:R-:W-:-:S04]  /*24be0*/  @!P0 LOP3.LUT R10, R11, R10, RZ, 0x3c, !PT ;  /* 0x0000000a0b0a8212 */ /* 0x000fc800078e3cff */
[----:B------:R-:W-:-:S05]  /*24bf0*/  @!P0 LOP3.LUT R11, R11, R10, RZ, 0x3c, !PT ;  /* 0x0000000a0b0b8212 */ /* 0x000fca00078e3cff */
[----:B------:R3:W4:Y:S02]  /*24c00*/  @!P0 LDG.E.U16 R15, desc[UR12][R10.64] ;  /* 0x0000000c0a0f8981 */ /* 0x000724000c1e1500 */
[----:B---3--:R-:W-:Y:S02]  /*24c10*/  @!P0 IMAD.MOV.U32 R10, RZ, RZ, R16 ;  /* 0x000000ffff0a8224 */ /* 0x008fe400078e0010 */
[----:B------:R-:W-:-:S05]  /*24c20*/  @!P0 IMAD.MOV.U32 R11, RZ, RZ, R8 ;  /* 0x000000ffff0b8224 */ /* 0x000fca00078e0008 */
[----:B------:R-:W3:Y:S04]  /*24c30*/  @!P0 LDG.E.U16 R7, desc[UR12][R10.64] ;  /* 0x0000000c0a078981 */ /* 0x000ee8000c1e1500 */
[----:B--2---:R0:W-:Y:S04]  /*24c40*/  STL [R1+0x38], R2 ;  /* 0x0000380201007387 */ /* 0x0041e80000100800 */
[----:B0-----:R-:W2:Y:S04]  /*24c50*/  LDL R2, [R1+0x1a1c] ;  /* 0x001a1c0001027983 */ /* 0x001ea80000100800 */
[----:B----4-:R0:W-:Y:S04]  /*24c60*/  STL [R1+0x34], R15 ;  /* 0x0000340f01007387 */ /* 0x0101e80000100800 */
[----:B0-----:R-:W4:Y:S04]  /*24c70*/  LDL.LU R15, [R1+0x3020] ;  /* 0x00302000010f7983 */ /* 0x001f280000300800 */
[----:B------:R-:W4:Y:S04]  /*24c80*/  LDL R8, [R1+0x1a2c] ;  /* 0x001a2c0001087983 */ /* 0x000f280000100800 */
[----:B---3--:R0:W-:Y:S01]  /*24c90*/  STL [R1+0x2fc0], R7 ;  /* 0x002fc00701007387 */ /* 0x0081e20000100800 */
[----:B------:R-:W-:Y:S01]  /*24ca0*/  PRMT R27, RZ, 0x7610, R27 ;  /* 0x00007610ff1b7816 */ /* 0x000fe2000000001b */
[----:B------:R-:W-:-:S02]  /*24cb0*/  @!P0 IMAD.MOV.U32 R10, RZ, RZ, R13 ;  /* 0x000000ffff0a8224 */ /* 0x000fc400078e000d */
[----:B------:R-:W-:Y:S01]  /*24cc0*/  @!P0 IMAD.MOV.U32 R11, RZ, RZ, R14 ;  /* 0x000000ffff0b8224 */ /* 0x000fe200078e000e */
[----:B------:R-:W-:Y:S02]  /*24cd0*/  PRMT R0, RZ, 0x7610, R0 ;  /* 0x00007610ff007816 */ /* 0x000fe40000000000 */
[----:B------:R-:W-:Y:S01]  /*24ce0*/  PRMT R29, RZ, 0x7610, R29 ;  /* 0x00007610ff1d7816 */ /* 0x000fe2000000001d */
[----:B------:R-:W3:Y:S04]  /*24cf0*/  LDL R16, [R1+0x1a3c] ;  /* 0x001a3c0001107983 */ /* 0x000ee80000100800 */
[----:B------:R2:W3:Y:S04]  /*24d00*/  @!P0 LDG.E.U16 R27, desc[UR12][R10.64] ;  /* 0x0000000c0a1b8981 */ /* 0x0004e8000c1e1500 */
[----:B0-----:R-:W3:Y:S04]  /*24d10*/  LDL R7, [R1+0x1a20] ;  /* 0x001a200001077983 */ /* 0x001ee80000100800 */
[----:B------:R-:W3:Y:S04]  /*24d20*/  LDL R14, [R1+0x1a40] ;  /* 0x001a4000010e7983 */ /* 0x000ee80000100800 */
[----:B------:R-:W3:Y:S01]  /*24d30*/  LDL R13, [R1+0x1a4c] ;  /* 0x001a4c00010d7983 */ /* 0x000ee20000100800 */
[----:B--2---:R-:W-:-:S02]  /*24d40*/  @!P0 IMAD.MOV.U32 R10, RZ, RZ, R2 ;  /* 0x000000ffff0a8224 */ /* 0x004fc400078e0002 */
[----:B------:R-:W-:-:S05]  /*24d50*/  @!P0 IMAD.MOV.U32 R11, RZ, RZ, R3 ;  /* 0x000000ffff0b8224 */ /* 0x000fca00078e0003 */
[----:B------:R4:W2:Y:S02]  /*24d60*/  @!P0 LDG.E.U16 R0, desc[UR12][R10.64] ;  /* 0x0000000c0a008981 */ /* 0x0008a4000c1e1500 */
[----:B----4-:R-:W-:Y:S02]  /*24d70*/  @!P0 IMAD.MOV.U32 R10, RZ, RZ, R8 ;  /* 0x000000ffff0a8224 */ /* 0x010fe400078e0008 */
[----:B---3--:R-:W-:-:S05]  /*24d80*/  @!P0 IMAD.MOV.U32 R11, RZ, RZ, R7 ;  /* 0x000000ffff0b8224 */ /* 0x008fca00078e0007 */
[----:B------:R-:W3:Y:S04]  /*24d90*/  @!P0 LDG.E.U16 R29, desc[UR12][R10.64] ;  /* 0x0000000c0a1d8981 */ /* 0x000ee8000c1e1500 */
[----:B------:R-:W-:Y:S04]  /*24da0*/  STL [R1+0x2fc4], R27 ;  /* 0x002fc41b01007387 */ /* 0x000fe80000100800 */
[----:B------:R-:W4:Y:S04]  /*24db0*/  LDL R3, [R1+0x1a50] ;  /* 0x001a500001037983 */ /* 0x000f280000100800 */
[----:B------:R-:W4:Y:S04]  /*24dc0*/  LDL R2, [R1+0x1a5c] ;  /* 0x001a5c0001027983 */ /* 0x000f280000100800 */
[----:B--2---:R-:W-:Y:S04]  /*24dd0*/  STL [R1+0x2fcc], R0 ;  /* 0x002fcc0001007387 */ /* 0x004fe80000100800 */
[----:B------:R-:W2:Y:S04]  /*24de0*/  LDL R8, [R1+0x1a60] ;  /* 0x001a600001087983 */ /* 0x000ea80000100800 */
[----:B------:R-:W2:Y:S04]  /*24df0*/  LDL R7, [R1+0x1a6c] ;  /* 0x001a6c0001077983 */ /* 0x000ea80000100800 */
[----:B---3--:R0:W-:Y:S04]  /*24e00*/  STL [R1+0x24], R29 ;  /* 0x0000241d01007387 */ /* 0x0081e80000100800 */
[----:B0-----:R-:W3:Y:S04]  /*24e10*/  LDL.LU R29, [R1+0x301c] ;  /* 0x00301c00011d7983 */ /* 0x001ee80000300800 */
[----:B------:R-:W2:Y:S01]  /*24e20*/  LDL R11, [R1+0x1a30] ;  /* 0x001a3000010b7983 */ /* 0x000ea20000100800 */
[----:B------:R-:W-:Y:S01]  /*24e30*/  PRMT R15, RZ, 0x7610, R15 ;  /* 0x00007610ff0f7816 */ /* 0x000fe2000000000f */
[----:B------:R-:W-:Y:S01]  /*24e40*/  @!P0 IMAD.MOV.U32 R10, RZ, RZ, R16 ;  /* 0x000000ffff0a8224 */ /* 0x000fe200078e0010 */
[----:B------:R-:W-:-:S02]  /*24e50*/  PRMT R0, RZ, 0x7610, R0 ;  /* 0x00007610ff007816 */ /* 0x000fc40000000000 */
[----:B------:R-:W-:Y:S02]  /*24e60*/  PRMT R4, RZ, 0x7610, R4 ;  /* 0x00007610ff047816 */ /* 0x000fe40000000004 */
[----:B------:R-:W-:Y:S01]  /*24e70*/  PRMT R5, RZ, 0x7610, R5 ;  /* 0x00007610ff057816 */ /* 0x000fe20000000005 */
[----:B--2---:R0:W2:Y:S02]  /*24e80*/  @!P0 LDG.E.U16 R15, desc[UR12][R10.64] ;  /* 0x0000000c0a0f8981 */ /* 0x0040a4000c1e1500 */
[----:B0-----:R-:W-:Y:S02]  /*24e90*/  @!P0 IMAD.MOV.U32 R10, RZ, RZ, R13 ;  /* 0x000000ffff0a8224 */ /* 0x001fe400078e000d */
[----:B------:R-:W-:-:S05]  /*24ea0*/  @!P0 IMAD.MOV.U32 R11, RZ, RZ, R14 ;  /* 0x000000ffff0b8224 */ /* 0x000fca00078e000e */
[----:B------:R4:W3:Y:S02]  /*24eb0*/  @!P0 LDG.E.U16 R0, desc[UR12][R10.64] ;  /* 0x0000000c0a008981 */ /* 0x0008e4000c1e1500 */
[----:B----4-:R-:W-:Y:S02]  /*24ec0*/  @!P0 IMAD.MOV.U32 R10, RZ, RZ, R2 ;  /* 0x000000ffff0a8224 */ /* 0x010fe400078e0002 */
[----:B------:R-:W-:-:S05]  /*24ed0*/  @!P0 IMAD.MOV.U32 R11, RZ, RZ, R3 ;  /* 0x000000ffff0b8224 */ /* 0x000fca00078e0003 */
[----:B------:R0:W4:Y:S02]  /*24ee0*/  @!P0 LDG.E.U16 R4, desc[UR12][R10.64] ;  /* 0x0000000c0a048981 */ /* 0x000124000c1e1500 */
[----:B0-----:R-:W-:Y:S02]  /*24ef0*/  @!P0 IMAD.MOV.U32 R10, RZ, RZ, R7 ;  /* 0x000000ffff0a8224 */ /* 0x001fe400078e0007 */
[----:B------:R-:W-:-:S05]  /*24f00*/  @!P0 IMAD.MOV.U32 R11, RZ, RZ, R8 ;  /* 0x000000ffff0b8224 */ /* 0x000fca00078e0008 */
[----:B------:R-:W4:Y:S04]  /*24f10*/  @!P0 LDG.E.U16 R5, desc[UR12][R10.64] ;  /* 0x0000000c0a058981 */ /* 0x000f28000c1e1500 */
[----:B--2---:R0:W-:Y:S04]  /*24f20*/  STL [R1+0x20], R15 ;  /* 0x0000200f01007387 */ /* 0x0041e80000100800 */
[----:B0-----:R-:W2:Y:S04]  /*24f30*/  LDL R15, [R1+0x1ab0] ;  /* 0x001ab000010f7983 */ /* 0x001ea80000100800 */
[----:B---3--:R0:W-:Y:S04]  /*24f40*/  STL [R1+0x1c], R0 ;  /* 0x00001c0001007387 */ /* 0x0081e80000100800 */
[----:B------:R-:W3:Y:S04]  /*24f50*/  LDL R3, [R1+0x1b30] ;  /* 0x001b300001037983 */ /* 0x000ee80000100800 */
[----:B------:R-:W3:Y:S04]  /*24f60*/  LDL R2, [R1+0x1b3c] ;  /* 0x001b3c0001027983 */ /* 0x000ee80000100800 */
[----:B0-----:R-:W3:Y:S04]  /*24f70*/  LDL R0, [R1+0x1abc] ;  /* 0x001abc0001007983 */ /* 0x001ee80000100800 */
[----:B----4-:R0:W-:Y:S04]  /*24f80*/  STL [R1+0x2fd0], R4 ;  /* 0x002fd00401007387 */ /* 0x0101e80000100800 */
[----:B------:R-:W4:Y:S01]  /*24f90*/  LDL R14, [R1+0x1ac0] ;  /* 0x001ac000010e7983 */ /* 0x000f220000100800 */
[----:B0-----:R-:W-:-:S05]  /*24fa0*/  PRMT R4, RZ, 0x7610, R4 ;  /* 0x00007610ff047816 */ /* 0x001fca0000000004 */
[----:B------:R-:W-:Y:S04]  /*24fb0*/  STL.S16 [R1+0x10], R4 ;  /* 0x0000100401007387 */ /* 0x000fe80000100600 */
[----:B------:R-:W4:Y:S04]  /*24fc0*/  LDL R13, [R1+0x1acc] ;  /* 0x001acc00010d7983 */ /* 0x000f280000100800 */
[----:B------:R-:W4:Y:S04]  /*24fd0*/  LDL R8, [R1+0x1b40] ;  /* 0x001b400001087983 */ /* 0x000f280000100800 */
[----:B------:R-:W4:Y:S04]  /*24fe0*/  LDL R7, [R1+0x1b4c] ;  /* 0x001b4c0001077983 */ /* 0x000f280000100800 */
[----:B------:R0:W-:Y:S04]  /*24ff0*/  STL [R1+0x2fd4], R5 ;  /* 0x002fd40501007387 */ /* 0x0001e80000100800 */
[----:B0-----:R-:W4:Y:S04]  /*25000*/  LDL.LU R5, [R1+0x10] ;  /* 0x0000100001057983 */ /* 0x001f280000300800 */
[----:B------:R-:W4:Y:S01]  /*25010*/  LDL R4, [R1+0x1a70] ;  /* 0x001a700001047983 */ /* 0x000f220000100800 */
[----:B--2---:R-:W-:-:S02]  /*25020*/  @!P0 IMAD.MOV.U32 R11, RZ, RZ, R15 ;  /* 0x000000ffff0b8224 */ /* 0x004fc400078e000f */
[----:B---3--:R-:W-:Y:S02]  /*25030*/  @!P0 IMAD.MOV.U32 R10, RZ, RZ, R0 ;  /* 0x000000ffff0a8224 */ /* 0x008fe400078e0000 */
[----:B------:R-:W2:Y:S04]  /*25040*/  LDL R0, [R1+0x1a7c] ;  /* 0x001a7c0001007983 */ /* 0x000ea80000100800 */
[----:B----4-:R0:W3:Y:S01]  /*25050*/  @!P0 LDG.E.U16 R5, desc[UR12][R10.64] ;  /* 0x0000000c0a058981 */ /* 0x0100e2000c1e1500 */
[----:B------:R-:W-:Y:S02]  /*25060*/  PRMT R22, RZ, 0x7610, R22 ;  /* 0x00007610ff167816 */ /* 0x000fe40000000016 */
[----:B------:R-:W-:Y:S01]  /*25070*/  PRMT R12, RZ, 0x7610, R12 ;  /* 0x00007610ff0c7816 */ /* 0x000fe2000000000c */
[----:B0-----:R-:W-:-:S02]  /*25080*/  @!P0 IMAD.MOV.U32 R10, RZ, RZ, R2 ;  /* 0x000000ffff0a8224 */ /* 0x001fc400078e0002 */
[----:B------:R-:W-:-:S05]  /*25090*/  @!P0 IMAD.MOV.U32 R11, RZ, RZ, R3 ;  /* 0x000000ffff0b8224 */ /* 0x000fca00078e0003 */
[----:B------:R0:W4:Y:S01]  /*250a0*/  @!P0 LDG.E.U16 R22, desc[UR12][R10.64] ;  /* 0x0000000c0a168981 */ /* 0x000122000c1e1500 */
[----:B------:R-:W-:Y:S01]  /*250b0*/  PRMT R9, RZ, 0x7610, R9 ;  /* 0x00007610ff097816 */ /* 0x000fe20000000009 */
[----:B0-----:R-:W-:Y:S02]  /*250c0*/  @!P0 IMAD.MOV.U32 R10, RZ, RZ, R13 ;  /* 0x000000ffff0a8224 */ /* 0x001fe400078e000d */
[----:B------:R-:W-:-:S05]  /*250d0*/  @!P0 IMAD.MOV.U32 R11, RZ, RZ, R14 ;  /* 0x000000ffff0b8224 */ /* 0x000fca00078e000e */
[----:B------:R0:W4:Y:S01]  /*250e0*/  @!P0 LDG.E.U16 R12, desc[UR12][R10.64] ;  /* 0x0000000c0a0c8981 */ /* 0x000122000c1e1500 */
[----:B------:R-:W-:Y:S01]  /*250f0*/  PRMT R6, RZ, 0x7610, R6 ;  /* 0x00007610ff067816 */ /* 0x000fe20000000006 */
[----:B0-----:R-:W-:Y:S02]  /*25100*/  @!P0 IMAD.MOV.U32 R10, RZ, RZ, R7 ;  /* 0x000000ffff0a8224 */ /* 0x001fe400078e0007 */
[----:B------:R-:W-:-:S05]  /*25110*/  @!P0 IMAD.MOV.U32 R11, RZ, RZ, R8 ;  /* 0x000000ffff0b8224 */ /* 0x000fca00078e0008 */
[----:B------:R0:W4:Y:S02]  /*25120*/  @!P0 LDG.E.U16 R9, desc[UR12][R10.64] ;  /* 0x0000000c0a098981 */ /* 0x000124000c1e1500 */
[----:B0-----:R-:W-:Y:S02]  /*25130*/  @!P0 IMAD.MOV.U32 R11, RZ, RZ, R4 ;  /* 0x000000ffff0b8224 */ /* 0x001fe400078e0004 */
[----:B--2---:R-:W-:-:S05]  /*25140*/  @!P0 IMAD.MOV.U32 R10, RZ, RZ, R0 ;  /* 0x000000ffff0a8224 */ /* 0x004fca00078e0000 */
[----:B------:R-:W2:Y:S04]  /*25150*/  @!P0 LDG.E.U16 R6, desc[UR12][R10.64] ;  /* 0x0000000c0a068981 */ /* 0x000ea8000c1e1500 */
[----:B---3--:R0:W-:Y:S04]  /*25160*/  STL [R1+0x2fec], R5 ;  /* 0x002fec0501007387 */ /* 0x0081e80000100800 */
[----:B------:R-:W3:Y:S04]  /*25170*/  LDL R3, [R1+0x1ad0] ;  /* 0x001ad00001037983 */ /* 0x000ee80000100800 */
[----:B------:R-:W3:Y:S01]  /*25180*/  LDL R2, [R1+0x1adc] ;  /* 0x001adc0001027983 */ /* 0x000ee20000100800 */
[----:B------:R-:W-:-:S03]  /*25190*/  PRMT R27, RZ, 0x7610, R27 ;  /* 0x00007610ff1b7816 */ /* 0x000fc6000000001b */
[----:B----4-:R-:W-:Y:S04]  /*251a0*/  STL [R1+0x2ff0], R22 ;  /* 0x002ff01601007387 */ /* 0x010fe80000100800 */
[----:B------:R-:W4:Y:S04]  /*251b0*/  LDL R14, [R1+0x1b50] ;  /* 0x001b5000010e7983 */ /* 0x000f280000100800 */
[----:B0-----:R-:W4:Y:S04]  /*251c0*/  LDL R5, [R1+0x1b5c] ;  /* 0x001b5c0001057983 */ /* 0x001f280000100800 */
[----:B------:R-:W-:Y:S04]  /*251d0*/  STL [R1+0x2fdc], R9 ;  /* 0x002fdc0901007387 */ /* 0x000fe80000100800 */
[----:B------:R-:W4:Y:S04]  /*251e0*/  LDL R4, [R1+0x1a80] ;  /* 0x001a800001047983 */ /* 0x000f280000100800 */
[----:B------:R-:W4:Y:S04]  /*251f0*/  LDL R0, [R1+0x1a8c] ;  /* 0x001a8c0001007983 */ /* 0x000f280000100800 */
[----:B--2---:R-:W-:Y:S04]  /*25200*/  STL [R1+0x2fe0], R6 ;  /* 0x002fe00601007387 */ /* 0x004fe80000100800 */
[----:B------:R0:W-:Y:S04]  /*25210*/  STL [R1+0xc], R12 ;  /* 0x00000c0c01007387 */ /* 0x0001e80000100800 */
[----:B------:R-:W2:Y:S04]  /*25220*/  LDL R8, [R1+0x1ae0] ;  /* 0x001ae00001087983 */ /* 0x000ea80000100800 */
[----:B------:R-:W2:Y:S01]  /*25230*/  LDL R7, [R1+0x1aec] ;  /* 0x001aec0001077983 */ /* 0x000ea20000100800 */
[----:B---3--:R-:W-:-:S02]  /*25240*/  @!P0 IMAD.MOV.U32 R13, RZ, RZ, R3 ;  /* 0x000000ffff0d8224 */ /* 0x008fc400078e0003 */
[----:B0-----:R-:W-:Y:S01]  /*25250*/  @!P0 IMAD.MOV.U32 R12, RZ, RZ, R2 ;  /* 0x000000ffff0c8224 */ /* 0x001fe200078e0002 */
[----:B------:R-:W3:Y:S04]  /*25260*/  LDL R3, [R1+0x1b60] ;  /* 0x001b600001037983 */ /* 0x000ee80000100800 */
[----:B------:R-:W2:Y:S04]  /*25270*/  LDL R2, [R1+0x1b6c] ;  /* 0x001b6c0001027983 */ /* 0x000ea80000100800 */
[----:B------:R4:W2:Y:S01]  /*25280*/  @!P0 LDG.E.U16 R27, desc[UR12][R12.64] ;  /* 0x0000000c0c1b8981 */ /* 0x0008a2000c1e1500 */
[----:B------:R-:W-:Y:S01]  /*25290*/  PRMT R10, RZ, 0x7610, R10 ;  /* 0x00007610ff0a7816 */ /* 0x000fe2000000000a */
[----:B----4-:R-:W-:-:S02]  /*252a0*/  @!P0 IMAD.MOV.U32 R12, RZ, RZ, R5 ;  /* 0x000000ffff0c8224 */ /* 0x010fc400078e0005 */
[----:B------:R-:W-:-:S05]  /*252b0*/  @!P0 IMAD.MOV.U32 R13, RZ, RZ, R14 ;  /* 0x000000ffff0d8224 */ /* 0x000fca00078e000e */
[----:B------:R0:W4:Y:S04]  /*252c0*/  @!P0 LDG.E.U16 R10, desc[UR12][R12.64] ;  /* 0x0000000c0c0a8981 */ /* 0x000128000c1e1500 */
[----:B--2---:R-:W-:Y:S04]  /*252d0*/  STL [R1+0x2ff4], R27 ;  /* 0x002ff41b01007387 */ /* 0x004fe80000100800 */
[----:B------:R-:W2:Y:S04]  /*252e0*/  LDL R6, [R1+0x1af0] ;  /* 0x001af00001067983 */ /* 0x000ea80000100800 */
[----:B------:R-:W2:Y:S01]  /*252f0*/  LDL R5, [R1+0x1afc] ;  /* 0x001afc0001057983 */ /* 0x000ea20000100800 */
[----:B------:R-:W-:Y:S01]  /*25300*/  PRMT R29, RZ, 0x7610, R29 ;  /* 0x00007610ff1d7816 */ /* 0x000fe2000000001d */
[----:B0-----:R-:W-:-:S02]  /*25310*/  @!P0 IMAD.MOV.U32 R12, RZ, RZ, R0 ;  /* 0x000000ffff0c8224 */ /* 0x001fc400078e0000 */
[----:B------:R-:W-:Y:S01]  /*25320*/  @!P0 IMAD.MOV.U32 R13, RZ, RZ, R4 ;  /* 0x000000ffff0d8224 */ /* 0x000fe200078e0004 */
[----:B------:R-:W-:-:S04]  /*25330*/  PRMT R28, RZ, 0x7610, R28 ;  /* 0x00007610ff1c7816 */ /* 0x000fc8000000001c */
[----:B------:R0:W2:Y:S01]  /*25340*/  @!P0 LDG.E.U16 R29, desc[UR12][R12.64] ;  /* 0x0000000c0c1d8981 */ /* 0x0000a2000c1e1500 */
[----:B------:R-:W-:Y:S01]  /*25350*/  PRMT R11, RZ, 0x7610, R11 ;  /* 0x00007610ff0b7816 */ /* 0x000fe2000000000b */
[----:B0-----:R-:W-:Y:S02]  /*25360*/  @!P0 IMAD.MOV.U32 R12, RZ, RZ, R7 ;  /* 0x000000ffff0c8224 */ /* 0x001fe400078e0007 */
[----:B------:R-:W-:-:S05]  /*25370*/  @!P0 IMAD.MOV.U32 R13, RZ, RZ, R8 ;  /* 0x000000ffff0d8224 */ /* 0x000fca00078e0008 */
[----:B------:R0:W2:Y:S01]  /*25380*/  @!P0 LDG.E.U16 R28, desc[UR12][R12.64] ;  /* 0x0000000c0c1c8981 */ /* 0x0000a2000c1e1500 */
[----:B------:R-:W-:Y:S01]  /*25390*/  PRMT R26, RZ, 0x7610, R26 ;  /* 0x00007610ff1a7816 */ /* 0x000fe2000000001a */
[----:B0-----:R-:W-:Y:S02]  /*253a0*/  @!P0 IMAD.MOV.U32 R12, RZ, RZ, R2 ;  /* 0x000000ffff0c8224 */ /* 0x001fe400078e0002 */
[----:B---3--:R-:W-:-:S05]  /*253b0*/  @!P0 IMAD.MOV.U32 R13, RZ, RZ, R3 ;  /* 0x000000ffff0d8224 */ /* 0x008fca00078e0003 */
[----:B------:R0:W3:Y:S04]  /*253c0*/  @!P0 LDG.E.U16 R11, desc[UR12][R12.64] ;  /* 0x0000000c0c0b8981 */ /* 0x0000e8000c1e1500 */
[----:B----4-:R1:W-:Y:S04]  /*253d0*/  STL [R1+0x2ff8], R10 ;  /* 0x002ff80a01007387 */ /* 0x0103e80000100800 */
[----:B------:R-:W4:Y:S04]  /*253e0*/  LDL R4, [R1+0x1b70] ;  /* 0x001b700001047983 */ /* 0x000f280000100800 */
[----:B------:R-:W4:Y:S01]  /*253f0*/  LDL R0, [R1+0x1b7c] ;  /* 0x001b7c0001007983 */ /* 0x000f220000100800 */
[----:B--2---:R-:W-:-:S02]  /*25400*/  @!P0 IMAD.MOV.U32 R15, RZ, RZ, R6 ;  /* 0x000000ffff0f8224 */ /* 0x004fc400078e0006 */
[----:B------:R-:W-:-:S05]  /*25410*/  @!P0 IMAD.MOV.U32 R14, RZ, RZ, R5 ;  /* 0x000000ffff0e8224 */ /* 0x000fca00078e0005 */
[----:B------:R4:W2:Y:S04]  /*25420*/  @!P0 LDG.E.U16 R26, desc[UR12][R14.64] ;  /* 0x0000000c0e1a8981 */ /* 0x0008a8000c1e1500 */
[----:B------:R-:W-:Y:S04]  /*25430*/  STL [R1+0x2ffc], R29 ;  /* 0x002ffc1d01007387 */ /* 0x000fe80000100800 */
[----:B------:R-:W-:Y:S04]  /*25440*/  STL [R1+0x3000], R28 ;  /* 0x0030001c01007387 */ /* 0x000fe80000100800 */
[----:B------:R-:W2:Y:S04]  /*25450*/  LDL R3, [R1+0x1a90] ;  /* 0x001a900001037983 */ /* 0x000ea80000100800 */
[----:B------:R-:W2:Y:S01]  /*25460*/  LDL R2, [R1+0x1a9c] ;  /* 0x001a9c0001027983 */ /* 0x000ea20000100800 */
[----:B0-----:R-:W-:-:S03]  /*25470*/  PRMT R12, RZ, 0x7610, R12 ;  /* 0x00007610ff0c7816 */ /* 0x001fc6000000000c */
[----:B---3--:R-:W-:Y:S04]  /*25480*/  STL [R1+0x3004], R11 ;  /* 0x0030040b01007387 */ /* 0x008fe80000100800 */
[----:B-1----:R-:W3:Y:S04]  /*25490*/  LDL R10, [R1+0x1b00] ;  /* 0x001b0000010a7983 */ /* 0x002ee80000100800 */
[----:B------:R-:W3:Y:S01]  /*254a0*/  LDL R9, [R1+0x1b0c] ;  /* 0x001b0c0001097983 */ /* 0x000ee20000100800 */
[----:B----4-:R-:W-:Y:S02]  /*254b0*/  @!P0 IMAD.MOV.U32 R14, RZ, RZ, R0 ;  /* 0x000000ffff0e8224 */ /* 0x010fe400078e0000 */
[----:B------:R-:W-:-:S05]  /*254c0*/  @!P0 IMAD.MOV.U32 R15, RZ, RZ, R4 ;  /* 0x000000ffff0f8224 */ /* 0x000fca00078e0004 */
[----:B------:R0:W4:Y:S04]  /*254d0*/  @!P0 LDG.E.U16 R12, desc[UR12][R14.64] ;  /* 0x0000000c0e0c8981 */ /* 0x000128000c1e1500 */
[----:B--2---:R-:W-:Y:S04]  /*254e0*/  STL [R1+0x3008], R26 ;  /* 0x0030081a01007387 */ /* 0x004fe80000100800 */
[----:B------:R-:W2:Y:S04]  /*254f0*/  LDL R8, [R1+0x1b80] ;  /* 0x001b800001087983 */ /* 0x000ea80000100800 */
[----:B------:R-:W2:Y:S01]  /*25500*/  LDL R7, [R1+0x1b8c] ;  /* 0x001b8c0001077983 */ /* 0x000ea20000100800 */
[----:B------:R-:W-:-:S02]  /*25510*/  PRMT R20, RZ, 0x7610, R20 ;  /* 0x00007610ff147816 */ /* 0x000fc40000000014 */
[----:B------:R-:W-:Y:S02]  /*25520*/  PRMT R18, RZ, 0x7610, R18 ;  /* 0x00007610ff127816 */ /* 0x000fe40000000012 */
[----:B------:R-:W-:Y:S01]  /*25530*/  PRMT R13, RZ, 0x7610, R13 ;  /* 0x00007610ff0d7816 */ /* 0x000fe2000000000d */
[----:B------:R-:W2:Y:S04]  /*25540*/  LDL R0, [R1+0x1aac] ;  /* 0x001aac0001007983 */ /* 0x000ea80000100800 */
[----:B------:R-:W2:Y:S01]  /*25550*/  LDL R6, [R1+0x1aa0] ;  /* 0x001aa00001067983 */ /* 0x000ea20000100800 */
[----:B0-----:R-:W-:Y:S02]  /*25560*/  @!P0 IMAD.MOV.U32 R15, RZ, RZ, R3 ;  /* 0x000000ffff0f8224 */ /* 0x001fe400078e0003 */
[----:B------:R-:W-:-:S05]  /*25570*/  @!P0 IMAD.MOV.U32 R14, RZ, RZ, R2 ;  /* 0x000000ffff0e8224 */ /* 0x000fca00078e0002 */
[----:B------:R3:W2:Y:S02]  /*25580*/  @!P0 LDG.E.U16 R20, desc[UR12][R14.64] ;  /* 0x0000000c0e148981 */ /* 0x0006a4000c1e1500 */
[----:B---3--:R-:W-:Y:S02]  /*25590*/  @!P0 IMAD.MOV.U32 R15, RZ, RZ, R10 ;  /* 0x000000ffff0f8224 */ /* 0x008fe400078e000a */
[----:B------:R-:W-:-:S05]  /*255a0*/  @!P0 IMAD.MOV.U32 R14, RZ, RZ, R9 ;  /* 0x000000ffff0e8224 */ /* 0x000fca00078e0009 */
[----:B------:R2:W3:Y:S04]  /*255b0*/  @!P0 LDG.E.U16 R18, desc[UR12][R14.64] ;  /* 0x0000000c0e128981 */ /* 0x0004e8000c1e1500 */
[----:B----4-:R-:W-:Y:S04]  /*255c0*/  STL [R1+0x300c], R12 ;  /* 0x00300c0c01007387 */ /* 0x010fe80000100800 */
[----:B------:R-:W4:Y:S04]  /*255d0*/  LDL R5, [R1+0x1b10] ;  /* 0x001b100001057983 */ /* 0x000f280000100800 */
[----:B------:R-:W4:Y:S04]  /*255e0*/  LDL R4, [R1+0x1b1c] ;  /* 0x001b1c0001047983 */ /* 0x000f280000100800 */
[----:B------:R-:W4:Y:S04]  /*255f0*/  LDL R3, [R1+0x1b90] ;  /* 0x001b900001037983 */ /* 0x000f280000100800 */
[----:B------:R-:W4:Y:S01]  /*25600*/  LDL R2, [R1+0x1b9c] ;  /* 0x001b9c0001027983 */ /* 0x000f220000100800 */
[----:B--2---:R-:W-:-:S02]  /*25610*/  @!P0 IMAD.MOV.U32 R15, RZ, RZ, R8 ;  /* 0x000000ffff0f8224 */ /* 0x004fc400078e0008 */
[----:B------:R-:W-:-:S05]  /*25620*/  @!P0 IMAD.MOV.U32 R14, RZ, RZ, R7 ;  /* 0x000000ffff0e8224 */ /* 0x000fca00078e0007 */
[----:B------:R0:W2:Y:S01]  /*25630*/  @!P0 LDG.E.U16 R13, desc[UR12][R14.64] ;  /* 0x0000000c0e0d8981 */ /* 0x0000a2000c1e1500 */
[----:B------:R-:W-:Y:S02]  /*25640*/  PRMT R17, RZ, 0x7610, R17 ;  /* 0x00007610ff117816 */ /* 0x000fe40000000011 */
[----:B------:R-:W-:Y:S01]  /*25650*/  PRMT R19, RZ, 0x7610, R19 ;  /* 0x00007610ff137816 */ /* 0x000fe20000000013 */
[----:B0-----:R-:W-:Y:S02]  /*25660*/  @!P0 IMAD.MOV.U32 R14, RZ, RZ, R0 ;  /* 0x000000ffff0e8224 */ /* 0x001fe400078e0000 */
[----:B------:R-:W-:-:S05]  /*25670*/  @!P0 IMAD.MOV.U32 R15, RZ, RZ, R6 ;  /* 0x000000ffff0f8224 */ /* 0x000fca00078e0006 */
[----:B------:R4:W2:Y:S04]  /*25680*/  @!P0 LDG.E.U16 R17, desc[UR12][R14.64] ;  /* 0x0000000c0e118981 */ /* 0x0008a8000c1e1500 */
[----:B------:R-:W-:Y:S04]  /*25690*/  STL [R1+0x3010], R20 ;  /* 0x0030101401007387 */ /* 0x000fe80000100800 */
[----:B---3--:R-:W-:Y:S01]  /*256a0*/  STL [R1+0x3014], R18 ;  /* 0x0030141201007387 */ /* 0x008fe20000100800 */
[----:B----4-:R-:W-:Y:S02]  /*256b0*/  @!P0 IMAD.MOV.U32 R15, RZ, RZ, R5 ;  /* 0x000000ffff0f8224 */ /* 0x010fe400078e0005 */
[----:B------:R-:W-:-:S05]  /*256c0*/  @!P0 IMAD.MOV.U32 R14, RZ, RZ, R4 ;  /* 0x000000ffff0e8224 */ /* 0x000fca00078e0004 */
[----:B------:R0:W3:Y:S02]  /*256d0*/  @!P0 LDG.E.U16 R19, desc[UR12][R14.64] ;  /* 0x0000000c0e138981 */ /* 0x0000e4000c1e1500 */
[----:B0-----:R-:W-:Y:S02]  /*256e0*/  @!P0 IMAD.MOV.U32 R15, RZ, RZ, R3 ;  /* 0x000000ffff0f8224 */ /* 0x001fe400078e0003 */
[----:B------:R-:W-:Y:S01]  /*256f0*/  @!P0 IMAD.MOV.U32 R14, RZ, RZ, R2 ;  /* 0x000000ffff0e8224 */ /* 0x000fe200078e0002 */
[----:B--2---:R0:W-:Y:S04]  /*25700*/  STL [R1+0x3018], R13 ;  /* 0x0030180d01007387 */ /* 0x0041e80000100800 */
[----:B------:R-:W2:Y:S04]  /*25710*/  LDL.LU R0, [R1+0x8b0] ;  /* 0x0008b00001007983 */ /* 0x000ea80000300800 */
[----:B------:R-:W4:Y:S04]  /*25720*/  LDL R8, [R1+0x1b20] ;  /* 0x001b200001087983 */ /* 0x000f280000100800 */
[----:B------:R-:W2:Y:S04]  /*25730*/  LDL R7, [R1+0x1b2c] ;  /* 0x001b2c0001077983 */ /* 0x000ea80000100800 */
[----:B------:R-:W3:Y:S04]  /*25740*/  LDL R6, [R1+0x1ba8] ;  /* 0x001ba80001067983 */ /* 0x000ee80000100800 */
[----:B------:R-:W3:Y:S04]  /*25750*/  LDL R5, [R1+0x1bb0] ;  /* 0x001bb00001057983 */ /* 0x000ee80000100800 */
[----:B------:R-:W3:Y:S04]  /*25760*/  LDL R4, [R1+0x1ba0] ;  /* 0x001ba00001047983 */ /* 0x000ee80000100800 */
[----:B------:R-:W3:Y:S04]  /*25770*/  LDL R3, [R1+0x1bac] ;  /* 0x001bac0001037983 */ /* 0x000ee80000100800 */
[----:B------:R-:W3:Y:S04]  /*25780*/  LDL.LU R16, [R1+0x8a8] ;  /* 0x0008a80001107983 */ /* 0x000ee80000300800 */
[----:B------:R-:W3:Y:S01]  /*25790*/  LDL.LU R2, [R1+0x8a0] ;  /* 0x0008a00001027983 */ /* 0x000ee20000300800 */
[----:B------:R-:W1:Y:S01]  /*257a0*/  S2R R22, SR_TID.X ;  /* 0x0000000000167919 */ /* 0x000e620000002100 */
[----:B------:R-:W-:-:S02]  /*257b0*/  PRMT R21, RZ, 0x7610, R21 ;  /* 0x00007610ff157816 */ /* 0x000fc40000000015 */
[----:B------:R-:W-:Y:S02]  /*257c0*/  PRMT R23, RZ, 0x7610, R23 ;  /* 0x00007610ff177816 */ /* 0x000fe40000000017 */
[----:B------:R-:W-:Y:S01]  /*257d0*/  PRMT R24, RZ, 0x7610, R24 ;  /* 0x00007610ff187816 */ /* 0x000fe20000000018 */
[----:B0-----:R-:W3:Y:S04]  /*257e0*/  LDL.LU R13, [R1+0x820] ;  /* 0x00082000010d7983 */ /* 0x001ee80000300800 */
[----:B------:R4:W3:Y:S04]  /*257f0*/  @!P0 LDG.E.U16 R21, desc[UR12][R14.64] ;  /* 0x0000000c0e158981 */ /* 0x0008e8000c1e1500 */
[----:B------:R-:W3:Y:S04]  /*25800*/  LDL.LU R18, [R1+0x818] ;  /* 0x0008180001127983 */ /* 0x000ee80000300800 */
[----:B------:R-:W3:Y:S04]  /*25810*/  LDL.LU R12, [R1+0x810] ;  /* 0x00081000010c7983 */ /* 0x000ee80000300800 */
[----:B------:R-:W3:Y:S01]  /*25820*/  LDL.LU R11, [R1+0x798] ;  /* 0x00079800010b7983 */ /* 0x000ee20000300800 */
[----:B------:R-:W-:-:S03]  /*25830*/  PRMT R25, RZ, 0x7610, R25 ;  /* 0x00007610ff197816 */ /* 0x000fc60000000019 */
[----:B------:R-:W3:Y:S04]  /*25840*/  LDL.LU R10, [R1+0x790] ;  /* 0x00079000010a7983 */ /* 0x000ee80000300800 */
[----:B------:R-:W3:Y:S01]  /*25850*/  LDL.LU R9, [R1+0x788] ;  /* 0x0007880001097983 */ /* 0x000ee20000300800 */
[----:B-1----:R-:W-:-:S03]  /*25860*/  LOP3.LUT R27, R22, 0x3f, RZ, 0xc0, !PT ;  /* 0x0000003f161b7812 */ /* 0x002fc600078ec0ff */
[----:B------:R-:W3:Y:S02]  /*25870*/  LDL.LU R22, [R1+0x780] ;  /* 0x0007800001167983 */ /* 0x000ee40000300800 */
[----:B------:R-:W-:-:S05]  /*25880*/  IMAD.SHL.U32 R26, R27, 0x2, RZ ;  /* 0x000000021b1a7824 */ /* 0x000fca00078e00ff */
[----:B------:R-:W-:Y:S01]  /*25890*/  LOP3.LUT R26, R26, 0x60, RZ, 0x3c, !PT ;  /* 0x000000601a1a7812 */ /* 0x000fe200078e3cff */
[----:B----4-:R-:W-:Y:S02]  /*258a0*/  @!P0 IMAD.MOV.U32 R15, RZ, RZ, R8 ;  /* 0x000000ffff0f8224 */ /* 0x010fe400078e0008 */
[----:B--2---:R-:W-:-:S05]  /*258b0*/  @!P0 IMAD.MOV.U32 R14, RZ, RZ, R7 ;  /* 0x000000ffff0e8224 */ /* 0x004fca00078e0007 */
[----:B------:R3:W2:Y:S02]  /*258c0*/  @!P0 LDG.E.U16 R23, desc[UR12][R14.64] ;  /* 0x0000000c0e178981 */ /* 0x0006a4000c1e1500 */
[----:B---3--:R-:W-:Y:S02]  /*258d0*/  @!P1 IMAD.MOV.U32 R14, RZ, RZ, R5 ;  /* 0x000000ffff0e9224 */ /* 0x008fe400078e0005 */
[----:B------:R-:W-:Y:S01]  /*258e0*/  @!P1 IMAD.MOV.U32 R15, RZ, RZ, R6 ;  /* 0x000000ffff0f9224 */ /* 0x000fe200078e0006 */
[----:B------:R-:W3:Y:S04]  /*258f0*/  LDL.LU R5, [R1+0x708] ;  /* 0x0007080001057983 */ /* 0x000ee80000300800 */
[----:B------:R-:W4:Y:S04]  /*25900*/  LDL.LU R8, [R1+0x704] ;  /* 0x0007040001087983 */ /* 0x000f280000300800 */
[----:B------:R-:W2:Y:S04]  /*25910*/  LDL.LU R7, [R1+0x700] ;  /* 0x0007000001077983 */ /* 0x000ea80000300800 */
[----:B------:R0:W2:Y:S02]  /*25920*/  @!P1 LDG.E.U16 R24, desc[UR12][R14.64] ;  /* 0x0000000c0e189981 */ /* 0x0000a4000c1e1500 */
[----:B0-----:R-:W-:-:S02]  /*25930*/  @!P0 IMAD.MOV.U32 R14, RZ, RZ, R3 ;  /* 0x000000ffff0e8224 */ /* 0x001fc400078e0003 */
[----:B------:R-:W-:Y:S01]  /*25940*/  @!P0 IMAD.MOV.U32 R15, RZ, RZ, R4 ;  /* 0x000000ffff0f8224 */ /* 0x000fe200078e0004 */
[----:B------:R-:W2:Y:S04]  /*25950*/  LDL.LU R3, [R1+0x6fc] ;  /* 0x0006fc0001037983 */ /* 0x000ea80000300800 */
[----:B------:R0:W2:Y:S04]  /*25960*/  @!P0 LDG.E.U16 R25, desc[UR12][R14.64] ;  /* 0x0000000c0e198981 */ /* 0x0000a8000c1e1500 */
[----:B------:R-:W2:Y:S04]  /*25970*/  LDL.LU R15, [R1+0x828] ;  /* 0x00082800010f7983 */ /* 0x000ea80000300800 */
        /* <DEDUP_REMOVED lines=8> */
[----:B-1----:R-:W4:Y:S04]  /*25a00*/  LDL.LU R0, [R1+0x604] ;  /* 0x0006040001007983 */ /* 0x002f280000300800 */
[----:B0-----:R-:W4:Y:S04]  /*25a10*/  LDL.LU R16, [R1+0x600] ;  /* 0x0006000001107983 */ /* 0x001f280000300800 */
[----:B------:R-:W4:Y:S04]  /*25a20*/  LDL.LU R2, [R1+0x5fc] ;  /* 0x0005fc0001027983 */ /* 0x000f280000300800 */
[----:B--2---:R-:W-:Y:S04]  /*25a30*/  STS.U16 [R26+UR5+0x5c00], R15 ;  /* 0x005c000f1a007988 */ /* 0x004fe80008000405 */
[----:B------:R-:W-:Y:S04]  /*25a40*/  STS.U16 [R26+UR5+0x5c80], R13 ;  /* 0x005c800d1a007988 */ /* 0x000fe80008000405 */
[----:B------:R-:W-:Y:S04]  /*25a50*/  STS.U16 [R26+UR5+0x5d00], R18 ;  /* 0x005d00121a007988 */ /* 0x000fe80008000405 */
[----:B------:R0:W-:Y:S04]  /*25a60*/  STS.U16 [R26+UR5+0x5d80], R12 ;  /* 0x005d800c1a007988 */ /* 0x0001e80008000405 */
[----:B------:R1:W-:Y:S04]  /*25a70*/  STS.U16 [R26+UR5+0x6c00], R11 ;  /* 0x006c000b1a007988 */ /* 0x0003e80008000405 */
[----:B------:R2:W-:Y:S04]  /*25a80*/  STS.U16 [R26+UR5+0x6c80], R10 ;  /* 0x006c800a1a007988 */ /* 0x0005e80008000405 */
[----:B------:R0:W-:Y:S04]  /*25a90*/  STS.U16 [R26+UR5+0x6d00], R9 ;  /* 0x006d00091a007988 */ /* 0x0001e80008000405 */
[----:B------:R1:W-:Y:S04]  /*25aa0*/  STS.U16 [R26+UR5+0x6d80], R22 ;  /* 0x006d80161a007988 */ /* 0x0003e80008000405 */
[----:B---3--:R3:W-:Y:S04]  /*25ab0*/  STS.U16 [R26+UR5+0x7c00], R5 ;  /* 0x007c00051a007988 */ /* 0x0087e80008000405 */
[----:B0-----:R-:W3:Y:S04]  /*25ac0*/  LDL.LU R12, [R1+0x588] ;  /* 0x00058800010c7983 */ /* 0x001ee80000300800 */
[----:B-1----:R-:W3:Y:S04]  /*25ad0*/  LDL.LU R11, [R1+0x584] ;  /* 0x00058400010b7983 */ /* 0x002ee80000300800 */
[----:B--2---:R-:W2:Y:S04]  /*25ae0*/  LDL.LU R10, [R1+0x580] ;  /* 0x00058000010a7983 */ /* 0x004ea80000300800 */
[----:B------:R-:W2:Y:S04]  /*25af0*/  LDL.LU R9, [R1+0x57c] ;  /* 0x00057c0001097983 */ /* 0x000ea80000300800 */
[----:B------:R-:W2:Y:S04]  /*25b00*/  LDL.LU R22, [R1+0x504] ;  /* 0x0005040001167983 */ /* 0x000ea80000300800 */
[----:B----4-:R0:W-:Y:S04]  /*25b10*/  STS.U16 [R26+UR5+0x7c80], R8 ;  /* 0x007c80081a007988 */ /* 0x0101e80008000405 */
[----:B---3--:R-:W3:Y:S04]  /*25b20*/  LDL.LU R5, [R1+0x500] ;  /* 0x0005000001057983 */ /* 0x008ee80000300800 */
[----:B------:R1:W-:Y:S04]  /*25b30*/  STS.U16 [R26+UR5+0x7d00], R7 ;  /* 0x007d00071a007988 */ /* 0x0003e80008000405 */
[----:B------:R4:W-:Y:S04]  /*25b40*/  STS.U16 [R26+UR5+0x7d80], R3 ;  /* 0x007d80031a007988 */ /* 0x0009e80008000405 */
[----:B------:R-:W-:Y:S04]  /*25b50*/  STS.U16 [R26+UR5+0x8c00], R20 ;  /* 0x008c00141a007988 */ /* 0x000fe80008000405 */
[----:B0-----:R-:W3:Y:S04]  /*25b60*/  LDL.LU R8, [R1+0x4fc] ;  /* 0x0004fc0001087983 */ /* 0x001ee80000300800 */
[----:B-1----:R-:W3:Y:S04]  /*25b70*/  LDL.LU R7, [R1+0x4f8] ;  /* 0x0004f80001077983 */ /* 0x002ee80000300800 */
[----:B----4-:R-:W4:Y:S04]  /*25b80*/  LDL.LU R3, [R1+0x484] ;  /* 0x0004840001037983 */ /* 0x010f280000300800 */
[----:B------:R-:W-:Y:S04]  /*25b90*/  STS.U16 [R26+UR5+0x8c80], R28 ;  /* 0x008c801c1a007988 */ /* 0x000fe80008000405 */
[----:B------:R-:W-:Y:S04]  /*25ba0*/  STS.U16 [R26+UR5+0x8d00], R29 ;  /* 0x008d001d1a007988 */ /* 0x000fe80008000405 */
[----:B------:R-:W-:Y:S04]  /*25bb0*/  STS.U16 [R26+UR5+0x8d80], R6 ;  /* 0x008d80061a007988 */ /* 0x000fe80008000405 */
        /* <DEDUP_REMOVED lines=13> */
[----:B0-----:R-:W4:Y:S04]  /*25c90*/  LDL.LU R2, [R1+0x154] ;  /* 0x0001540001027983 */ /* 0x001f280000300800 */
[----:B------:R-:W4:Y:S04]  /*25ca0*/  LDL.LU R20, [R1+0x14c] ;  /* 0x00014c0001147983 */ /* 0x000f280000300800 */
[----:B------:R0:W-:Y:S04]  /*25cb0*/  STS.U16 [R26+UR5+0xac00], R12 ;  /* 0x00ac000c1a007988 */ /* 0x0001e80008000405 */
[----:B------:R-:W-:Y:S04]  /*25cc0*/  STS.U16 [R26+UR5+0xac80], R11 ;  /* 0x00ac800b1a007988 */ /* 0x000fe80008000405 */
[----:B--2---:R-:W-:Y:S04]  /*25cd0*/  STS.U16 [R26+UR5+0xad00], R10 ;  /* 0x00ad000a1a007988 */ /* 0x004fe80008000405 */
[----:B------:R1:W-:Y:S04]  /*25ce0*/  STS.U16 [R26+UR5+0xad80], R9 ;  /* 0x00ad80091a007988 */ /* 0x0003e80008000405 */
[----:B------:R-:W-:Y:S04]  /*25cf0*/  STS.U16 [R26+UR5+0xbc00], R22 ;  /* 0x00bc00161a007988 */ /* 0x000fe80008000405 */
[----:B---3--:R-:W-:Y:S04]  /*25d00*/  STS.U16 [R26+UR5+0xbc80], R5 ;  /* 0x00bc80051a007988 */ /* 0x008fe80008000405 */
[----:B0-----:R-:W2:Y:S04]  /*25d10*/  LDL.LU R12, [R1+0xdc] ;  /* 0x0000dc00010c7983 */ /* 0x001ea80000300800 */
[----:B-1----:R-:W3:Y:S04]  /*25d20*/  LDL.LU R9, [R1+0xd8] ;  /* 0x0000d80001097983 */ /* 0x002ee80000300800 */
[----:B------:R0:W-:Y:S04]  /*25d30*/  STS.U16 [R26+UR5+0xbd00], R8 ;  /* 0x00bd00081a007988 */ /* 0x0001e80008000405 */
[----:B------:R1:W-:Y:S04]  /*25d40*/  STS.U16 [R26+UR5+0xbd80], R7 ;  /* 0x00bd80071a007988 */ /* 0x0003e80008000405 */
[----:B----4-:R4:W-:Y:S04]  /*25d50*/  STS.U16 [R26+UR5+0xcc00], R3 ;  /* 0x00cc00031a007988 */ /* 0x0109e80008000405 */
[----:B0-----:R-:W3:Y:S04]  /*25d60*/  LDL.LU R8, [R1+0xd4] ;  /* 0x0000d40001087983 */ /* 0x001ee80000300800 */
[----:B------:R-:W3:Y:S04]  /*25d70*/  LDL.LU R11, [R1+0xd0] ;  /* 0x0000d000010b7983 */ /* 0x000ee80000300800 */
[----:B------:R-:W3:Y:S04]  /*25d80*/  LDL.LU R10, [R1+0x9c8] ;  /* 0x0009c800010a7983 */ /* 0x000ee80000300800 */
[----:B------:R-:W3:Y:S04]  /*25d90*/  LDL.LU R22, [R1+0x9c4] ;  /* 0x0009c40001167983 */ /* 0x000ee80000300800 */
[----:B------:R-:W3:Y:S04]  /*25da0*/  LDL.LU R5, [R1+0x9c0] ;  /* 0x0009c00001057983 */ /* 0x000ee80000300800 */
[----:B-1----:R-:W3:Y:S04]  /*25db0*/  LDL.LU R7, [R1+0x9bc] ;  /* 0x0009bc0001077983 */ /* 0x002ee80000300800 */
[----:B----4-:R-:W4:Y:S04]  /*25dc0*/  LDL.LU R3, [R1+0x9b8] ;  /* 0x0009b80001037983 */ /* 0x010f280000300800 */
[----:B------:R0:W-:Y:S04]  /*25dd0*/  STS.U16 [R26+UR5+0xcc80], R4 ;  /* 0x00cc80041a007988 */ /* 0x0001e80008000405 */
[----:B------:R1:W-:Y:S04]  /*25de0*/  STS.U16 [R26+UR5+0xcd00], R0 ;  /* 0x00cd00001a007988 */ /* 0x0003e80008000405 */
[----:B------:R-:W-:Y:S04]  /*25df0*/  STS.U16 [R26+UR5+0xcd80], R15 ;  /* 0x00cd800f1a007988 */ /* 0x000fe80008000405 */
[----:B------:R-:W-:Y:S04]  /*25e00*/  STS.U16 [R26+UR5+0xdc00], R13 ;  /* 0x00dc000d1a007988 */ /* 0x000fe80008000405 */
[----:B------:R-:W-:Y:S04]  /*25e10*/  STS.U16 [R26+UR5+0xdc80], R18 ;  /* 0x00dc80121a007988 */ /* 0x000fe80008000405 */
[----:B------:R1:W-:Y:S04]  /*25e20*/  STS.U16 [R26+UR5+0xdd00], R28 ;  /* 0x00dd001c1a007988 */ /* 0x0003e80008000405 */
[----:B------:R1:W-:Y:S04]  /*25e30*/  STS.U16 [R26+UR5+0xdd80], R29 ;  /* 0x00dd801d1a007988 */ /* 0x0003e80008000405 */
[----:B0-----:R-:W4:Y:S04]  /*25e40*/  LDL.LU R4, [R1+0x9b4] ;  /* 0x0009b40001047983 */ /* 0x001f280000300800 */
[----:B-1----:R-:W4:Y:S04]  /*25e50*/  LDL.LU R0, [R1+0x9b0] ;  /* 0x0009b00001007983 */ /* 0x002f280000300800 */
[----:B------:R0:W-:Y:S04]  /*25e60*/  STS.U16 [R26+UR5+0xec00], R6 ;  /* 0x00ec00061a007988 */ /* 0x0001e80008000405 */
[----:B------:R1:W-:Y:S04]  /*25e70*/  STS.U16 [R26+UR5+0xec80], R16 ;  /* 0x00ec80101a007988 */ /* 0x0003e80008000405 */
[----:B------:R-:W4:Y:S04]  /*25e80*/  LDL.LU R28, [R1+0x9ac] ;  /* 0x0009ac00011c7983 */ /* 0x000f280000300800 */
[----:B------:R-:W4:Y:S04]  /*25e90*/  LDL.LU R29, [R1+0x9a8] ;  /* 0x0009a800011d7983 */ /* 0x000f280000300800 */
[----:B------:R1:W-:Y:S04]  /*25ea0*/  STS.U16 [R26+UR5+0xed00], R2 ;  /* 0x00ed00021a007988 */ /* 0x0003e80008000405 */
[----:B0-----:R-:W4:Y:S04]  /*25eb0*/  LDL.LU R6, [R1+0x9a4] ;  /* 0x0009a40001067983 */ /* 0x001f280000300800 */
[----:B-1----:R-:W4:Y:S04]  /*25ec0*/  LDL.LU R16, [R1+0x9a0] ;  /* 0x0009a00001107983 */ /* 0x002f280000300800 */
[----:B------:R-:W4:Y:S01]  /*25ed0*/  LDL.LU R2, [R1+0x99c] ;  /* 0x00099c0001027983 */ /* 0x000f220000300800 */
[----:B------:R-:W-:-:S03]  /*25ee0*/  IMAD.SHL.U32 R27, R27, 0x2, RZ ;  /* 0x000000021b1b7824 */ /* 0x000fc600078e00ff */
[----:B------:R-:W-:Y:S02]  /*25ef0*/  STS.U16 [R26+UR5+0xed80], R20 ;  /* 0x00ed80141a007988 */ /* 0x000fe40008000405 */
[----:B------:R-:W-:Y:S02]  /*25f00*/  LOP3.LUT R27, R27, 0x70, RZ, 0x3c, !PT ;  /* 0x000000701b1b7812 */ /* 0x000fe400078e3cff */
[----:B--2---:R-:W-:Y:S04]  /*25f10*/  STS.U16 [R26+UR5+0xfc00], R12 ;  /* 0x00fc000c1a007988 */ /* 0x004fe80008000405 */
[----:B---3--:R0:W-:Y:S04]  /*25f20*/  STS.U16 [R26+UR5+0xfc80], R9 ;  /* 0x00fc80091a007988 */ /* 0x0081e80008000405 */
[----:B0-----:R-:W2:Y:S04]  /*25f30*/  LDL.LU R9, [R1+0x928] ;  /* 0x0009280001097983 */ /* 0x001ea80000300800 */
[----:B------:R0:W-:Y:S04]  /*25f40*/  STS.U16 [R26+UR5+0xfd00], R8 ;  /* 0x00fd00081a007988 */ /* 0x0001e80008000405 */
[----:B------:R-:W-:Y:S04]  /*25f50*/  STS.U16 [R26+UR5+0xfd80], R11 ;  /* 0x00fd800b1a007988 */ /* 0x000fe80008000405 */
[----:B------:R-:W-:Y:S04]  /*25f60*/  STS.U16 [R27+UR5+0xe00], R10 ;  /* 0x000e000a1b007988 */ /* 0x000fe80008000405 */
[----:B------:R-:W-:Y:S04]  /*25f70*/  STS.U16 [R27+UR5+0xe80], R22 ;  /* 0x000e80161b007988 */ /* 0x000fe80008000405 */
[----:B------:R-:W-:Y:S04]  /*25f80*/  STS.U16 [R27+UR5+0xf00], R5 ;  /* 0x000f00051b007988 */ /* 0x000fe80008000405 */
[----:B------:R1:W-:Y:S04]  /*25f90*/  STS.U16 [R27+UR5+0xf80], R7 ;  /* 0x000f80071b007988 */ /* 0x0003e80008000405 */
[----:B----4-:R3:W-:Y:S04]  /*25fa0*/  STS.U16 [R27+UR5+0x1e00], R3 ;  /* 0x001e00031b007988 */ /* 0x0107e80008000405 */
[----:B0-----:R-:W4:Y:S04]  /*25fb0*/  LDL.LU R8, [R1+0x924] ;  /* 0x0009240001087983 */ /* 0x001f280000300800 */
[----:B-1----:R-:W4:Y:S04]  /*25fc0*/  LDL.LU R7, [R1+0x920] ;  /* 0x0009200001077983 */ /* 0x002f280000300800 */
[----:B---3--:R-:W3:Y:S04]  /*25fd0*/  LDL.LU R3, [R1+0x91c] ;  /* 0x00091c0001037983 */ /* 0x008ee80000300800 */
        /* <DEDUP_REMOVED lines=8> */
[----:B------:R-:W-:Y:S04]  /*26060*/  STS.U16 [R27+UR5+0x1f80], R28 ;  /* 0x001f801c1b007988 */ /* 0x000fe80008000405 */
[----:B------:R-:W-:Y:S04]  /*26070*/  STS.U16 [R27+UR5+0x2e00], R29 ;  /* 0x002e001d1b007988 */ /* 0x000fe80008000405 */
[----:B------:R-:W-:Y:S04]  /*26080*/  STS.U16 [R27+UR5+0x2e80], R6 ;  /* 0x002e80061b007988 */ /* 0x000fe80008000405 */
        /* <DEDUP_REMOVED lines=10> */
[----:B------:R-:W3:Y:S04]  /*26130*/  LDL.LU R11, [R1+0x6f0] ;  /* 0x0006f000010b7983 */ /* 0x000ee80000300800 */
[----:B------:R-:W3:Y:S04]  /*26140*/  LDL.LU R28, [R1+0x6ec] ;  /* 0x0006ec00011c7983 */ /* 0x000ee80000300800 */
[----:B------:R-:W3:Y:S04]  /*26150*/  LDL.LU R29, [R1+0x678] ;  /* 0x00067800011d7983 */ /* 0x000ee80000300800 */
[----:B------:R-:W3:Y:S04]  /*26160*/  LDL.LU R6, [R1+0x674] ;  /* 0x0006740001067983 */ /* 0x000ee80000300800 */
[----:B--2---:R0:W-:Y:S04]  /*26170*/  STS.U16 [R27+UR5+0x3e00], R9 ;  /* 0x003e00091b007988 */ /* 0x0041e80008000405 */
[----:B0-----:R-:W2:Y:S04]  /*26180*/  LDL.LU R9, [R1+0x670] ;  /* 0x0006700001097983 */ /* 0x001ea80000300800 */
[----:B----4-:R0:W-:Y:S04]  /*26190*/  STS.U16 [R27+UR5+0x3e80], R8 ;  /* 0x003e80081b007988 */ /* 0x0101e80008000405 */
[----:B------:R1:W-:Y:S04]  /*261a0*/  STS.U16 [R27+UR5+0x3f00], R7 ;  /* 0x003f00071b007988 */ /* 0x0003e80008000405 */
[----:B---3--:R3:W-:Y:S04]  /*261b0*/  STS.U16 [R27+UR5+0x3f80], R3 ;  /* 0x003f80031b007988 */ /* 0x0087e80008000405 */
[----:B------:R-:W-:Y:S04]  /*261c0*/  STS.U16 [R27+UR5+0x4e00], R14 ;  /* 0x004e000e1b007988 */ /* 0x000fe80008000405 */
[----:B0-----:R-:W4:Y:S04]  /*261d0*/  LDL.LU R8, [R1+0x66c] ;  /* 0x00066c0001087983 */ /* 0x001f280000300800 */
[----:B------:R-:W-:Y:S04]  /*261e0*/  STS.U16 [R27+UR5+0x4e80], R15 ;  /* 0x004e800f1b007988 */ /* 0x000fe80008000405 */
[----:B------:R-:W-:Y:S04]  /*261f0*/  STS.U16 [R27+UR5+0x4f00], R13 ;  /* 0x004f000d1b007988 */ /* 0x000fe80008000405 */
[----:B------:R0:W-:Y:S04]  /*26200*/  STS.U16 [R27+UR5+0x4f80], R10 ;  /* 0x004f800a1b007988 */ /* 0x0001e80008000405 */
[----:B------:R0:W-:Y:S04]  /*26210*/  STS.U16 [R27+UR5+0x5e00], R22 ;  /* 0x005e00161b007988 */ /* 0x0001e80008000405 */
[----:B-1----:R-:W4:Y:S04]  /*26220*/  LDL.LU R7, [R1+0x5f8] ;  /* 0x0005f80001077983 */ /* 0x002f280000300800 */
[----:B---3--:R-:W3:Y:S04]  /*26230*/  LDL.LU R3, [R1+0x5f4] ;  /* 0x0005f40001037983 */ /* 0x008ee80000300800 */
[----:B------:R1:W-:Y:S04]  /*26240*/  STS.U16 [R27+UR5+0x5e80], R5 ;  /* 0x005e80051b007988 */ /* 0x0003e80008000405 */
[----:B------:R1:W-:Y:S04]  /*26250*/  STS.U16 [R27+UR5+0x5f00], R4 ;  /* 0x005f00041b007988 */ /* 0x0003e80008000405 */
[----:B------:R1:W-:Y:S04]  /*26260*/  STS.U16 [R27+UR5+0x5f80], R0 ;  /* 0x005f80001b007988 */ /* 0x0003e80008000405 */
[----:B0-----:R-:W3:Y:S04]  /*26270*/  LDL.LU R10, [R1+0x5f0] ;  /* 0x0005f000010a7983 */ /* 0x001ee80000300800 */
[----:B------:R-:W3:Y:S04]  /*26280*/  LDL.LU R22, [R1+0x5ec] ;  /* 0x0005ec0001167983 */ /* 0x000ee80000300800 */
[----:B------:R-:W-:Y:S04]  /*26290*/  STS.U16 [R27+UR5+0x6e00], R18 ;  /* 0x006e00121b007988 */ /* 0x000fe80008000405 */
[----:B-1----:R-:W3:Y:S04]  /*262a0*/  LDL.LU R5, [R1+0x578] ;  /* 0x0005780001057983 */ /* 0x002ee80000300800 */
[----:B------:R-:W-:Y:S04]  /*262b0*/  STS.U16 [R27+UR5+0x6e80], R20 ;  /* 0x006e80141b007988 */ /* 0x000fe80008000405 */
[----:B------:R-:W-:Y:S04]  /*262c0*/  STS.U16 [R27+UR5+0x6f00], R12 ;  /* 0x006f000c1b007988 */ /* 0x000fe80008000405 */
[----:B------:R-:W-:Y:S04]  /*262d0*/  STS.U16 [R27+UR5+0x6f80], R26 ;  /* 0x006f801a1b007988 */ /* 0x000fe80008000405 */
[----:B------:R-:W3:Y:S04]  /*262e0*/  LDL.LU R4, [R1+0x574] ;  /* 0x0005740001047983 */ /* 0x000ee80000300800 */
[----:B------:R-:W3:Y:S04]  /*262f0*/  LDL.LU R0, [R1+0x570] ;  /* 0x0005700001007983 */ /* 0x000ee80000300800 */
[----:B------:R0:W-:Y:S04]  /*26300*/  STS.U16 [R27+UR5+0x7e00], R16 ;  /* 0x007e00101b007988 */ /* 0x0001e80008000405 */
[----:B------:R1:W-:Y:S04]  /*26310*/  STS.U16 [R27+UR5+0x7e80], R2 ;  /* 0x007e80021b007988 */ /* 0x0003e80008000405 */
[----:B0-----:R-:W3:Y:S04]  /*26320*/  LDL.LU R16, [R1+0x56c] ;  /* 0x00056c0001107983 */ /* 0x001ee80000300800 */
[----:B-1----:R-:W3:Y:S04]  /*26330*/  LDL.LU R2, [R1+0x4f4] ;  /* 0x0004f40001027983 */ /* 0x002ee80000300800 */
[----:B------:R-:W-:Y:S04]  /*26340*/  STS.U16 [R27+UR5+0x7f00], R11 ;  /* 0x007f000b1b007988 */ /* 0x000fe80008000405 */
[----:B------:R-:W-:Y:S04]  /*26350*/  STS.U16 [R27+UR5+0x7f80], R28 ;  /* 0x007f801c1b007988 */ /* 0x000fe80008000405 */
[----:B------:R-:W-:Y:S04]  /*26360*/  STS.U16 [R27+UR5+0x8e00], R29 ;  /* 0x008e001d1b007988 */ /* 0x000fe80008000405 */
[----:B------:R-:W-:Y:S04]  /*26370*/  STS.U16 [R27+UR5+0x8e80], R6 ;  /* 0x008e80061b007988 */ /* 0x000fe80008000405 */
[----:B------:R-:W3:Y:S04]  /*26380*/  LDL.LU R15, [R1+0x4f0] ;  /* 0x0004f000010f7983 */ /* 0x000ee80000300800 */
[----:B--2---:R-:W-:Y:S04]  /*26390*/  STS.U16 [R27+UR5+0x8f00], R9 ;  /* 0x008f00091b007988 */ /* 0x004fe80008000405 */
[----:B----4-:R0:W-:Y:S04]  /*263a0*/  STS.U16 [R27+UR5+0x8f80], R8 ;  /* 0x008f80081b007988 */ /* 0x0101e80008000405 */
[----:B0-----:R-:W2:Y:S04]  /*263b0*/  LDL.LU R8, [R1+0x4ec] ;  /* 0x0004ec0001087983 */ /* 0x001ea80000300800 */
[----:B------:R-:W4:Y:S04]  /*263c0*/  LDL.LU R13, [R1+0x4e8] ;  /* 0x0004e800010d7983 */ /* 0x000f280000300800 */
[----:B------:R-:W4:Y:S04]  /*263d0*/  LDL.LU R18, [R1+0x474] ;  /* 0x0004740001127983 */ /* 0x000f280000300800 */
[----:B------:R-:W4:Y:S04]  /*263e0*/  LDL.LU R20, [R1+0x470] ;  /* 0x0004700001147983 */ /* 0x000f280000300800 */
[----:B------:R-:W4:Y:S04]  /*263f0*/  LDL.LU R14, [R1+0x46c] ;  /* 0x00046c00010e7983 */ /* 0x000f280000300800 */
[----:B------:R-:W4:Y:S04]  /*26400*/  LDL.LU R6, [R1+0x464] ;  /* 0x0004640001067983 */ /* 0x000f280000300800 */
[----:B------:R0:W-:Y:S04]  /*26410*/  STS.U16 [R27+UR5+0x9e00], R7 ;  /* 0x009e00071b007988 */ /* 0x0001e80008000405 */
[----:B------:R-:W4:Y:S04]  /*26420*/  LDL.LU R9, [R1+0x1cc] ;  /* 0x0001cc0001097983 */ /* 0x000f280000300800 */
[----:B---3--:R1:W-:Y:S04]  /*26430*/  STS.U16 [R27+UR5+0x9e80], R3 ;  /* 0x009e80031b007988 */ /* 0x0083e80008000405 */
        /* <DEDUP_REMOVED lines=15> */
[----:B------:R-:W3:Y:S04]  /*26530*/  LDL.LU R29, [R1+0xc8] ;  /* 0x0000c800011d7983 */ /* 0x000ee80000300800 */
[----:B------:R-:W3:Y:S04]  /*26540*/  LDL.LU R10, [R1+0xc4] ;  /* 0x0000c400010a7983 */ /* 0x000ee80000300800 */
[----:B------:R-:W3:Y:S04]  /*26550*/  LDL.LU R2, [R1+0xc0] ;  /* 0x0000c00001027983 */ /* 0x000ee80000300800 */
[----:B------:R-:W3:Y:S04]  /*26560*/  LDL.LU R22, [R1+0x98] ;  /* 0x0000980001167983 */ /* 0x000ee80000300800 */
[----:B------:R-:W3:Y:S04]  /*26570*/  LDL.LU R5, [R1+0x78] ;  /* 0x0000780001057983 */ /* 0x000ee80000300800 */
[----:B------:R-:W3:Y:S04]  /*26580*/  LDL.LU R16, [R1+0x58] ;  /* 0x0000580001107983 */ /* 0x000ee80000300800 */
[----:B------:R-:W-:Y:S04]  /*26590*/  STS.U16 [R27+UR5+0xbe80], R15 ;  /* 0x00be800f1b007988 */ /* 0x000fe80008000405 */
[----:B--2---:R0:W-:Y:S04]  /*265a0*/  STS.U16 [R27+UR5+0xbf00], R8 ;  /* 0x00bf00081b007988 */ /* 0x0041e80008000405 */
[----:B----4-:R1:W-:Y:S04]  /*265b0*/  STS.U16 [R27+UR5+0xbf80], R13 ;  /* 0x00bf800d1b007988 */ /* 0x0103e80008000405 */
[----:B------:R2:W-:Y:S04]  /*265c0*/  STS.U16 [R27+UR5+0xce00], R18 ;  /* 0x00ce00121b007988 */ /* 0x0005e80008000405 */
[----:B------:R4:W-:Y:S04]  /*265d0*/  STS.U16 [R27+UR5+0xce80], R20 ;  /* 0x00ce80141b007988 */ /* 0x0009e80008000405 */
[----:B------:R-:W-:Y:S04]  /*265e0*/  STS.U16 [R27+UR5+0xcf00], R14 ;  /* 0x00cf000e1b007988 */ /* 0x000fe80008000405 */
[----:B------:R0:W-:Y:S04]  /*265f0*/  STS.U16 [R27+UR5+0xcf80], R6 ;  /* 0x00cf80061b007988 */ /* 0x0001e80008000405 */
[----:B------:R1:W-:Y:S04]  /*26600*/  STS.U16 [R27+UR5+0xde00], R9 ;  /* 0x00de00091b007988 */ /* 0x0003e80008000405 */
[----:B0-----:R-:W3:Y:S04]  /*26610*/  LDL.LU R8, [R1+0x40] ;  /* 0x0000400001087983 */ /* 0x001ee80000300800 */
[----:B------:R-:W3:Y:S04]  /*26620*/  LDL.LU R15, [R1+0x20] ;  /* 0x00002000010f7983 */ /* 0x000ee80000300800 */
[----:B-1----:R-:W3:Y:S04]  /*26630*/  LDL.LU R13, [R1+0x3018] ;  /* 0x00301800010d7983 */ /* 0x002ee80000300800 */
[----:B--2---:R-:W2:Y:S04]  /*26640*/  LDL.LU R18, [R1+0x3014] ;  /* 0x0030140001127983 */ /* 0x004ea80000300800 */
[----:B----4-:R-:W4:Y:S04]  /*26650*/  LDL.LU R20, [R1+0x3010] ;  /* 0x0030100001147983 */ /* 0x010f280000300800 */
[----:B---3--:R-:W-:Y:S04]  /*26660*/  STS.U16 [R27+UR5+0xde80], R7 ;  /* 0x00de80071b007988 */ /* 0x008fe80008000405 */
[----:B------:R0:W-:Y:S04]  /*26670*/  STS.U16 [R27+UR5+0xdf00], R3 ;  /* 0x00df00031b007988 */ /* 0x0001e80008000405 */
[----:B------:R1:W-:Y:S04]  /*26680*/  STS.U16 [R27+UR5+0xdf80], R12 ;  /* 0x00df800c1b007988 */ /* 0x0003e80008000405 */
[----:B------:R-:W3:Y:S04]  /*26690*/  LDL.LU R6, [R1+0x94] ;  /* 0x0000940001067983 */ /* 0x000ee80000300800 */
[----:B------:R0:W-:Y:S04]  /*266a0*/  STS.U16 [R27+UR5+0xee00], R26 ;  /* 0x00ee001a1b007988 */ /* 0x0001e80008000405 */
[----:B------:R0:W-:Y:S04]  /*266b0*/  STS.U16 [R27+UR5+0xee80], R11 ;  /* 0x00ee800b1b007988 */ /* 0x0001e80008000405 */
[----:B------:R1:W-:Y:S04]  /*266c0*/  STS.U16 [R27+UR5+0xef00], R28 ;  /* 0x00ef001c1b007988 */ /* 0x0003e80008000405 */
[----:B------:R-:W2:Y:S04]  /*266d0*/  LDL.LU R9, [R1+0x1c] ;  /* 0x00001c0001097983 */ /* 0x000ea80000300800 */
[----:B0-----:R-:W2:Y:S04]  /*266e0*/  LDL.LU R3, [R1+0x74] ;  /* 0x0000740001037983 */ /* 0x001ea80000300800 */
[----:B------:R-:W2:Y:S04]  /*266f0*/  LDL.LU R14, [R1+0xc] ;  /* 0x00000c00010e7983 */ /* 0x000ea80000300800 */
[----:B------:R-:W2:Y:S04]  /*26700*/  LDL.LU R7, [R1+0x54] ;  /* 0x0000540001077983 */ /* 0x000ea80000300800 */
[----:B-1----:R-:W2:Y:S04]  /*26710*/  LDL.LU R12, [R1+0x300c] ;  /* 0x00300c00010c7983 */ /* 0x002ea80000300800 */
[----:B------:R-:W2:Y:S04]  /*26720*/  LDL.LU R26, [R1+0x3008] ;  /* 0x00300800011a7983 */ /* 0x000ea80000300800 */
[----:B------:R0:W-:Y:S04]  /*26730*/  STS.U16 [R27+UR5+0xef80], R4 ;  /* 0x00ef80041b007988 */ /* 0x0001e80008000405 */
[----:B------:R1:W-:Y:S04]  /*26740*/  STS.U16 [R27+UR5+0xfe00], R0 ;  /* 0x00fe00001b007988 */ /* 0x0003e80008000405 */
[----:B------:R0:W-:Y:S04]  /*26750*/  STS.U16 [R27+UR5+0xfe80], R29 ;  /* 0x00fe801d1b007988 */ /* 0x0001e80008000405 */
[----:B------:R0:W-:Y:S04]  /*26760*/  STS.U16 [R27+UR5+0xff00], R10 ;  /* 0x00ff000a1b007988 */ /* 0x0001e80008000405 */
[----:B------:R-:W2:Y:S04]  /*26770*/  LDL.LU R11, [R1+0x3004] ;  /* 0x00300400010b7983 */ /* 0x000ea80000300800 */
[----:B------:R1:W-:Y:S04]  /*26780*/  STS.U16 [R27+UR5+0xff80], R2 ;  /* 0x00ff80021b007988 */ /* 0x0003e80008000405 */
[----:B------:R-:W2:Y:S04]  /*26790*/  LDL.LU R28, [R1+0x3000] ;  /* 0x00300000011c7983 */ /* 0x000ea80000300800 */
[----:B0-----:R-:W2:Y:S04]  /*267a0*/  LDL.LU R4, [R1+0x38] ;  /* 0x0000380001047983 */ /* 0x001ea80000300800 */
[----:B-1----:R-:W2:Y:S04]  /*267b0*/  LDL.LU R0, [R1+0x90] ;  /* 0x0000900001007983 */ /* 0x002ea80000300800 */
[----:B------:R-:W2:Y:S04]  /*267c0*/  LDL.LU R29, [R1+0x2ffc] ;  /* 0x002ffc00011d7983 */ /* 0x000ea80000300800 */
[----:B------:R-:W2:Y:S01]  /*267d0*/  LDL.LU R10, [R1+0x2ff8] ;  /* 0x002ff800010a7983 */ /* 0x000ea20000300800 */
[----:B------:R-:W0:Y:S03]  /*267e0*/  S2R R2, SR_TID.X ;  /* 0x0000000000027919 */ /* 0x000e260000002100 */
[----:B------:R-:W2:Y:S01]  /*267f0*/  LDL.LU R27, [R1+0x2ff4] ;  /* 0x002ff400011b7983 */ /* 0x000ea20000300800 */
[----:B0-----:R-:W-:-:S05]  /*26800*/  LOP3.LUT R2, R2, 0x3f, RZ, 0xc0, !PT ;  /* 0x0000003f02027812 */ /* 0x001fca00078ec0ff */
[----:B------:R-:W-:-:S05]  /*26810*/  IMAD.SHL.U32 R2, R2, 0x2, RZ ;  /* 0x0000000202027824 */ /* 0x000fca00078e00ff */
[----:B------:R0:W-:Y:S04]  /*26820*/  STS.U16 [R2+UR5+0x10080], R22 ;  /* 0x0100801602007988 */ /* 0x0001e80008000405 */
[----:B------:R1:W-:Y:S04]  /*26830*/  STS.U16 [R2+UR5+0x10880], R5 ;  /* 0x0108800502007988 */ /* 0x0003e80008000405 */
[----:B------:R1:W-:Y:S04]  /*26840*/  STS.U16 [R2+UR5+0x11080], R16 ;  /* 0x0110801002007988 */ /* 0x0003e80008000405 */
[----:B0-----:R-:W2:Y:S04]  /*26850*/  LDL.LU R22, [R1+0x2ff0] ;  /* 0x002ff00001167983 */ /* 0x001ea80000300800 */
[----:B-1----:R-:W2:Y:S04]  /*26860*/  LDL.LU R5, [R1+0x2fec] ;  /* 0x002fec0001057983 */ /* 0x002ea80000300800 */
[----:B------:R-:W2:Y:S04]  /*26870*/  LDL.LU R16, [R1+0x2fe8] ;  /* 0x002fe80001107983 */ /* 0x000ea80000300800 */
[----:B------:R-:W-:Y:S04]  /*26880*/  STS.U16 [R2+UR5+0x10000], R8 ;  /* 0x0100000802007988 */ /* 0x000fe80008000405 */
[----:B--2---:R0:W-:Y:S04]  /*26890*/  STS.U16 [R2+UR5+0x11880], R16 ;  /* 0x0118801002007988 */ /* 0x0041e80008000405 */
[----:B0-----:R-:W2:Y:S04]  /*268a0*/  LDL.LU R16, [R1+0x8c] ;  /* 0x00008c0001107983 */ /* 0x001ea80000300800 */
[----:B------:R-:W2:Y:S04]  /*268b0*/  LDL.LU R8, [R1+0x2fe4] ;  /* 0x002fe40001087983 */ /* 0x000ea80000300800 */
[----:B------:R0:W-:Y:S04]  /*268c0*/  STS.U16 [R2+UR5+0x11000], R5 ;  /* 0x0110000502007988 */ /* 0x0001e80008000405 */
[----:B------:R1:W-:Y:S04]  /*268d0*/  STS.U16 [R2+UR5+0x10800], R15 ;  /* 0x0108000f02007988 */ /* 0x0003e80008000405 */
[----:B------:R3:W-:Y:S01]  /*268e0*/  STS.U16 [R2+UR5+0x11800], R22 ;  /* 0x0118001602007988 */ /* 0x0007e20008000405 */
[----:B0-----:R-:W-:-:S03]  /*268f0*/  LOP3.LUT R5, R2, 0x10, RZ, 0x3c, !PT ;  /* 0x0000001002057812 */ /* 0x001fc600078e3cff */
[----:B-1----:R-:W4:Y:S04]  /*26900*/  LDL.LU R15, [R1+0x4c] ;  /* 0x00004c00010f7983 */ /* 0x002f280000300800 */
[----:B---3--:R-:W3:Y:S04]  /*26910*/  LDL.LU R2, [R1+0x50] ;  /* 0x0000500001027983 */ /* 0x008ee80000300800 */
[----:B------:R-:W3:Y:S04]  /*26920*/  LDL.LU R22, [R1+0x6c] ;  /* 0x00006c0001167983 */ /* 0x000ee80000300800 */
[----:B--2---:R-:W-:Y:S04]  /*26930*/  STS.U16 [R5+UR5+0x10100], R8 ;  /* 0x0101000805007988 */ /* 0x004fe80008000405 */
[----:B------:R0:W-:Y:S04]  /*26940*/  STS.U16 [R5+UR5+0x10180], R6 ;  /* 0x0101800605007988 */ /* 0x0001e80008000405 */
[----:B------:R1:W-:Y:S04]  /*26950*/  STS.U16 [R5+UR5+0x10900], R9 ;  /* 0x0109000905007988 */ /* 0x0003e80008000405 */
[----:B------:R2:W-:Y:S04]  /*26960*/  STS.U16 [R5+UR5+0x10980], R3 ;  /* 0x0109800305007988 */ /* 0x0005e80008000405 */
[----:B0-----:R-:W3:Y:S04]  /*26970*/  LDL.LU R6, [R1+0x2fe0] ;  /* 0x002fe00001067983 */ /* 0x001ee80000300800 */
[----:B-1----:R-:W3:Y:S04]  /*26980*/  LDL.LU R9, [R1+0x2fdc] ;  /* 0x002fdc0001097983 */ /* 0x002ee80000300800 */
[----:B--2---:R-:W2:Y:S01]  /*26990*/  LDL.LU R3, [R1+0x2fd8] ;  /* 0x002fd80001037983 */ /* 0x004ea20000300800 */
[----:B------:R-:W0:Y:S03]  /*269a0*/  S2R R8, SR_TID.X ;  /* 0x0000000000087919 */ /* 0x000e260000002100 */
[----:B------:R1:W-:Y:S04]  /*269b0*/  STS.U16 [R5+UR5+0x11100], R14 ;  /* 0x0111000e05007988 */ /* 0x0003e80008000405 */
[----:B------:R0:W-:Y:S04]  /*269c0*/  STS.U16 [R5+UR5+0x11180], R7 ;  /* 0x0111800705007988 */ /* 0x0001e80008000405 */
[----:B-1----:R-:W4:Y:S01]  /*269d0*/  LDL.LU R14, [R1+0x88] ;  /* 0x00008800010e7983 */ /* 0x002f220000300800 */
[----:B0-----:R-:W-:-:S05]  /*269e0*/  LOP3.LUT R8, R8, 0x3f, RZ, 0xc0, !PT ;  /* 0x0000003f08087812 */ /* 0x001fca00078ec0ff */
[----:B------:R-:W-:-:S05]  /*269f0*/  IMAD.SHL.U32 R7, R8, 0x2, RZ ;  /* 0x0000000208077824 */ /* 0x000fca00078e00ff */
[----:B------:R-:W-:Y:S01]  /*26a00*/  LOP3.LUT R7, R7, 0x20, RZ, 0x3c, !PT ;  /* 0x0000002007077812 */ /* 0x000fe200078e3cff */
[----:B--2---:R0:W-:Y:S04]  /*26a10*/  STS.U16 [R5+UR5+0x11980], R3 ;  /* 0x0119800305007988 */ /* 0x0041e80008000405 */
[----:B---3--:R1:W-:Y:S04]  /*26a20*/  STS.U16 [R5+UR5+0x11900], R9 ;  /* 0x0119000905007988 */ /* 0x0083e80008000405 */
[----:B------:R2:W-:Y:S04]  /*26a30*/  STS.U16 [R7+UR5+0x10200], R4 ;  /* 0x0102000407007988 */ /* 0x0005e80008000405 */
[----:B0-----:R-:W3:Y:S04]  /*26a40*/  LDL.LU R3, [R1+0x70] ;  /* 0x0000700001037983 */ /* 0x001ee80000300800 */
[----:B-1----:R-:W3:Y:S04]  /*26a50*/  LDL.LU R5, [R1+0x2fd4] ;  /* 0x002fd40001057983 */ /* 0x002ee80000300800 */
[----:B------:R-:W3:Y:S04]  /*26a60*/  LDL.LU R9, [R1+0x34] ;  /* 0x0000340001097983 */ /* 0x000ee80000300800 */
[----:B--2---:R-:W2:Y:S04]  /*26a70*/  LDL.LU R4, [R1+0x2fd0] ;  /* 0x002fd00001047983 */ /* 0x004ea80000300800 */
[----:B------:R0:W-:Y:S04]  /*26a80*/  STS.U16 [R7+UR5+0x10280], R0 ;  /* 0x0102800007007988 */ /* 0x0001e80008000405 */
[----:B0-----:R-:W3:Y:S04]  /*26a90*/  LDL.LU R0, [R1+0x2fcc] ;  /* 0x002fcc0001007983 */ /* 0x001ee80000300800 */
[----:B--2---:R0:W-:Y:S04]  /*26aa0*/  STS.U16 [R7+UR5+0x10a00], R4 ;  /* 0x010a000407007988 */ /* 0x0041e80008000405 */
[----:B0-----:R-:W2:Y:S04]  /*26ab0*/  LDL.LU R4, [R1+0x2fc8] ;  /* 0x002fc80001047983 */ /* 0x001ea80000300800 */
[----:B---3--:R-:W-:Y:S04]  /*26ac0*/  STS.U16 [R7+UR5+0x10a80], R3 ;  /* 0x010a800307007988 */ /* 0x008fe80008000405 */
[----:B------:R0:W-:Y:S04]  /*26ad0*/  STS.U16 [R7+UR5+0x11200], R27 ;  /* 0x0112001b07007988 */ /* 0x0001e80008000405 */
[----:B------:R1:W-:Y:S01]  /*26ae0*/  STS.U16 [R7+UR5+0x11280], R2 ;  /* 0x0112800207007988 */ /* 0x0003e20008000405 */
[----:B------:R-:W-:-:S05]  /*26af0*/  IMAD.SHL.U32 R8, R8, 0x2, RZ ;  /* 0x0000000208087824 */ /* 0x000fca00078e00ff */
[----:B------:R-:W-:Y:S01]  /*26b00*/  LOP3.LUT R8, R8, 0x30, RZ, 0x3c, !PT ;  /* 0x0000003008087812 */ /* 0x000fe200078e3cff */
[----:B0-----:R-:W3:Y:S04]  /*26b10*/  LDL.LU R27, [R1+0x2fc4] ;  /* 0x002fc400011b7983 */ /* 0x001ee80000300800 */
[----:B------:R-:W3:Y:S04]  /*26b20*/  LDL.LU R3, [R1+0x84] ;  /* 0x0000840001037983 */ /* 0x000ee80000300800 */
[----:B-1----:R-:W3:Y:S04]  /*26b30*/  LDL.LU R2, [R1+0x64] ;  /* 0x0000640001027983 */ /* 0x002ee80000300800 */
[----:B--2---:R0:W-:Y:S02]  /*26b40*/  STS.U16 [R7+UR5+0x11a80], R4 ;  /* 0x011a800407007988 */ /* 0x0041e40008000405 */
[----:B0-----:R-:W0:Y:S02]  /*26b50*/  S2R R4, SR_TID.X ;  /* 0x0000000000047919 */ /* 0x001e240000002100 */
[----:B------:R-:W2:Y:S01]  /*26b60*/  LDL.LU R7, [R1+0x2fc0] ;  /* 0x002fc00001077983 */ /* 0x000ea20000300800 */
[----:B0-----:R-:W-:-:S05]  /*26b70*/  LOP3.LUT R4, R4, 0x3f, RZ, 0xc0, !PT ;  /* 0x0000003f04047812 */ /* 0x001fca00078ec0ff */
[----:B------:R-:W-:-:S05]  /*26b80*/  IMAD.SHL.U32 R4, R4, 0x2, RZ ;  /* 0x0000000204047824 */ /* 0x000fca00078e00ff */
[----:B------:R-:W-:-:S05]  /*26b90*/  LOP3.LUT R4, R4, 0x20, RZ, 0x3c, !PT ;  /* 0x0000002004047812 */ /* 0x000fca00078e3cff */
[----:B------:R-:W-:Y:S04]  /*26ba0*/  STS.U16 [R4+UR5+0x11a00], R10 ;  /* 0x011a000a04007988 */ /* 0x000fe80008000405 */
[----:B------:R-:W-:Y:S04]  /*26bb0*/  STS.U16 [R8+UR5+0x10300], R9 ;  /* 0x0103000908007988 */ /* 0x000fe80008000405 */
[----:B------:R-:W-:Y:S04]  /*26bc0*/  STS.U16 [R8+UR5+0x10380], R16 ;  /* 0x0103801008007988 */ /* 0x000fe80008000405 */
[----:B------:R0:W-:Y:S04]  /*26bd0*/  STS.U16 [R8+UR5+0x10b00], R5 ;  /* 0x010b000508007988 */ /* 0x0001e80008000405 */
[----:B0-----:R-:W2:Y:S01]  /*26be0*/  LDL.LU R5, [R1+0x2fbc] ;  /* 0x002fbc0001057983 */ /* 0x001ea20000300800 */
[----:B------:R-:W0:Y:S03]  /*26bf0*/  S2R R16, SR_TID.X ;  /* 0x0000000000107919 */ /* 0x000e260000002100 */
[----:B------:R-:W3:Y:S04]  /*26c00*/  LDL.LU R4, [R1+0x80] ;  /* 0x0000800001047983 */ /* 0x000ee80000300800 */
[----:B------:R-:W-:Y:S04]  /*26c10*/  STS.U16 [R8+UR5+0x10b80], R22 ;  /* 0x010b801608007988 */ /* 0x000fe80008000405 */
[----:B------:R-:W3:Y:S04]  /*26c20*/  LDL.LU R9, [R1+0x60] ;  /* 0x0000600001097983 */ /* 0x000ee80000300800 */
[----:B------:R1:W-:Y:S04]  /*26c30*/  STS.U16 [R8+UR5+0x11300], R28 ;  /* 0x0113001c08007988 */ /* 0x0003e80008000405 */
[----:B----4-:R4:W-:Y:S04]  /*26c40*/  STS.U16 [R8+UR5+0x11380], R15 ;  /* 0x0113800f08007988 */ /* 0x0109e80008000405 */
[----:B-1----:R-:W3:Y:S04]  /*26c50*/  LDL.LU R28, [R1+0x44] ;  /* 0x00004400011c7983 */ /* 0x002ee80000300800 */
[----:B------:R-:W3:Y:S04]  /*26c60*/  LDL.LU R22, [R1] ;  /* 0x0000000001167983 */ /* 0x000ee80000300800 */
[----:B----4-:R-:W4:Y:S01]  /*26c70*/  LDL.LU R15, [R1+0x24] ;  /* 0x00002400010f7983 */ /* 0x010f220000300800 */
[----:B0-----:R-:W-:-:S05]  /*26c80*/  LOP3.LUT R10, R16, 0x3f, RZ, 0xc0, !PT ;  /* 0x0000003f100a7812 */ /* 0x001fca00078ec0ff */
[----:B------:R-:W-:-:S05]  /*26c90*/  IMAD.SHL.U32 R16, R10, 0x2, RZ ;  /* 0x000000020a107824 */ /* 0x000fca00078e00ff */
[----:B------:R-:W-:Y:S01]  /*26ca0*/  LOP3.LUT R16, R16, 0x40, RZ, 0x3c, !PT ;  /* 0x0000004010107812 */ /* 0x000fe200078e3cff */
[----:B--2---:R0:W-:Y:S04]  /*26cb0*/  STS.U16 [R8+UR5+0x11b80], R5 ;  /* 0x011b800508007988 */ /* 0x0041e80008000405 */
[----:B------:R1:W-:Y:S04]  /*26cc0*/  STS.U16 [R8+UR5+0x11b00], R11 ;  /* 0x011b000b08007988 */ /* 0x0003e80008000405 */
[----:B------:R2:W-:Y:S04]  /*26cd0*/  STS.U16 [R16+UR5+0x10400], R7 ;  /* 0x0104000710007988 */ /* 0x0005e80008000405 */
[----:B------:R1:W-:Y:S04]  /*26ce0*/  STS.U16 [R16+UR5+0x10480], R14 ;  /* 0x0104800e10007988 */ /* 0x0003e80008000405 */
[----:B------:R2:W-:Y:S04]  /*26cf0*/  STS.U16 [R16+UR5+0x10c00], R6 ;  /* 0x010c000610007988 */ /* 0x0005e80008000405 */
[----:B0-----:R-:W3:Y:S04]  /*26d00*/  LDL.LU R5, [R1+0x48] ;  /* 0x0000480001057983 */ /* 0x001ee80000300800 */
[----:B-1----:R-:W3:Y:S04]  /*26d10*/  LDL.LU R8, [R1+0x2fb8] ;  /* 0x002fb80001087983 */ /* 0x002ee80000300800 */
[----:B------:R-:W3:Y:S04]  /*26d20*/  LDL.LU R11, [R1+0x68] ;  /* 0x00006800010b7983 */ /* 0x000ee80000300800 */
[----:B--2---:R-:W2:Y:S04]  /*26d30*/  LDL.LU R7, [R1+0x2fb4] ;  /* 0x002fb40001077983 */ /* 0x004ea80000300800 */
[----:B------:R-:W2:Y:S04]  /*26d40*/  LDL.LU R14, [R1+0x5c] ;  /* 0x00005c00010e7983 */ /* 0x000ea80000300800 */
[----:B------:R-:W2:Y:S01]  /*26d50*/  LDL.LU R6, [R1+0x2fb0] ;  /* 0x002fb00001067983 */ /* 0x000ea20000300800 */
[----:B------:R-:W-:-:S05]  /*26d60*/  IMAD.SHL.U32 R10, R10, 0x2, RZ ;  /* 0x000000020a0a7824 */ /* 0x000fca00078e00ff */
[----:B------:R-:W-:Y:S01]  /*26d70*/  LOP3.LUT R10, R10, 0x50, RZ, 0x3c, !PT ;  /* 0x000000500a0a7812 */ /* 0x000fe200078e3cff */
[----:B---3--:R-:W-:Y:S04]  /*26d80*/  STS.U16 [R16+UR5+0x10c80], R11 ;  /* 0x010c800b10007988 */ /* 0x008fe80008000405 */
[----:B------:R-:W-:Y:S04]  /*26d90*/  STS.U16 [R16+UR5+0x11400], R26 ;  /* 0x0114001a10007988 */ /* 0x000fe80008000405 */
[----:B------:R-:W-:Y:S04]  /*26da0*/  STS.U16 [R16+UR5+0x11480], R5 ;  /* 0x0114800510007988 */ /* 0x000fe80008000405 */
[----:B--2---:R-:W-:Y:S04]  /*26db0*/  STS.U16 [R16+UR5+0x11c80], R6 ;  /* 0x011c800610007988 */ /* 0x004fe80008000405 */
[----:B------:R0:W-:Y:S02]  /*26dc0*/  STS.U16 [R16+UR5+0x11c00], R12 ;  /* 0x011c000c10007988 */ /* 0x0001e40008000405 */
[----:B0-----:R-:W0:Y:S02]  /*26dd0*/  S2R R16, SR_TID.X ;  /* 0x0000000000107919 */ /* 0x001e240000002100 */
[----:B------:R1:W-:Y:S04]  /*26de0*/  STS.U16 [R10+UR5+0x10500], R27 ;  /* 0x0105001b0a007988 */ /* 0x0003e80008000405 */
[----:B------:R2:W-:Y:S04]  /*26df0*/  STS.U16 [R10+UR5+0x10580], R3 ;  /* 0x010580030a007988 */ /* 0x0005e80008000405 */
[----:B------:R-:W-:Y:S04]  /*26e00*/  STS.U16 [R10+UR5+0x10d00], R29 ;  /* 0x010d001d0a007988 */ /* 0x000fe80008000405 */
[----:B------:R3:W-:Y:S04]  /*26e10*/  STS.U16 [R10+UR5+0x10d80], R2 ;  /* 0x010d80020a007988 */ /* 0x0007e80008000405 */
[----:B------:R-:W-:Y:S04]  /*26e20*/  STS.U16 [R10+UR5+0x11500], R18 ;  /* 0x011500120a007988 */ /* 0x000fe80008000405 */
[----:B------:R-:W-:Y:S04]  /*26e30*/  STS.U16 [R10+UR5+0x11580], R28 ;  /* 0x0115801c0a007988 */ /* 0x000fe80008000405 */
[----:B------:R-:W-:Y:S04]  /*26e40*/  STS.U16 [R10+UR5+0x11d80], R7 ;  /* 0x011d80070a007988 */ /* 0x000fe80008000405 */
[----:B------:R-:W-:Y:S04]  /*26e50*/  STS.U16 [R10+UR5+0x11d00], R13 ;  /* 0x011d000d0a007988 */ /* 0x000fe80008000405 */
[----:B-1----:R-:W4:Y:S04]  /*26e60*/  LDL.LU R27, [R1+0x2fac] ;  /* 0x002fac00011b7983 */ /* 0x002f280000300800 */
[----:B--2---:R-:W2:Y:S01]  /*26e70*/  LDL R3, [R1+0x354] ;  /* 0x0003540001037983 */ /* 0x004ea20000100800 */
[----:B0-----:R-:W-:-:S05]  /*26e80*/  LOP3.LUT R16, R16, 0x3f, RZ, 0xc0, !PT ;  /* 0x0000003f10107812 */ /* 0x001fca00078ec0ff */
[----:B---3--:R-:W-:-:S05]  /*26e90*/  IMAD.SHL.U32 R2, R16, 0x2, RZ ;  /* 0x0000000210027824 */ /* 0x008fca00078e00ff */
[----:B------:R-:W-:-:S05]  /*26ea0*/  LOP3.LUT R2, R2, 0x60, RZ, 0x3c, !PT ;  /* 0x0000006002027812 */ /* 0x000fca00078e3cff */
[----:B------:R0:W-:Y:S04]  /*26eb0*/  STS.U16 [R2+UR5+0x10600], R0 ;  /* 0x0106000002007988 */ /* 0x0001e80008000405 */
[----:B0-----:R-:W3:Y:S01]  /*26ec0*/  LDL.LU R0, [R1+0x2fa8] ;  /* 0x002fa80001007983 */ /* 0x001ee20000300800 */
[----:B------:R-:W-:-:S03]  /*26ed0*/  IMAD.SHL.U32 R16, R16, 0x2, RZ ;  /* 0x0000000210107824 */ /* 0x000fc600078e00ff */
[----:B------:R-:W-:Y:S04]  /*26ee0*/  STS.U16 [R2+UR5+0x10680], R4 ;  /* 0x0106800402007988 */ /* 0x000fe80008000405 */
[----:B------:R-:W-:Y:S04]  /*26ef0*/  STS.U16 [R2+UR5+0x10e00], R20 ;  /* 0x010e001402007988 */ /* 0x000fe80008000405 */
[----:B------:R-:W-:Y:S04]  /*26f00*/  STS.U16 [R2+UR5+0x10e80], R9 ;  /* 0x010e800902007988 */ /* 0x000fe80008000405 */
[----:B------:R-:W-:Y:S01]  /*26f10*/  STS.U16 [R2+UR5+0x11600], R19 ;  /* 0x0116001302007988 */ /* 0x000fe20008000405 */
[----:B------:R-:W-:-:S03]  /*26f20*/  LOP3.LUT R16, R16, 0x70, RZ, 0x3c, !PT ;  /* 0x0000007010107812 */ /* 0x000fc600078e3cff */
[----:B------:R-:W-:Y:S04]  /*26f30*/  STS.U16 [R2+UR5+0x11680], R22 ;  /* 0x0116801602007988 */ /* 0x000fe80008000405 */
[----:B------:R-:W-:Y:S04]  /*26f40*/  STS.U16 [R2+UR5+0x11e80], R8 ;  /* 0x011e800802007988 */ /* 0x000fe80008000405 */
[----:B------:R-:W-:Y:S04]  /*26f50*/  STS.U16 [R2+UR5+0x11e00], R21 ;  /* 0x011e001502007988 */ /* 0x000fe80008000405 */
[----:B----4-:R0:W-:Y:S02]  /*26f60*/  STS.U16 [R16+UR5+0x10700], R15 ;  /* 0x0107000f10007988 */ /* 0x0101e40008000405 */
[----:B0-----:R-:W0:Y:S02]  /*26f70*/  S2R R15, SR_TID.X ;  /* 0x00000000000f7919 */ /* 0x001e240000002100 */
[----:B0-----:R-:W-:-:S05]  /*26f80*/  LOP3.LUT R15, R15, 0x7, RZ, 0xc0, !PT ;  /* 0x000000070f0f7812 */ /* 0x001fca00078ec0ff */
[----:B------:R-:W-:Y:S01]  /*26f90*/  IMAD R15, R15, 0x110, RZ ;  /* 0x000001100f0f7824 */ /* 0x000fe200078e02ff */
[----:B---3--:R0:W-:Y:S04]  /*26fa0*/  STS.U16 [R16+UR5+0x10780], R0 ;  /* 0x0107800010007988 */ /* 0x0081e80008000405 */
[----:B------:R-:W-:Y:S04]  /*26fb0*/  STS.U16 [R16+UR5+0x10f00], R17 ;  /* 0x010f001110007988 */ /* 0x000fe80008000405 */
[----:B------:R1:W-:Y:S04]  /*26fc0*/  STS.U16 [R16+UR5+0x10f80], R14 ;  /* 0x010f800e10007988 */ /* 0x0003e80008000405 */
[----:B0-----:R-:W3:Y:S01]  /*26fd0*/  LDL R0, [R1+0x1be0] ;  /* 0x001be00001007983 */ /* 0x001ee20000100800 */
[----:B-1----:R-:W0:Y:S03]  /*26fe0*/  S2R R14, SR_TID.X ;  /* 0x00000000000e7919 */ /* 0x002e260000002100 */
[----:B------:R-:W-:Y:S04]  /*26ff0*/  STS.U16 [R16+UR5+0x11700], R23 ;  /* 0x0117001710007988 */ /* 0x000fe80008000405 */
[----:B------:R-:W-:Y:S04]  /*27000*/  STS.U16 [R16+UR5+0x11780], R27 ;  /* 0x0117801b10007988 */ /* 0x000fe80008000405 */
[----:B------:R-:W-:Y:S04]  /*27010*/  STS.U16 [R16+UR5+0x11f80], R24 ;  /* 0x011f801810007988 */ /* 0x000fe80008000405 */
[----:B------:R-:W-:Y:S01]  /*27020*/  STS.U16 [R16+UR5+0x11f00], R25 ;  /* 0x011f001910007988 */ /* 0x000fe20008000405 */
[----:B------:R-:W-:Y:S06]  /*27030*/  BAR.SYNC.DEFER_BLOCKING 0x0 ;  /* 0x0000000000007b1d */ /* 0x000fec0000010000 */
[----:B--2---:R-:W1:Y:S01]  /*27040*/  LDSM.16.MT88.4 R20, [R3+UR5] ;  /* 0x000000050314783b */ /* 0x004e620008004200 */
[----:B0-----:R-:W-:-:S05]  /*27050*/  IMAD.SHL.U32 R2, R14, 0x2, RZ ;  /* 0x000000020e027824 */ /* 0x001fca00078e00ff */
[----:B------:R-:W-:-:S05]  /*27060*/  LOP3.LUT R2, R15, 0x30, R2, 0x78, !PT ;  /* 0x000000300f027812 */ /* 0x000fca00078e7802 */
[----:B------:R-:W0:Y:S04]  /*27070*/  LDSM.16.M88.4 R4, [R2+UR5+0x10000] ;  /* 0x010000050204783b */ /* 0x000e280008000200 */
[----:B------:R-:W2:Y:S04]  /*27080*/  LDSM.16.M88.4 R12, [R2+UR5+0x10800] ;  /* 0x01080005020c783b */ /* 0x000ea80008000200 */
[----:B------:R-:W4:Y:S04]  /*27090*/  LDSM.16.M88.4 R8, [R2+UR5+0x11000] ;  /* 0x011000050208783b */ /* 0x000f280008000200 */
[----:B------:R-:W2:Y:S04]  /*270a0*/  LDSM.16.M88.4 R16, [R2+UR5+0x11800] ;  /* 0x011800050210783b */ /* 0x000ea80008000200 */
[----:B-1----:R-:W-:Y:S04]  /*270b0*/  STL.64 [R1+0x2fa0], R22 ;  /* 0x002fa01601007387 */ /* 0x002fe80000100a00 */
[----:B------:R-:W-:Y:S04]  /*270c0*/  STL.64 [R1+0x2f98], R20 ;  /* 0x002f981401007387 */ /* 0x000fe80000100a00 */
[----:B0-----:R-:W-:Y:S04]  /*270d0*/  STL [R1+0x2dac], R6 ;  /* 0x002dac0601007387 */ /* 0x001fe80000100800 */
[----:B------:R0:W-:Y:S04]  /*270e0*/  STL [R1+0x2da8], R7 ;  /* 0x002da80701007387 */ /* 0x0001e80000100800 */
[----:B0-----:R-:W3:Y:S04]  /*270f0*/  LDL R7, [R1+0x354] ;  /* 0x0003540001077983 */ /* 0x001ee80000100800 */
[----:B--2---:R-:W-:Y:S04]  /*27100*/  STL [R1+0x2d74], R14 ;  /* 0x002d740e01007387 */ /* 0x004fe80000100800 */
[----:B------:R-:W-:Y:S04]  /*27110*/  STL [R1+0x2d70], R15 ;  /* 0x002d700f01007387 */ /* 0x000fe80000100800 */
[----:B------:R0:W-:Y:S04]  /*27120*/  STL.64 [R1+0x2f90], R12 ;  /* 0x002f900c01007387 */ /* 0x0001e80000100a00 */
[----:B----4-:R-:W-:Y:S04]  /*27130*/  STL [R1+0x2db8], R10 ;  /* 0x002db80a01007387 */ /* 0x010fe80000100800 */
[----:B------:R-:W-:Y:S04]  /*27140*/  STL [R1+0x2db4], R11 ;  /* 0x002db40b01007387 */ /* 0x000fe80000100800 */
[----:B0-----:R-:W2:Y:S04]  /*27150*/  LDL.LU.64 R12, [R1+0x420] ;  /* 0x00042000010c7983 */ /* 0x001ea80000300a00 */
[----:B------:R-:W2:Y:S04]  /*27160*/  LDL.LU.64 R14, [R1+0x428] ;  /* 0x00042800010e7983 */ /* 0x000ea80000300a00 */
[----:B------:R-:W-:Y:S04]  /*27170*/  STL.64 [R1+0x2f88], R18 ;  /* 0x002f881201007387 */ /* 0x000fe80000100a00 */
[----:B------:R-:W-:Y:S04]  /*27180*/  STL.64 [R1+0x2f80], R16 ;  /* 0x002f801001007387 */ /* 0x000fe80000100a00 */
[----:B---3--:R-:W0:Y:S04]  /*27190*/  LDSM.16.MT88.4 R24, [R7+UR5+0x80] ;  /* 0x000080050718783b */ /* 0x008e280008004200 */
[----:B------:R-:W1:Y:S04]  /*271a0*/  LDSM.16.MT88.4 R20, [R7+UR5+0x100] ;  /* 0x000100050714783b */ /* 0x000e680008004200 */
[----:B------:R-:W3:Y:S04]  /*271b0*/  LDSM.16.MT88.4 R16, [R7+UR5+0x180] ;  /* 0x000180050710783b */ /* 0x000ee80008004200 */
[----:B0-----:R0:W-:Y:S04]  /*271c0*/  STL.64 [R1], R24 ;  /* 0x0000001801007387 */ /* 0x0011e80000100a00 */
[----:B------:R4:W-:Y:S04]  /*271d0*/  STL.64 [R1+0x8], R26 ;  /* 0x0000081a01007387 */ /* 0x0009e80000100a00 */
[----:B-1----:R-:W-:Y:S04]  /*271e0*/  STL.64 [R1+0x40], R20 ;  /* 0x0000401401007387 */ /* 0x002fe80000100a00 */
[----:B------:R-:W-:Y:S04]  /*271f0*/  STL.64 [R1+0x48], R22 ;  /* 0x0000481601007387 */ /* 0x000fe80000100a00 */
[----:B------:R-:W1:Y:S01]  /*27200*/  LDSM.16.MT88.4 R20, [R0+UR5] ;  /* 0x000000050014783b */ /* 0x000e620008004200 */
[----:B---3--:R-:W-:-:S02]  /*27210*/  IMAD.MOV.U32 R11, RZ, RZ, R16 ;  /* 0x000000ffff0b7224 */ /* 0x008fc400078e0010 */
[----:B------:R-:W-:Y:S02]  /*27220*/  IMAD.MOV.U32 R10, RZ, RZ, R17 ;  /* 0x000000ffff0a7224 */ /* 0x000fe400078e0011 */
[----:B------:R-:W-:Y:S02]  /*27230*/  IMAD.MOV.U32 R3, RZ, RZ, R18 ;  /* 0x000000ffff037224 */ /* 0x000fe400078e0012 */
[----:B------:R-:W-:Y:S01]  /*27240*/  IMAD.MOV.U32 R2, RZ, RZ, R19 ;  /* 0x000000ffff027224 */ /* 0x000fe200078e0013 */
[----:B------:R-:W3:Y:S04]  /*27250*/  LDL.LU.64 R16, [R1+0x3d0] ;  /* 0x0003d00001107983 */ /* 0x000ee80000300a00 */
[----:B------:R-:W3:Y:S04]  /*27260*/  LDL.LU.64 R18, [R1+0x3d8] ;  /* 0x0003d80001127983 */ /* 0x000ee80000300a00 */
[----:B0-----:R-:W2:Y:S04]  /*27270*/  LDL.LU.64 R24, [R1+0x310] ;  /* 0x0003100001187983 */ /* 0x001ea80000300a00 */
[----:B----4-:R-:W4:Y:S04]  /*27280*/  LDL.LU.64 R26, [R1+0x318] ;  /* 0x00031800011a7983 */ /* 0x010f280000300a00 */
[----:B------:R-:W-:Y:S04]  /*27290*/  STL [R1+0x2f6c], R3 ;  /* 0x002f6c0301007387 */ /* 0x000fe80000100800 */
[----:B------:R-:W-:Y:S04]  /*272a0*/  STL [R1+0x2f68], R10 ;  /* 0x002f680a01007387 */ /* 0x000fe80000100800 */
[----:B------:R-:W-:Y:S04]  /*272b0*/  STL [R1+0x2f64], R11 ;  /* 0x002f640b01007387 */ /* 0x000fe80000100800 */
[----:B------:R-:W-:Y:S04]  /*272c0*/  STL [R1+0x2f60], R7 ;  /* 0x002f600701007387 */ /* 0x000fe80000100800 */
[----:B-1----:R-:W-:Y:S04]  /*272d0*/  STL.64 [R1+0x20], R20 ;  /* 0x0000201401007387 */ /* 0x002fe80000100a00 */
[----:B------:R0:W-:Y:S04]  /*272e0*/  STL.64 [R1+0x28], R22 ;  /* 0x0000281601007387 */ /* 0x0001e80000100a00 */
[----:B0-----:R-:W2:Y:S04]  /*272f0*/  LDL.LU.64 R22, [R1+0x2fa0] ;  /* 0x002fa00001167983 */ /* 0x001ea80000300a00 */
[----:B------:R-:W2:Y:S02]  /*27300*/  LDL.LU.64 R20, [R1+0x2f98] ;  /* 0x002f980001147983 */ /* 0x000ea40000300a00 */
[----:B--2---:R-:W-:-:S15]  /*27310*/  HMMA.16816.F32 R12, R20, R4, R12 ;  /* 0x00000004140c723c */ /* 0x004fde000000180c */
[----:B------:R-:W-:-:S04]  /*27320*/  NOP ;  /* 0x0000000000007918 */ /* 0x000fc80000000000 */
[----:B------:R-:W-:Y:S04]  /*27330*/  STL.64 [R1+0x1b0], R12 ;  /* 0x0001b00c01007387 */ /* 0x000fe80000100a00 */
[----:B------:R-:W-:Y:S04]  /*27340*/  STL.64 [R1+0x1b8], R14 ;  /* 0x0001b80e01007387 */ /* 0x000fe80000100a00 */
[----:B------:R-:W0:Y:S04]  /*27350*/  LDSM.16.MT88.4 R12, [R0+UR5+0x80] ;  /* 0x00008005000c783b */ /* 0x000e280008004200 */
[----:B0-----:R0:W-:Y:S01]  /*27360*/  STL.64 [R1+0x10], R12 ;  /* 0x0000100c01007387 */ /* 0x0011e20000100a00 */
[----:B------:R-:W-:-:S02]  /*27370*/  IMAD.MOV.U32 R3, RZ, RZ, R12 ;  /* 0x000000ffff037224 */ /* 0x000fc400078e000c */
[----:B------:R-:W-:Y:S01]  /*27380*/  IMAD.MOV.U32 R10, RZ, RZ, R13 ;  /* 0x000000ffff0a7224 */ /* 0x000fe200078e000d */
[----:B------:R-:W-:Y:S04]  /*27390*/  STL.64 [R1+0x18], R14 ;  /* 0x0000180e01007387 */ /* 0x000fe80000100a00 */
[----:B0-----:R-:W3:Y:S01]  /*273a0*/  LDL.LU.64 R12, [R1+0x2f90] ;  /* 0x002f9000010c7983 */ /* 0x001ee20000300a00 */
[----:B------:R-:W-:-:S05]  /*273b0*/  IMAD.MOV.U32 R7, RZ, RZ, R15 ;  /* 0x000000ffff077224 */ /* 0x000fca00078e000f */
[----:B------:R-:W-:Y:S04]  /*273c0*/  STL [R1+0x2f78], R7 ;  /* 0x002f780701007387 */ /* 0x000fe80000100800 */
[----:B------:R0:W-:Y:S04]  /*273d0*/  STL.64 [R1+0x2f70], R4 ;  /* 0x002f700401007387 */ /* 0x0001e80000100a00 */
[----:B0-----:R-:W2:Y:S04]  /*273e0*/  LDL.LU.64 R4, [R1+0x280] ;  /* 0x0002800001047983 */ /* 0x001ea80000300a00 */
[----:B------:R-:W2:Y:S01]  /*273f0*/  LDL.LU.64 R6, [R1+0x288] ;  /* 0x0002880001067983 */ /* 0x000ea20000300a00 */
[----:B---3--:R-:W-:-:S15]  /*27400*/  HMMA.16816.F32 R16, R20, R12, R16 ;  /* 0x0000000c1410723c */ /* 0x008fde0000001810 */
[----:B------:R-:W-:-:S04]  /*27410*/  NOP ;  /* 0x0000000000007918 */ /* 0x000fc80000000000 */
[----:B------:R-:W-:Y:S04]  /*27420*/  STL.64 [R1+0x1d0], R16 ;  /* 0x0001d01001007387 */ /* 0x000fe80000100a00 */
[----:B------:R0:W-:Y:S04]  /*27430*/  STL.64 [R1+0x1d8], R18 ;  /* 0x0001d81201007387 */ /* 0x0001e80000100a00 */
[----:B0-----:R-:W3:Y:S04]  /*27440*/  LDL.LU.64 R18, [R1+0x2f88] ;  /* 0x002f880001127983 */ /* 0x001ee80000300a00 */
[----:B------:R-:W2:Y:S01]  /*27450*/  LDL.LU.64 R16, [R1+0x2f80] ;  /* 0x002f800001107983 */ /* 0x000ea20000300a00 */
[----:B----4-:R-:W-:Y:S01]  /*27460*/  HMMA.16816.F32 R24, R20, R8, R24 ;  /* 0x000000081418723c */ /* 0x010fe20000001818 */
[----:B------:R-:W-:-:S15]  /*27470*/  IMAD.MOV.U32 R11, RZ, RZ, R14 ;  /* 0x000000ffff0b7224 */ /* 0x000fde00078e000e */
[----:B------:R-:W-:-:S03]  /*27480*/  NOP ;  /* 0x0000000000007918 */ /* 0x000fc60000000000 */
[----:B------:R-:W-:Y:S02]  /*27490*/  IMAD.MOV.U32 R28, RZ, RZ, R27 ;  /* 0x000000ffff1c7224 */ /* 0x000fe400078e001b */
[----:B------:R-:W-:Y:S02]  /*274a0*/  IMAD.MOV.U32 R29, RZ, RZ, R26 ;  /* 0x000000ffff1d7224 */ /* 0x000fe400078e001a */
[----:B------:R-:W-:Y:S02]  /*274b0*/  IMAD.MOV.U32 R14, RZ, RZ, R24 ;  /* 0x000000ffff0e7224 */ /* 0x000fe400078e0018 */
[----:B------:R-:W-:Y:S02]  /*274c0*/  IMAD.MOV.U32 R15, RZ, RZ, R25 ;  /* 0x000000ffff0f7224 */ /* 0x000fe400078e0019 */
[----:B------:R-:W4:Y:S04]  /*274d0*/  LDL.LU.64 R24, [R1+0x410] ;  /* 0x0004100001187983 */ /* 0x000f280000300a00 */
[----:B------:R-:W4:Y:S04]  /*274e0*/  LDL.LU.64 R26, [R1+0x418] ;  /* 0x00041800011a7983 */ /* 0x000f280000300a00 */
[----:B------:R-:W-:Y:S04]  /*274f0*/  STL [R1+0x2d84], R28 ;  /* 0x002d841c01007387 */ /* 0x000fe80000100800 */
[----:B------:R-:W-:Y:S04]  /*27500*/  STL [R1+0x2d80], R29 ;  /* 0x002d801d01007387 */ /* 0x000fe80000100800 */
[----:B------:R-:W-:Y:S04]  /*27510*/  STL [R1+0x2d7c], R15 ;  /* 0x002d7c0f01007387 */ /* 0x000fe80000100800 */
[----:B------:R-:W-:Y:S01]  /*27520*/  STL [R1+0x2d78], R14 ;  /* 0x002d780e01007387 */ /* 0x000fe20000100800 */
[----:B--2---:R-:W-:Y:S03]  /*27530*/  HMMA.16816.F32 R20, R20, R16, R4 ;  /* 0x000000101414723c */ /* 0x004fe60000001804 */
[----:B------:R-:W2:Y:S04]  /*27540*/  LDL.LU R7, [R1+0x2f78] ;  /* 0x002f780001077983 */ /* 0x000ea80000300800 */
[----:B------:R-:W4:Y:S04]  /*27550*/  LDL.LU.64 R4, [R1+0x2f70] ;  /* 0x002f700001047983 */ /* 0x000f280000300a00 */
[----:B---3--:R-:W-:Y:S04]  /*27560*/  STL.64 [R1+0x2f58], R18 ;  /* 0x002f581201007387 */ /* 0x008fe80000100a00 */
[----:B------:R-:W-:Y:S04]  /*27570*/  STL.64 [R1+0x2f50], R16 ;  /* 0x002f501001007387 */ /* 0x000fe80000100a00 */
[----:B------:R0:W-:Y:S04]  /*27580*/  STL.64 [R1+0x1a0], R20 ;  /* 0x0001a01401007387 */ /* 0x0001e80000100a00 */
[----:B------:R1:W-:Y:S04]  /*27590*/  STL.64 [R1+0x1a8], R22 ;  /* 0x0001a81601007387 */ /* 0x0003e80000100a00 */
[----:B0-----:R-:W3:Y:S04]  /*275a0*/  LDL.LU.64 R20, [R1+0x40] ;  /* 0x0000400001147983 */ /* 0x001ee80000300a00 */
[----:B-1----:R-:W2:Y:S04]  /*275b0*/  LDL.LU.64 R22, [R1+0x48] ;  /* 0x0000480001167983 */ /* 0x002ea80000300a00 */
[----:B--2---:R-:W-:Y:S04]  /*275c0*/  STL.64 [R1+0x2f48], R22 ;  /* 0x002f481601007387 */ /* 0x004fe80000100a00 */
[----:B---3--:R0:W-:Y:S04]  /*275d0*/  STL.64 [R1+0x2f40], R20 ;  /* 0x002f401401007387 */ /* 0x0081e80000100a00 */
[----:B0-----:R-:W4:Y:S04]  /*275e0*/  LDL.LU.64 R20, [R1] ;  /* 0x0000000001147983 */ /* 0x001f280000300a00 */
[----:B------:R-:W4:Y:S04]  /*275f0*/  LDL.LU.64 R22, [R1+0x8] ;  /* 0x0000080001167983 */ /* 0x000f280000300a00 */
[----:B------:R-:W2:Y:S04]  /*27600*/  LDL.LU.64 R16, [R1+0x300] ;  /* 0x0003000001107983 */ /* 0x000ea80000300a00 */
[----:B------:R-:W2:Y:S01]  /*27610*/  LDL.LU.64 R18, [R1+0x308] ;  /* 0x0003080001127983 */ /* 0x000ea20000300a00 */
[----:B----4-:R-:W-:-:S15]  /*27620*/  HMMA.16816.F32 R24, R20, R4, R24 ;  /* 0x000000041418723c */ /* 0x010fde0000001818 */
[----:B------:R-:W-:-:S04]  /*27630*/  NOP ;  /* 0x0000000000007918 */ /* 0x000fc80000000000 */
[----:B------:R-:W-:Y:S02]  /*27640*/  IMAD.MOV.U32 R28, RZ, RZ, R24 ;  /* 0x000000ffff1c7224 */ /* 0x000fe400078e0018 */
[----:B------:R-:W-:Y:S02]  /*27650*/  IMAD.MOV.U32 R29, RZ, RZ, R25 ;  /* 0x000000ffff1d7224 */ /* 0x000fe400078e0019 */
[----:B------:R-:W-:Y:S02]  /*27660*/  IMAD.MOV.U32 R15, RZ, RZ, R26 ;  /* 0x000000ffff0f7224 */ /* 0x000fe400078e001a */
[----:B------:R-:W-:Y:S02]  /*27670*/  IMAD.MOV.U32 R14, RZ, RZ, R27 ;  /* 0x000000ffff0e7224 */ /* 0x000fe400078e001b */
[----:B------:R-:W0:Y:S04]  /*27680*/  LDSM.16.MT88.4 R24, [R0+UR5+0x100] ;  /* 0x000100050018783b */ /* 0x000e280008004200 */
[----:B------:R-:W-:Y:S04]  /*27690*/  STL [R1+0x2d94], R14 ;  /* 0x002d940e01007387 */ /* 0x000fe80000100800 */
[----:B------:R-:W-:Y:S04]  /*276a0*/  STL [R1+0x2d90], R15 ;  /* 0x002d900f01007387 */ /* 0x000fe80000100800 */
[----:B------:R-:W-:Y:S04]  /*276b0*/  STL [R1+0x2d8c], R29 ;  /* 0x002d8c1d01007387 */ /* 0x000fe80000100800 */
[----:B------:R-:W-:Y:S04]  /*276c0*/  STL [R1+0x2d88], R28 ;  /* 0x002d881c01007387 */ /* 0x000fe80000100800 */
[----:B0-----:R-:W-:Y:S04]  /*276d0*/  STL.64 [R1+0x2e38], R26 ;  /* 0x002e381a01007387 */ /* 0x001fe80000100a00 */
[----:B------:R0:W-:Y:S04]  /*276e0*/  STL.64 [R1+0x2e30], R24 ;  /* 0x002e301801007387 */ /* 0x0001e80000100a00 */
[----:B0-----:R-:W3:Y:S04]  /*276f0*/  LDL.LU.64 R24, [R1+0x3c0] ;  /* 0x0003c00001187983 */ /* 0x001ee80000300a00 */
[----:B------:R-:W3:Y:S01]  /*27700*/  LDL.LU.64 R26, [R1+0x3c8] ;  /* 0x0003c800011a7983 */ /* 0x000ee20000300a00 */
[----:B------:R-:W-:-:S02]  /*27710*/  IMAD.MOV.U32 R28, RZ, RZ, R20 ;  /* 0x000000ffff1c7224 */ /* 0x000fc400078e0014 */
[----:B------:R-:W-:Y:S02]  /*27720*/  IMAD.MOV.U32 R15, RZ, RZ, R21 ;  /* 0x000000ffff0f7224 */ /* 0x000fe400078e0015 */
[----:B------:R-:W-:Y:S02]  /*27730*/  IMAD.MOV.U32 R14, RZ, RZ, R22 ;  /* 0x000000ffff0e7224 */ /* 0x000fe400078e0016 */
[----:B------:R-:W-:Y:S01]  /*27740*/  IMAD.MOV.U32 R6, RZ, RZ, R23 ;  /* 0x000000ffff067224 */ /* 0x000fe200078e0017 */
[----:B---3--:R-:W-:-:S15]  /*27750*/  HMMA.16816.F32 R24, R20, R12, R24 ;  /* 0x0000000c1418723c */ /* 0x008fde0000001818 */
[----:B------:R-:W-:-:S04]  /*27760*/  NOP ;  /* 0x0000000000007918 */ /* 0x000fc80000000000 */
[----:B------:R0:W-:Y:S04]  /*27770*/  STL.64 [R1+0x180], R24 ;  /* 0x0001801801007387 */ /* 0x0001e80000100a00 */
[----:B------:R1:W-:Y:S04]  /*27780*/  STL.64 [R1+0x188], R26 ;  /* 0x0001881a01007387 */ /* 0x0003e80000100a00 */
[----:B------:R-:W3:Y:S04]  /*27790*/  LDL.LU.64 R20, [R1+0x270] ;  /* 0x0002700001147983 */ /* 0x000ee80000300a00 */
[----:B------:R-:W3:Y:S01]  /*277a0*/  LDL.LU.64 R22, [R1+0x278] ;  /* 0x0002780001167983 */ /* 0x000ee20000300a00 */
[----:B0-----:R-:W-:-:S02]  /*277b0*/  IMAD.MOV.U32 R24, RZ, RZ, R3 ;  /* 0x000000ffff187224 */ /* 0x001fc400078e0003 */
[----:B-1----:R-:W-:Y:S02]  /*277c0*/  IMAD.MOV.U32 R26, RZ, RZ, R11 ;  /* 0x000000ffff1a7224 */ /* 0x002fe400078e000b */
[----:B------:R-:W-:Y:S01]  /*277d0*/  IMAD.MOV.U32 R27, RZ, RZ, R7 ;  /* 0x000000ffff1b7224 */ /* 0x000fe200078e0007 */
[----:B------:R-:W4:Y:S01]  /*277e0*/  LDL.LU R3, [R1+0x2f6c] ;  /* 0x002f6c0001037983 */ /* 0x000f220000300800 */
[----:B------:R-:W-:-:S03]  /*277f0*/  IMAD.MOV.U32 R25, RZ, RZ, R10 ;  /* 0x000000ffff197224 */ /* 0x000fc600078e000a */
[----:B------:R-:W3:Y:S04]  /*27800*/  LDL.LU R10, [R1+0x2f68] ;  /* 0x002f6800010a7983 */ /* 0x000ee80000300800 */
[----:B------:R-:W3:Y:S04]  /*27810*/  LDL.LU R11, [R1+0x2f64] ;  /* 0x002f6400010b7983 */ /* 0x000ee80000300800 */
[----:B------:R-:W3:Y:S04]  /*27820*/  LDL.LU R7, [R1+0x2f60] ;  /* 0x002f600001077983 */ /* 0x000ee80000300800 */
[----:B------:R0:W-:Y:S04]  /*27830*/  STL.64 [R1+0x2e80], R26 ;  /* 0x002e801a01007387 */ /* 0x0001e80000100a00 */
[----:B------:R1:W-:Y:S01]  /*27840*/  STL.64 [R1+0x2e78], R24 ;  /* 0x002e781801007387 */ /* 0x0003e20000100a00 */
[----:B0-----:R-:W-:-:S02]  /*27850*/  IMAD.MOV.U32 R26, RZ, RZ, R14 ;  /* 0x000000ffff1a7224 */ /* 0x001fc400078e000e */
[----:B-1----:R-:W-:Y:S02]  /*27860*/  IMAD.MOV.U32 R24, RZ, RZ, R28 ;  /* 0x000000ffff187224 */ /* 0x002fe400078e001c */
[----:B------:R-:W-:Y:S02]  /*27870*/  IMAD.MOV.U32 R25, RZ, RZ, R15 ;  /* 0x000000ffff197224 */ /* 0x000fe400078e000f */
[----:B------:R-:W-:-:S07]  /*27880*/  IMAD.MOV.U32 R27, RZ, RZ, R6 ;  /* 0x000000ffff1b7224 */ /* 0x000fce00078e0006 */
[----:B--2---:R-:W-:-:S15]  /*27890*/  HMMA.16816.F32 R16, R24, R8, R16 ;  /* 0x000000081810723c */ /* 0x004fde0000001810 */
[----:B------:R-:W-:-:S04]  /*278a0*/  NOP ;  /* 0x0000000000007918 */ /* 0x000fc80000000000 */
[----:B------:R-:W-:Y:S02]  /*278b0*/  IMAD.MOV.U32 R29, RZ, RZ, R18 ;  /* 0x000000ffff1d7224 */ /* 0x000fe400078e0012 */
[----:B------:R-:W-:Y:S02]  /*278c0*/  IMAD.MOV.U32 R28, RZ, RZ, R19 ;  /* 0x000000ffff1c7224 */ /* 0x000fe400078e0013 */
[----:B------:R-:W-:Y:S02]  /*278d0*/  IMAD.MOV.U32 R14, RZ, RZ, R16 ;  /* 0x000000ffff0e7224 */ /* 0x000fe400078e0010 */
[----:B------:R-:W-:Y:S01]  /*278e0*/  IMAD.MOV.U32 R15, RZ, RZ, R17 ;  /* 0x000000ffff0f7224 */ /* 0x000fe200078e0011 */
[----:B------:R-:W2:Y:S04]  /*278f0*/  LDL.LU.64 R18, [R1+0x2f58] ;  /* 0x002f580001127983 */ /* 0x000ea80000300a00 */
[----:B------:R-:W3:Y:S04]  /*27900*/  LDL.LU.64 R16, [R1+0x2f50] ;  /* 0x002f500001107983 */ /* 0x000ee80000300a00 */
[----:B------:R-:W-:Y:S04]  /*27910*/  STL [R1+0x2da4], R28 ;  /* 0x002da41c01007387 */ /* 0x000fe80000100800 */
[----:B------:R-:W-:Y:S04]  /*27920*/  STL [R1+0x2da0], R29 ;  /* 0x002da01d01007387 */ /* 0x000fe80000100800 */
[----:B------:R-:W-:Y:S04]  /*27930*/  STL [R1+0x2d9c], R15 ;  /* 0x002d9c0f01007387 */ /* 0x000fe80000100800 */
[----:B------:R-:W-:Y:S01]  /*27940*/  STL [R1+0x2d98], R14 ;  /* 0x002d980e01007387 */ /* 0x000fe20000100800 */
[----:B---3--:R-:W-:Y:S03]  /*27950*/  HMMA.16816.F32 R24, R24, R16, R20 ;  /* 0x000000101818723c */ /* 0x008fe60000001814 */
[----:B------:R-:W3:Y:S04]  /*27960*/  LDL.LU.64 R22, [R1+0x2f48] ;  /* 0x002f480001167983 */ /* 0x000ee80000300a00 */
[----:B------:R-:W4:-:S12]  /*27970*/  LDL.LU.64 R20, [R1+0x2f40] ;  /* 0x002f400001147983 */ /* 0x000f180000300a00 */
[----:B------:R0:W-:Y:S04]  /*27980*/  STL.64 [R1+0xd0], R24 ;  /* 0x0000d01801007387 */ /* 0x0001e80000100a00 */
[----:B------:R1:W-:Y:S04]  /*27990*/  STL.64 [R1+0xd8], R26 ;  /* 0x0000d81a01007387 */ /* 0x0003e80000100a00 */
[----:B0-----:R-:W4:Y:S04]  /*279a0*/  LDL.LU.64 R24, [R1+0x3a0] ;  /* 0x0003a00001187983 */ /* 0x001f280000300a00 */
[----:B-1----:R-:W4:Y:S04]  /*279b0*/  LDL.LU.64 R26, [R1+0x3a8] ;  /* 0x0003a800011a7983 */ /* 0x002f280000300a00 */
[----:B--2---:R-:W-:Y:S04]  /*279c0*/  STL.64 [R1+0x2f38], R18 ;  /* 0x002f381201007387 */ /* 0x004fe80000100a00 */
[----:B------:R0:W-:Y:S04]  /*279d0*/  STL.64 [R1+0x2f30], R16 ;  /* 0x002f301001007387 */ /* 0x0001e80000100a00 */
[----:B0-----:R-:W2:Y:S04]  /*279e0*/  LDL.LU.64 R16, [R1+0x400] ;  /* 0x0004000001107983 */ /* 0x001ea80000300a00 */
[----:B------:R-:W2:Y:S01]  /*279f0*/  LDL.LU.64 R18, [R1+0x408] ;  /* 0x0004080001127983 */ /* 0x000ea20000300a00 */
[----:B---3--:R-:W-:-:S02]  /*27a00*/  IMAD.MOV.U32 R6, RZ, RZ, R22 ;  /* 0x000000ffff067224 */ /* 0x008fc400078e0016 */
[----:B----4-:R-:W-:Y:S02]  /*27a10*/  IMAD.MOV.U32 R15, RZ, RZ, R21 ;  /* 0x000000ffff0f7224 */ /* 0x010fe400078e0015 */
[----:B------:R-:W-:Y:S01]  /*27a20*/  IMAD.MOV.U32 R14, RZ, RZ, R23 ;  /* 0x000000ffff0e7224 */ /* 0x000fe200078e0017 */
[----:B--2---:R-:W-:-:S15]  /*27a30*/  HMMA.16816.F32 R16, R20, R4, R16 ;  /* 0x000000041410723c */ /* 0x004fde0000001810 */
[----:B------:R-:W-:-:S04]  /*27a40*/  NOP ;  /* 0x0000000000007918 */ /* 0x000fc80000000000 */
[----:B------:R0:W-:Y:S02]  /*27a50*/  STL.64 [R1+0x160], R16 ;  /* 0x0001601001007387 */ /* 0x0001e40000100a00 */
[----:B0-----:R-:W-:Y:S02]  /*27a60*/  IMAD.MOV.U32 R16, RZ, RZ, R20 ;  /* 0x000000ffff107224 */ /* 0x001fe400078e0014 */
[----:B------:R-:W0:Y:S04]  /*27a70*/  LDSM.16.MT88.4 R20, [R0+UR5+0x180] ;  /* 0x000180050014783b */ /* 0x000e280008004200 */
[----:B------:R-:W-:Y:S04]  /*27a80*/  STL.64 [R1+0x168], R18 ;  /* 0x0001681201007387 */ /* 0x000fe80000100a00 */
[----:B------:R-:W-:Y:S04]  /*27a90*/  STL [R1+0x2f18], R7 ;  /* 0x002f180701007387 */ /* 0x000fe80000100800 */
[----:B------:R-:W-:Y:S04]  /*27aa0*/  STL.64 [R1+0x2f10], R4 ;  /* 0x002f100401007387 */ /* 0x000fe80000100a00 */
[----:B0-----:R-:W-:Y:S04]  /*27ab0*/  STL.64 [R1+0x2e00], R22 ;  /* 0x002e001601007387 */ /* 0x001fe80000100a00 */
[----:B------:R0:W-:Y:S04]  /*27ac0*/  STL.64 [R1+0x2df8], R20 ;  /* 0x002df81401007387 */ /* 0x0001e80000100a00 */
[----:B0-----:R-:W2:Y:S04]  /*27ad0*/  LDL.LU.64 R20, [R1+0x3b0] ;  /* 0x0003b00001147983 */ /* 0x001ea80000300a00 */
[----:B------:R-:W3:Y:S01]  /*27ae0*/  LDL.LU.64 R22, [R1+0x3b8] ;  /* 0x0003b80001167983 */ /* 0x000ee20000300a00 */
[----:B------:R-:W-:-:S02]  /*27af0*/  IMAD.MOV.U32 R4, RZ, RZ, R16 ;  /* 0x000000ffff047224 */ /* 0x000fc400078e0010 */
[----:B------:R-:W-:Y:S02]  /*27b00*/  IMAD.MOV.U32 R5, RZ, RZ, R15 ;  /* 0x000000ffff057224 */ /* 0x000fe400078e000f */
[----:B------:R-:W-:Y:S01]  /*27b10*/  IMAD.MOV.U32 R7, RZ, RZ, R14 ;  /* 0x000000ffff077224 */ /* 0x000fe200078e000e */
[----:B---3--:R-:W-:Y:S04]  /*27b20*/  STL.64 [R1+0x2e90], R22 ;  /* 0x002e901601007387 */ /* 0x008fe80000100a00 */
[----:B--2---:R0:W-:Y:S02]  /*27b30*/  STL.64 [R1+0x2e88], R20 ;  /* 0x002e881401007387 */ /* 0x0041e40000100a00 */
[----:B0-----:R-:W-:Y:S02]  /*27b40*/  HMMA.16816.F32 R20, R4, R12, R24 ;  /* 0x0000000c0414723c */ /* 0x001fe40000001818 */
[----:B------:R-:W-:Y:S04]  /*27b50*/  STL [R1+0x2db0], R0 ;  /* 0x002db00001007387 */ /* 0x000fe80000100800 */
[----:B------:R-:W2:Y:S04]  /*27b60*/  LDL.LU.64 R16, [R1+0x2e0] ;  /* 0x0002e00001107983 */ /* 0x000ea80000300a00 */
[----:B------:R-:W2:Y:S09]  /*27b70*/  LDL.LU.64 R18, [R1+0x2e8] ;  /* 0x0002e80001127983 */ /* 0x000eb20000300a00 */
[----:B------:R0:W-:Y:S04]  /*27b80*/  STL.64 [R1+0x150], R20 ;  /* 0x0001501401007387 */ /* 0x0001e80000100a00 */
[----:B------:R1:W-:Y:S04]  /*27b90*/  STL.64 [R1+0x158], R22 ;  /* 0x0001581601007387 */ /* 0x0003e80000100a00 */
[----:B------:R-:W-:Y:S04]  /*27ba0*/  STL.64 [R1+0x2f08], R12 ;  /* 0x002f080c01007387 */ /* 0x000fe80000100a00 */
[----:B0-----:R-:W3:Y:S04]  /*27bb0*/  LDL.LU.64 R20, [R1+0x2b0] ;  /* 0x0002b00001147983 */ /* 0x001ee80000300a00 */
[----:B-1----:R-:W4:Y:S04]  /*27bc0*/  LDL.LU.64 R22, [R1+0x2b8] ;  /* 0x0002b80001167983 */ /* 0x002f280000300a00 */
[----:B----4-:R-:W-:Y:S04]  /*27bd0*/  STL.64 [R1+0x2ea0], R22 ;  /* 0x002ea01601007387 */ /* 0x010fe80000100a00 */
[----:B---3--:R0:W-:Y:S04]  /*27be0*/  STL.64 [R1+0x2e98], R20 ;  /* 0x002e981401007387 */ /* 0x0081e80000100a00 */
[----:B0-----:R-:W3:Y:S04]  /*27bf0*/  LDL.LU.64 R20, [R1+0x20] ;  /* 0x0000200001147983 */ /* 0x001ee80000300a00 */
[----:B------:R-:W4:Y:S04]  /*27c00*/  LDL.LU.64 R22, [R1+0x28] ;  /* 0x0000280001167983 */ /* 0x000f280000300a00 */
[----:B----4-:R0:W-:Y:S04]  /*27c10*/  STL.64 [R1+0x2ed0], R22 ;  /* 0x002ed01601007387 */ /* 0x0101e80000100a00 */
[----:B---3--:R1:W-:Y:S01]  /*27c20*/  STL.64 [R1+0x2ec8], R20 ;  /* 0x002ec81401007387 */ /* 0x0083e20000100a00 */
[----:B0-----:R-:W-:-:S02]  /*27c30*/  IMAD.MOV.U32 R22, RZ, RZ, R3 ;  /* 0x000000ffff167224 */ /* 0x001fc400078e0003 */
[----:B------:R-:W-:Y:S02]  /*27c40*/  IMAD.MOV.U32 R23, RZ, RZ, R2 ;  /* 0x000000ffff177224 */ /* 0x000fe400078e0002 */
[----:B-1----:R-:W-:Y:S02]  /*27c50*/  IMAD.MOV.U32 R20, RZ, RZ, R11 ;  /* 0x000000ffff147224 */ /* 0x002fe400078e000b */
[----:B------:R-:W-:Y:S01]  /*27c60*/  IMAD.MOV.U32 R21, RZ, RZ, R10 ;  /* 0x000000ffff157224 */ /* 0x000fe200078e000a */
[----:B------:R-:W-:Y:S04]  /*27c70*/  STL.64 [R1+0x2f28], R22 ;  /* 0x002f281601007387 */ /* 0x000fe80000100a00 */
[----:B------:R0:W-:Y:S04]  /*27c80*/  STL.64 [R1+0x2f20], R20 ;  /* 0x002f201401007387 */ /* 0x0001e80000100a00 */
[----:B0-----:R-:W3:Y:S04]  /*27c90*/  LDL.LU.64 R20, [R1+0x260] ;  /* 0x0002600001147983 */ /* 0x001ee80000300a00 */
[----:B------:R-:W3:Y:S04]  /*27ca0*/  LDL.LU.64 R22, [R1+0x268] ;  /* 0x0002680001167983 */ /* 0x000ee80000300a00 */
[----:B------:R-:W4:Y:S04]  /*27cb0*/  LDL.LU.64 R12, [R1+0x3f0] ;  /* 0x0003f000010c7983 */ /* 0x000f280000300a00 */
[----:B------:R-:W4:Y:S04]  /*27cc0*/  LDL.LU.64 R14, [R1+0x3f8] ;  /* 0x0003f800010e7983 */ /* 0x000f280000300a00 */
[----:B------:R-:W2:Y:S04]  /*27cd0*/  LDL.LU.64 R24, [R1+0x220] ;  /* 0x0002200001187983 */ /* 0x000ea80000300a00 */
[----:B------:R-:W2:Y:S04]  /*27ce0*/  LDL.LU.64 R26, [R1+0x228] ;  /* 0x00022800011a7983 */ /* 0x000ea80000300a00 */
[----:B--2---:R-:W-:Y:S04]  /*27cf0*/  STL.64 [R1+0x2eb0], R26 ;  /* 0x002eb01a01007387 */ /* 0x004fe80000100a00 */
[----:B------:R0:W-:Y:S04]  /*27d00*/  STL.64 [R1+0x2ea8], R24 ;  /* 0x002ea81801007387 */ /* 0x0001e80000100a00 */
[----:B0-----:R-:W2:Y:S04]  /*27d10*/  LDL.LU.64 R24, [R1+0x330] ;  /* 0x0003300001187983 */ /* 0x001ea80000300a00 */
        /* <DEDUP_REMOVED lines=8> */
[----:B------:R-:W2:Y:S01]  /*27da0*/  LDL.LU.64 R26, [R1+0x258] ;  /* 0x00025800011a7983 */ /* 0x000ea20000300a00 */
[C---:B------:R-:W-:Y:S03]  /*27db0*/  HMMA.16816.F32 R16, R4.reuse, R8, R16 ;  /* 0x000000080410723c */ /* 0x040fe60000001810 */
[----:B--2---:R-:W-:Y:S04]  /*27dc0*/  STL.64 [R1+0x2ef0], R26 ;  /* 0x002ef01a01007387 */ /* 0x004fe80000100a00 */
[----:B------:R0:W-:Y:S04]  /*27dd0*/  STL.64 [R1+0x2ee8], R24 ;  /* 0x002ee81801007387 */ /* 0x0001e80000100a00 */
[----:B0-----:R-:W2:Y:S04]  /*27de0*/  LDL.LU.64 R24, [R1+0x2d0] ;  /* 0x0002d00001187983 */ /* 0x001ea80000300a00 */
[----:B------:R-:W2:Y:S04]  /*27df0*/  LDL.LU.64 R26, [R1+0x2d8] ;  /* 0x0002d800011a7983 */ /* 0x000ea80000300a00 */
[----:B------:R-:W-:Y:S01]  /*27e00*/  IMAD.MOV.U32 R2, RZ, RZ, R19 ;  /* 0x000000ffff027224 */ /* 0x000fe200078e0013 */
[----:B--2---:R-:W-:Y:S04]  /*27e10*/  STL.64 [R1+0x2f00], R26 ;  /* 0x002f001a01007387 */ /* 0x004fe80000100a00 */
[----:B------:R0:W-:Y:S04]  /*27e20*/  STL.64 [R1+0x2ef8], R24 ;  /* 0x002ef81801007387 */ /* 0x0001e80000100a00 */
[----:B0-----:R-:W2:Y:S04]  /*27e30*/  LDL.LU.64 R24, [R1+0x380] ;  /* 0x0003800001187983 */ /* 0x001ea80000300a00 */
[----:B------:R-:W2:Y:S04]  /*27e40*/  LDL.LU.64 R26, [R1+0x388] ;  /* 0x00038800011a7983 */ /* 0x000ea80000300a00 */
[----:B------:R-:W-:Y:S04]  /*27e50*/  STL.64 [R1+0x140], R16 ;  /* 0x0001401001007387 */ /* 0x000fe80000100a00 */
[----:B------:R0:W-:Y:S04]  /*27e60*/  STL [R1+0x148], R18 ;  /* 0x0001481201007387 */ /* 0x0001e80000100800 */
[----:B0-----:R-:W2:Y:S04]  /*27e70*/  LDL.LU.64 R18, [R1+0x2f38] ;  /* 0x002f380001127983 */ /* 0x001ea80000300a00 */
[----:B------:R-:W3:Y:S04]  /*27e80*/  LDL.LU.64 R16, [R1+0x2f30] ;  /* 0x002f300001107983 */ /* 0x000ee80000300a00 */
[----:B------:R-:W-:Y:S01]  /*27e90*/  STL [R1+0x2cd0], R2 ;  /* 0x002cd00201007387 */ /* 0x000fe20000100800 */
[----:B---3--:R-:W-:Y:S03]  /*27ea0*/  HMMA.16816.F32 R4, R4, R16, R20 ;  /* 0x000000100404723c */ /* 0x008fe60000001814 */
[----:B------:R-:W4:Y:S04]  /*27eb0*/  LDL.LU.64 R22, [R1+0x2f28] ;  /* 0x002f280001167983 */ /* 0x000f280000300a00 */
[----:B------:R-:W4:-:S12]  /*27ec0*/  LDL.LU.64 R20, [R1+0x2f20] ;  /* 0x002f200001147983 */ /* 0x000f180000300a00 */
[----:B------:R-:W-:Y:S04]  /*27ed0*/  STL.64 [R1+0xb0], R4 ;  /* 0x0000b00401007387 */ /* 0x000fe80000100a00 */
[----:B------:R0:W-:Y:S04]  /*27ee0*/  STL.64 [R1+0xb8], R6 ;  /* 0x0000b80601007387 */ /* 0x0001e80000100a00 */
[----:B0-----:R-:W3:Y:S04]  /*27ef0*/  LDL.LU R7, [R1+0x2f18] ;  /* 0x002f180001077983 */ /* 0x001ee80000300800 */
[----:B------:R-:W4:Y:S02]  /*27f00*/  LDL.LU.64 R4, [R1+0x2f10] ;  /* 0x002f100001047983 */ /* 0x000f240000300a00 */
[----:B----4-:R-:W-:-:S15]  /*27f10*/  HMMA.16816.F32 R12, R20, R4, R12 ;  /* 0x00000004140c723c */ /* 0x010fde000000180c */
[----:B------:R-:W-:-:S04]  /*27f20*/  NOP ;  /* 0x0000000000007918 */ /* 0x000fc80000000000 */
[----:B------:R0:W-:Y:S04]  /*27f30*/  STL.64 [R1+0x130], R12 ;  /* 0x0001300c01007387 */ /* 0x0001e80000100a00 */
[----:B------:R-:W-:Y:S04]  /*27f40*/  STL.64 [R1+0x138], R14 ;  /* 0x0001380e01007387 */ /* 0x000fe80000100a00 */
[----:B0-----:R-:W2:Y:S02]  /*27f50*/  LDL.LU.64 R12, [R1+0x2f08] ;  /* 0x002f0800010c7983 */ /* 0x001ea40000300a00 */
[----:B--2---:R-:W-:-:S15]  /*27f60*/  HMMA.16816.F32 R24, R20, R12, R24 ;  /* 0x0000000c1418723c */ /* 0x004fde0000001818 */
[----:B------:R-:W-:-:S04]  /*27f70*/  NOP ;  /* 0x0000000000007918 */ /* 0x000fc80000000000 */
[----:B------:R-:W-:Y:S04]  /*27f80*/  STL.64 [R1+0x120], R24 ;  /* 0x0001201801007387 */ /* 0x000fe80000100a00 */
[----:B------:R0:W-:Y:S04]  /*27f90*/  STL.64 [R1+0x128], R26 ;  /* 0x0001281a01007387 */ /* 0x0001e80000100a00 */
[----:B0-----:R-:W2:Y:S04]  /*27fa0*/  LDL.LU.64 R26, [R1+0x2f00] ;  /* 0x002f0000011a7983 */ /* 0x001ea80000300a00 */
[----:B------:R-:W2:Y:S02]  /*27fb0*/  LDL.LU.64 R24, [R1+0x2ef8] ;  /* 0x002ef80001187983 */ /* 0x000ea40000300a00 */
[----:B--2---:R-:W-:-:S15]  /*27fc0*/  HMMA.16816.F32 R24, R20, R8, R24 ;  /* 0x000000081418723c */ /* 0x004fde0000001818 */
[----:B------:R-:W-:-:S04]  /*27fd0*/  NOP ;  /* 0x0000000000007918 */ /* 0x000fc80000000000 */
[----:B------:R-:W-:Y:S04]  /*27fe0*/  STL.64 [R1+0x110], R24 ;  /* 0x0001101801007387 */ /* 0x000fe80000100a00 */
[----:B------:R0:W-:Y:S04]  /*27ff0*/  STL.64 [R1+0x118], R26 ;  /* 0x0001181a01007387 */ /* 0x0001e80000100a00 */
[----:B0-----:R-:W2:Y:S04]  /*28000*/  LDL.LU.64 R26, [R1+0x2ef0] ;  /* 0x002ef000011a7983 */ /* 0x001ea80000300a00 */
[----:B------:R-:W2:Y:S02]  /*28010*/  LDL.LU.64 R24, [R1+0x2ee8] ;  /* 0x002ee80001187983 */ /* 0x000ea40000300a00 */
[----:B--2---:R-:W-:Y:S02]  /*28020*/  HMMA.16816.F32 R20, R20, R16, R24 ;  /* 0x000000101414723c */ /* 0x004fe40000001818 */
[----:B------:R-:W2:Y:S04]  /*28030*/  LDL.LU.64 R26, [R1+0x2ee0] ;  /* 0x002ee000011a7983 */ /* 0x000ea80000300a00 */
[----:B------:R-:W2:-:S13]  /*28040*/  LDL.LU.64 R24, [R1+0x2ed8] ;  /* 0x002ed80001187983 */ /* 0x000e9a0000300a00 */
        /* <DEDUP_REMOVED lines=9> */
[----:B------:R-:W2:Y:S01]  /*280e0*/  LDL.LU.64 R24, [R1+0x2eb8] ;  /* 0x002eb80001187983 */ /* 0x000ea20000300a00 */
[----:B------:R-:W-:-:S02]  /*280f0*/  IMAD.MOV.U32 R2, RZ, RZ, R22 ;  /* 0x000000ffff027224 */ /* 0x000fc400078e0016 */
[----:B------:R-:W-:Y:S02]  /*28100*/  IMAD.MOV.U32 R0, RZ, RZ, R23 ;  /* 0x000000ffff007224 */ /* 0x000fe400078e0017 */
[----:B------:R-:W-:Y:S02]  /*28110*/  IMAD.MOV.U32 R6, RZ, RZ, R20 ;  /* 0x000000ffff067224 */ /* 0x000fe400078e0014 */
[----:B------:R-:W-:Y:S01]  /*28120*/  IMAD.MOV.U32 R3, RZ, RZ, R21 ;  /* 0x000000ffff037224 */ /* 0x000fe200078e0015 */
[----:B--2---:R-:W-:-:S15]  /*28130*/  HMMA.16816.F32 R24, R20, R12, R24 ;  /* 0x0000000c1418723c */ /* 0x004fde0000001818 */
[----:B------:R-:W-:-:S04]  /*28140*/  NOP ;  /* 0x0000000000007918 */ /* 0x000fc80000000000 */
[----:B------:R-:W-:Y:S04]  /*28150*/  STL.64 [R1+0xf0], R24 ;  /* 0x0000f01801007387 */ /* 0x000fe80000100a00 */
[----:B------:R0:W-:Y:S04]  /*28160*/  STL.64 [R1+0xf8], R26 ;  /* 0x0000f81a01007387 */ /* 0x0001e80000100a00 */
[----:B0-----:R-:W2:Y:S04]  /*28170*/  LDL.LU.64 R26, [R1+0x2eb0] ;  /* 0x002eb000011a7983 */ /* 0x001ea80000300a00 */
[----:B------:R-:W2:Y:S04]  /*28180*/  LDL.LU.64 R24, [R1+0x2ea8] ;  /* 0x002ea80001187983 */ /* 0x000ea80000300a00 */
[----:B------:R-:W4:Y:S04]  /*28190*/  LDL.LU.64 R22, [R1+0x2ea0] ;  /* 0x002ea00001167983 */ /* 0x000f280000300a00 */
[----:B------:R-:W4:Y:S04]  /*281a0*/  LDL.LU.64 R20, [R1+0x2e98] ;  /* 0x002e980001147983 */ /* 0x000f280000300a00 */
[----:B------:R0:W-:Y:S01]  /*281b0*/  STL.64 [R1+0x2e70], R12 ;  /* 0x002e700c01007387 */ /* 0x0001e20000100a00 */
[----:B------:R-:W-:-:S02]  /*281c0*/  IMAD.MOV.U32 R14, RZ, RZ, R2 ;  /* 0x000000ffff0e7224 */ /* 0x000fc400078e0002 */
[----:B------:R-:W-:Y:S02]  /*281d0*/  IMAD.MOV.U32 R15, RZ, RZ, R0 ;  /* 0x000000ffff0f7224 */ /* 0x000fe400078e0000 */
[----:B0-----:R-:W-:Y:S02]  /*281e0*/  IMAD.MOV.U32 R12, RZ, RZ, R6 ;  /* 0x000000ffff0c7224 */ /* 0x001fe400078e0006 */
[----:B------:R-:W-:-:S07]  /*281f0*/  IMAD.MOV.U32 R13, RZ, RZ, R3 ;  /* 0x000000ffff0d7224 */ /* 0x000fce00078e0003 */
[C---:B----4-:R-:W-:Y:S08]  /*28200*/  HMMA.16816.F32 R20, R12.reuse, R8, R20 ;  /* 0x000000080c14723c */ /* 0x050ff00000001814 */
[----:B--2---:R-:W-:Y:S11]  /*28210*/  HMMA.16816.F32 R12, R12, R16, R24 ;  /* 0x000000100c0c723c */ /* 0x004ff60000001818 */
[----:B------:R-:W-:Y:S04]  /*28220*/  STL.64 [R1+0xe0], R20 ;  /* 0x0000e01401007387 */ /* 0x000fe80000100a00 */
[----:B------:R0:W-:Y:S04]  /*28230*/  STL.64 [R1+0xe8], R22 ;  /* 0x0000e81601007387 */ /* 0x0001e80000100a00 */
[----:B0-----:R-:W2:Y:S04]  /*28240*/  LDL.LU.64 R22, [R1+0x2e90] ;  /* 0x002e900001167983 */ /* 0x001ea80000300a00 */
[----:B------:R-:W2:Y:S04]  /*28250*/  LDL.LU.64 R20, [R1+0x2e88] ;  /* 0x002e880001147983 */ /* 0x000ea80000300a00 */
[----:B------:R-:W2:Y:S04]  /*28260*/  LDL.LU.64 R26, [R1+0x2e80] ;  /* 0x002e8000011a7983 */ /* 0x000ea80000300a00 */
[----:B------:R-:W2:Y:S04]  /*28270*/  LDL.LU.64 R24, [R1+0x2e78] ;  /* 0x002e780001187983 */ /* 0x000ea80000300a00 */
[----:B------:R-:W-:Y:S04]  /*28280*/  STL.64 [R1+0x2e48], R18 ;  /* 0x002e481201007387 */ /* 0x000fe80000100a00 */
[----:B------:R0:W-:Y:S04]  /*28290*/  STL.64 [R1+0x2e40], R16 ;  /* 0x002e401001007387 */ /* 0x0001e80000100a00 */
[----:B------:R-:W-:Y:S04]  /*282a0*/  STL.64 [R1+0x90], R12 ;  /* 0x0000900c01007387 */ /* 0x000fe80000100a00 */
[----:B------:R2:W-:Y:S04]  /*282b0*/  STL.64 [R1+0x98], R14 ;  /* 0x0000980e01007387 */ /* 0x0005e80000100a00 */
[----:B0-----:R-:W4:Y:S04]  /*282c0*/  LDL.LU.64 R16, [R1+0x2a0] ;  /* 0x0002a00001107983 */ /* 0x001f280000300a00 */
[----:B------:R-:W3:Y:S01]  /*282d0*/  LDL.LU.64 R18, [R1+0x2a8] ;  /* 0x0002a80001127983 */ /* 0x000ee20000300a00 */
[----:B--2---:R-:W-:-:S15]  /*282e0*/  HMMA.16816.F32 R12, R24, R4, R20 ;  /* 0x00000004180c723c */ /* 0x004fde0000001814 */
[----:B------:R-:W-:-:S04]  /*282f0*/  NOP ;  /* 0x0000000000007918 */ /* 0x000fc80000000000 */
[----:B------:R-:W-:Y:S04]  /*28300*/  STL.64 [R1+0x80], R12 ;  /* 0x0000800c01007387 */ /* 0x000fe80000100a00 */
[----:B------:R-:W-:Y:S04]  /*28310*/  STL.64 [R1+0x88], R14 ;  /* 0x0000880e01007387 */ /* 0x000fe80000100a00 */
[----:B---3--:R-:W-:Y:S04]  /*28320*/  STL.64 [R1+0x2e58], R18 ;  /* 0x002e581201007387 */ /* 0x008fe80000100a00 */
[----:B----4-:R0:W-:Y:S04]  /*28330*/  STL.64 [R1+0x2e50], R16 ;  /* 0x002e501001007387 */ /* 0x0101e80000100a00 */
[----:B------:R-:W1:Y:S04]  /*28340*/  LDSM.16.MT88.4 R12, [R7+UR5+0x2000] ;  /* 0x00200005070c783b */ /* 0x000e680008004200 */
[----:B0-----:R-:W2:Y:S04]  /*28350*/  LDL.LU.64 R16, [R1+0x10] ;  /* 0x0000100001107983 */ /* 0x001ea80000300a00 */
[----:B------:R-:W3:Y:S04]  /*28360*/  LDL.LU.64 R18, [R1+0x18] ;  /* 0x0000180001127983 */ /* 0x000ee80000300a00 */
[----:B------:R-:W4:Y:S04]  /*28370*/  LDL.LU.64 R24, [R1+0x210] ;  /* 0x0002100001187983 */ /* 0x000f280000300a00 */
[----:B------:R-:W2:Y:S01]  /*28380*/  LDL.LU.64 R26, [R1+0x218] ;  /* 0x00021800011a7983 */ /* 0x000ea20000300a00 */
[----:B-1----:R-:W-:-:S02]  /*28390*/  IMAD.MOV.U32 R11, RZ, RZ, R12 ;  /* 0x000000ffff0b7224 */ /* 0x002fc400078e000c */
[----:B------:R-:W-:Y:S01]  /*283a0*/  IMAD.MOV.U32 R0, RZ, RZ, R13 ;  /* 0x000000ffff007224 */ /* 0x000fe200078e000d */
[----:B--2---:R-:W-:Y:S04]  /*283b0*/  STL.64 [R1+0x2e68], R26 ;  /* 0x002e681a01007387 */ /* 0x004fe80000100a00 */
[----:B----4-:R0:W-:Y:S04]  /*283c0*/  STL.64 [R1+0x2e60], R24 ;  /* 0x002e601801007387 */ /* 0x0101e80000100a00 */
[----:B0-----:R-:W2:Y:S04]  /*283d0*/  LDL.LU.64 R24, [R1+0x320] ;  /* 0x0003200001187983 */ /* 0x001ea80000300a00 */
[----:B------:R-:W2:Y:S04]  /*283e0*/  LDL.LU.64 R26, [R1+0x328] ;  /* 0x00032800011a7983 */ /* 0x000ea80000300a00 */
[----:B------:R-:W4:Y:S04]  /*283f0*/  LDL.LU.64 R20, [R1+0x390] ;  /* 0x0003900001147983 */ /* 0x000f280000300a00 */
[----:B------:R-:W4:Y:S04]  /*28400*/  LDL.LU.64 R22, [R1+0x398] ;  /* 0x0003980001167983 */ /* 0x000f280000300a00 */
[----:B------:R-:W2:Y:S01]  /*28410*/  LDL.LU.64 R12, [R1+0x2e70] ;  /* 0x002e7000010c7983 */ /* 0x000ea20000300a00 */
[----:B------:R-:W-:-:S02]  /*28420*/  IMAD.MOV.U32 R6, RZ, RZ, R14 ;  /* 0x000000ffff067224 */ /* 0x000fc400078e000e */
[----:B------:R-:W-:Y:S01]  /*28430*/  IMAD.MOV.U32 R2, RZ, RZ, R15 ;  /* 0x000000ffff027224 */ /* 0x000fe200078e000f */
[----:B------:R3:W-:Y:S04]  /*28440*/  STL [R1+0x2dc4], R0 ;  /* 0x002dc40001007387 */ /* 0x0007e80000100800 */
[----:B------:R0:W-:Y:S04]  /*28450*/  STL [R1+0x2dc0], R6 ;  /* 0x002dc00601007387 */ /* 0x0001e80000100800 */
[----:B------:R1:W-:Y:S01]  /*28460*/  STL [R1+0x2dbc], R2 ;  /* 0x002dbc0201007387 */ /* 0x0003e20000100800 */
[----:B------:R-:W-:-:S02]  /*28470*/  IMAD.MOV.U32 R3, RZ, RZ, R17 ;  /* 0x000000ffff037224 */ /* 0x000fc400078e0011 */
[----:B---3--:R-:W-:Y:S02]  /*28480*/  IMAD.MOV.U32 R0, RZ, RZ, R19 ;  /* 0x000000ffff007224 */ /* 0x008fe400078e0013 */
[----:B0-----:R-:W-:Y:S02]  /*28490*/  IMAD.MOV.U32 R6, RZ, RZ, R16 ;  /* 0x000000ffff067224 */ /* 0x001fe400078e0010 */
[----:B-1----:R-:W-:Y:S01]  /*284a0*/  IMAD.MOV.U32 R2, RZ, RZ, R18 ;  /* 0x000000ffff027224 */ /* 0x002fe200078e0012 */
[----:B--2---:R-:W-:-:S15]  /*284b0*/  HMMA.16816.F32 R24, R16, R12, R24 ;  /* 0x0000000c1018723c */ /* 0x004fde0000001818 */
[----:B------:R-:W-:-:S04]  /*284c0*/  NOP ;  /* 0x0000000000007918 */ /* 0x000fc80000000000 */
[----:B------:R-:W-:Y:S04]  /*284d0*/  STL.64 [R1+0x70], R24 ;  /* 0x0000701801007387 */ /* 0x000fe80000100a00 */
[----:B------:R0:W-:Y:S04]  /*284e0*/  STL.64 [R1+0x78], R26 ;  /* 0x0000781a01007387 */ /* 0x0001e80000100a00 */
[----:B0-----:R-:W2:Y:S04]  /*284f0*/  LDL.LU.64 R26, [R1+0x2e68] ;  /* 0x002e6800011a7983 */ /* 0x001ea80000300a00 */
[----:B------:R-:W2:Y:S04]  /*28500*/  LDL.LU.64 R24, [R1+0x2e60] ;  /* 0x002e600001187983 */ /* 0x000ea80000300a00 */
[----:B------:R-:W3:Y:S04]  /*28510*/  LDL.LU.64 R18, [R1+0x2e58] ;  /* 0x002e580001127983 */ /* 0x000ee80000300a00 */
[----:B------:R-:W3:Y:S04]  /*28520*/  LDL.LU.64 R16, [R1+0x2e50] ;  /* 0x002e500001107983 */ /* 0x000ee80000300a00 */
[----:B------:R0:W-:Y:S01]  /*28530*/  STL.64 [R1+0x2e28], R12 ;  /* 0x002e280c01007387 */ /* 0x0001e20000100a00 */
[----:B------:R-:W-:-:S02]  /*28540*/  IMAD.MOV.U32 R14, RZ, RZ, R2 ;  /* 0x000000ffff0e7224 */ /* 0x000fc400078e0002 */
[----:B------:R-:W-:Y:S02]  /*28550*/  IMAD.MOV.U32 R15, RZ, RZ, R0 ;  /* 0x000000ffff0f7224 */ /* 0x000fe400078e0000 */
[----:B0-----:R-:W-:Y:S02]  /*28560*/  IMAD.MOV.U32 R12, RZ, RZ, R6 ;  /* 0x000000ffff0c7224 */ /* 0x001fe400078e0006 */
[----:B------:R-:W-:-:S07]  /*28570*/  IMAD.MOV.U32 R13, RZ, RZ, R3 ;  /* 0x000000ffff0d7224 */ /* 0x000fce00078e0003 */
[----:B---3--:R-:W-:-:S15]  /*28580*/  HMMA.16816.F32 R16, R12, R8, R16 ;  /* 0x000000080c10723c */ /* 0x008fde0000001810 */
[----:B------:R-:W-:-:S04]  /*28590*/  NOP ;  /* 0x0000000000007918 */ /* 0x000fc80000000000 */
[----:B------:R-:W-:Y:S04]  /*285a0*/  STL.64 [R1+0x60], R16 ;  /* 0x0000601001007387 */ /* 0x000fe80000100a00 */
[----:B------:R0:W-:Y:S04]  /*285b0*/  STL.64 [R1+0x68], R18 ;  /* 0x0000681201007387 */ /* 0x0001e80000100a00 */
[----:B0-----:R-:W3:Y:S04]  /*285c0*/  LDL.LU.64 R18, [R1+0x2e48] ;  /* 0x002e480001127983 */ /* 0x001ee80000300a00 */
[----:B------:R-:W2:Y:S02]  /*285d0*/  LDL.LU.64 R16, [R1+0x2e40] ;  /* 0x002e400001107983 */ /* 0x000ea40000300a00 */
[----:B--2---:R-:W-:Y:S02]  /*285e0*/  HMMA.16816.F32 R12, R12, R16, R24 ;  /* 0x000000100c0c723c */ /* 0x004fe40000001818 */
[----:B------:R-:W4:Y:S04]  /*285f0*/  LDL.LU.64 R26, [R1+0x2e38] ;  /* 0x002e3800011a7983 */ /* 0x000f280000300a00 */
[----:B------:R-:W4:Y:S04]  /*28600*/  LDL.LU.64 R24, [R1+0x2e30] ;  /* 0x002e300001187983 */ /* 0x000f280000300a00 */
[----:B---3--:R-:W-:Y:S04]  /*28610*/  STL.64 [R1+0x2e10], R18 ;  /* 0x002e101201007387 */ /* 0x008fe80000100a00 */
[----:B------:R0:W-:Y:S05]  /*28620*/  STL.64 [R1+0x2e08], R16 ;  /* 0x002e081001007387 */ /* 0x0001ea0000100a00 */
[----:B------:R-:W-:Y:S04]  /*28630*/  STL.64 [R1+0xc0], R12 ;  /* 0x0000c00c01007387 */ /* 0x000fe80000100a00 */
[----:B------:R4:W-:Y:S04]  /*28640*/  STL.64 [R1+0xc8], R14 ;  /* 0x0000c80e01007387 */ /* 0x0009e80000100a00 */
[----:B0-----:R-:W2:Y:S04]  /*28650*/  LDL.LU.64 R16, [R1+0x290] ;  /* 0x0002900001107983 */ /* 0x001ea80000300a00 */
[----:B------:R-:W3:Y:S01]  /*28660*/  LDL.LU.64 R18, [R1+0x298] ;  /* 0x0002980001127983 */ /* 0x000ee20000300a00 */
[----:B----4-:R-:W-:Y:S03]  /*28670*/  HMMA.16816.F32 R12, R24, R4, R20 ;  /* 0x00000004180c723c */ /* 0x010fe60000001814 */
[----:B---3--:R-:W-:Y:S04]  /*28680*/  STL.64 [R1+0x2e20], R18 ;  /* 0x002e201201007387 */ /* 0x008fe80000100a00 */
[----:B--2---:R0:W-:Y:S04]  /*28690*/  STL.64 [R1+0x2e18], R16 ;  /* 0x002e181001007387 */ /* 0x0041e80000100a00 */
[----:B0-----:R-:W2:Y:S04]  /*286a0*/  LDL.LU.64 R16, [R1+0x2f0] ;  /* 0x0002f00001107983 */ /* 0x001ea80000300a00 */
[----:B------:R-:W2:Y:S04]  /*286b0*/  LDL.LU.64 R18, [R1+0x2f8] ;  /* 0x0002f80001127983 */ /* 0x000ea80000300a00 */
[----:B------:R-:W3:Y:S04]  /*286c0*/  LDL.LU.64 R20, [R1+0x200] ;  /* 0x0002000001147983 */ /* 0x000ee80000300a00 */
[----:B------:R-:W3:Y:S04]  /*286d0*/  LDL.LU.64 R22, [R1+0x208] ;  /* 0x0002080001167983 */ /* 0x000ee80000300a00 */
[----:B------:R-:W-:Y:S04]  /*286e0*/  STL.64 [R1+0x1e0], R12 ;  /* 0x0001e00c01007387 */ /* 0x000fe80000100a00 */
[----:B------:R-:W-:Y:S04]  /*286f0*/  STL.64 [R1+0x1e8], R14 ;  /* 0x0001e80e01007387 */ /* 0x000fe80000100a00 */
[----:B------:R-:W0:Y:S02]  /*28700*/  LDSM.16.MT88.4 R12, [R7+UR5+0x2080] ;  /* 0x00208005070c783b */ /* 0x000e240008004200 */
[----:B0-----:R-:W-:-:S02]  /*28710*/  IMAD.MOV.U32 R0, RZ, RZ, R12 ;  /* 0x000000ffff007224 */ /* 0x001fc400078e000c */
[----:B------:R-:W-:Y:S02]  /*28720*/  IMAD.MOV.U32 R6, RZ, RZ, R13 ;  /* 0x000000ffff067224 */ /* 0x000fe400078e000d */
[----:B------:R-:W2:Y:S02]  /*28730*/  LDL.LU.64 R12, [R1+0x2e28] ;  /* 0x002e2800010c7983 */ /* 0x000ea40000300a00 */
[----:B--2---:R-:W-:-:S15]  /*28740*/  HMMA.16816.F32 R16, R24, R12, R16 ;  /* 0x0000000c1810723c */ /* 0x004fde0000001810 */
[----:B------:R-:W-:-:S04]  /*28750*/  NOP ;  /* 0x0000000000007918 */ /* 0x000fc80000000000 */
[----:B------:R-:W-:Y:S04]  /*28760*/  STL.64 [R1+0x1f0], R16 ;  /* 0x0001f01001007387 */ /* 0x000fe80000100a00 */
[----:B------:R0:W-:Y:S01]  /*28770*/  STL [R1+0x1fc], R19 ;  /* 0x0001fc1301007387 */ /* 0x0001e20000100800 */
[----:B------:R-:W-:-:S03]  /*28780*/  IMAD.MOV.U32 R3, RZ, RZ, R18 ;  /* 0x000000ffff037224 */ /* 0x000fc600078e0012 */
[----:B0-----:R-:W2:Y:S04]  /*28790*/  LDL.LU.64 R18, [R1+0x2e20] ;  /* 0x002e200001127983 */ /* 0x001ea80000300a00 */
[----:B------:R-:W2:Y:S01]  /*287a0*/  LDL.LU.64 R16, [R1+0x2e18] ;  /* 0x002e180001107983 */ /* 0x000ea20000300a00 */
[----:B------:R-:W-:-:S03]  /*287b0*/  IMAD.MOV.U32 R10, RZ, RZ, R15 ;  /* 0x000000ffff0a7224 */ /* 0x000fc600078e000f */
[----:B------:R-:W-:Y:S01]  /*287c0*/  STL [R1+0x2c08], R3 ;  /* 0x002c080301007387 */ /* 0x000fe20000100800 */
[----:B--2---:R-:W-:-:S15]  /*287d0*/  HMMA.16816.F32 R16, R24, R8, R16 ;  /* 0x000000081810723c */ /* 0x004fde0000001810 */
[----:B------:R-:W-:-:S04]  /*287e0*/  NOP ;  /* 0x0000000000007918 */ /* 0x000fc80000000000 */
[----:B------:R-:W-:Y:S04]  /*287f0*/  STL.64 [R1+0x210], R16 ;  /* 0x0002101001007387 */ /* 0x000fe80000100a00 */
[----:B------:R0:W-:Y:S04]  /*28800*/  STL.64 [R1+0x218], R18 ;  /* 0x0002181201007387 */ /* 0x0001e80000100a00 */
[----:B0-----:R-:W2:Y:S04]  /*28810*/  LDL.LU.64 R18, [R1+0x2e10] ;  /* 0x002e100001127983 */ /* 0x001ea80000300a00 */
[----:B------:R-:W3:Y:S04]  /*28820*/  LDL.LU.64 R16, [R1+0x2e08] ;  /* 0x002e080001107983 */ /* 0x000ee80000300a00 */
[----:B------:R-:W-:Y:S04]  /*28830*/  STL.64 [R1+0x2de0], R10 ;  /* 0x002de00a01007387 */ /* 0x000fe80000100a00 */
[----:B------:R0:W-:Y:S04]  /*28840*/  STL.64 [R1+0x2dd8], R8 ;  /* 0x002dd80801007387 */ /* 0x0001e80000100a00 */
[----:B0-----:R-:W4:Y:S04]  /*28850*/  LDL.LU.64 R8, [R1+0x2c0] ;  /* 0x0002c00001087983 */ /* 0x001f280000300a00 */
[----:B------:R-:W2:Y:S01]  /*28860*/  LDL.LU.64 R10, [R1+0x2c8] ;  /* 0x0002c800010a7983 */ /* 0x000ea20000300a00 */
[----:B---3--:R-:W-:Y:S03]  /*28870*/  HMMA.16816.F32 R24, R24, R16, R20 ;  /* 0x000000101818723c */ /* 0x008fe60000001814 */
[----:B--2---:R-:W-:Y:S04]  /*28880*/  STL.64 [R1+0x2df0], R10 ;  /* 0x002df00a01007387 */ /* 0x004fe80000100a00 */
[----:B----4-:R0:W-:Y:S04]  /*28890*/  STL.64 [R1+0x2de8], R8 ;  /* 0x002de80801007387 */ /* 0x0101e80000100a00 */
[----:B0-----:R-:W2:Y:S04]  /*288a0*/  LDL.LU.64 R8, [R1+0x340] ;  /* 0x0003400001087983 */ /* 0x001ea80000300a00 */
[----:B------:R-:W2:Y:S04]  /*288b0*/  LDL.LU.64 R10, [R1+0x348] ;  /* 0x00034800010a7983 */ /* 0x000ea80000300a00 */
[----:B------:R-:W2:Y:S04]  /*288c0*/  LDL.LU.64 R22, [R1+0x2e00] ;  /* 0x002e000001167983 */ /* 0x000ea80000300a00 */
[----:B------:R-:W2:Y:S04]  /*288d0*/  LDL.LU.64 R20, [R1+0x2df8] ;  /* 0x002df80001147983 */ /* 0x000ea80000300a00 */
[----:B------:R-:W-:Y:S04]  /*288e0*/  STL.64 [R1+0x200], R24 ;  /* 0x0002001801007387 */ /* 0x000fe80000100a00 */
[----:B------:R-:W-:Y:S04]  /*288f0*/  STL [R1+0x208], R26 ;  /* 0x0002081a01007387 */ /* 0x000fe80000100800 */
[----:B------:R-:W-:Y:S01]  /*28900*/  STL.64 [R1+0x2dd0], R18 ;  /* 0x002dd01201007387 */ /* 0x000fe20000100a00 */
[----:B------:R-:W-:-:S03]  /*28910*/  IMAD.MOV.U32 R3, RZ, RZ, R27 ;  /* 0x000000ffff037224 */ /* 0x000fc600078e001b */
[----:B------:R0:W-:Y:S04]  /*28920*/  STL.64 [R1+0x2dc8], R16 ;  /* 0x002dc81001007387 */ /* 0x0001e80000100a00 */
[----:B0-----:R-:W3:Y:S04]  /*28930*/  LDL.LU.64 R16, [R1+0x240] ;  /* 0x0002400001107983 */ /* 0x001ee80000300a00 */
[----:B------:R-:W3:Y:S04]  /*28940*/  LDL.LU.64 R18, [R1+0x248] ;  /* 0x0002480001127983 */ /* 0x000ee80000300a00 */
[----:B------:R-:W4:Y:S04]  /*28950*/  LDL.LU.64 R24, [R1+0x230] ;  /* 0x0002300001187983 */ /* 0x000f280000300a00 */
[----:B------:R-:W4:Y:S04]  /*28960*/  LDL.LU.64 R26, [R1+0x238] ;  /* 0x00023800011a7983 */ /* 0x000f280000300a00 */
[----:B------:R-:W-:Y:S01]  /*28970*/  STL [R1+0x2cb0], R3 ;  /* 0x002cb00301007387 */ /* 0x000fe20000100800 */
[----:B------:R-:W-:Y:S01]  /*28980*/  IMAD.MOV.U32 R2, RZ, RZ, R14 ;  /* 0x000000ffff027224 */ /* 0x000fe200078e000e */
[----:B--2---:R-:W-:-:S15]  /*28990*/  HMMA.16816.F32 R8, R20, R4, R8 ;  /* 0x000000041408723c */ /* 0x004fde0000001808 */
[----:B------:R-:W-:-:S04]  /*289a0*/  NOP ;  /* 0x0000000000007918 */ /* 0x000fc80000000000 */
[----:B------:R-:W-:Y:S04]  /*289b0*/  STL.64 [R1+0x220], R8 ;  /* 0x0002200801007387 */ /* 0x000fe80000100a00 */
[----:B------:R-:W-:Y:S04]  /*289c0*/  STL.64 [R1+0x228], R10 ;  /* 0x0002280a01007387 */ /* 0x000fe80000100a00 */
[----:B------:R-:W0:Y:S02]  /*289d0*/  LDSM.16.MT88.4 R8, [R7+UR5+0x2100] ;  /* 0x002100050708783b */ /* 0x000e240008004200 */
[----:B0-----:R-:W-:-:S02]  /*289e0*/  IMAD.MOV.U32 R15, RZ, RZ, R10 ;  /* 0x000000ffff0f7224 */ /* 0x001fc400078e000a */
[----:B------:R-:W-:Y:S02]  /*289f0*/  IMAD.MOV.U32 R14, RZ, RZ, R11 ;  /* 0x000000ffff0e7224 */ /* 0x000fe400078e000b */
[----:B------:R-:W-:Y:S02]  /*28a00*/  IMAD.MOV.U32 R28, RZ, RZ, R8 ;  /* 0x000000ffff1c7224 */ /* 0x000fe400078e0008 */
[----:B------:R-:W-:Y:S01]  /*28a10*/  IMAD.MOV.U32 R29, RZ, RZ, R9 ;  /* 0x000000ffff1d7224 */ /* 0x000fe200078e0009 */
[----:B------:R-:W2:Y:S04]  /*28a20*/  LDL.LU.64 R10, [R1+0x2df0] ;  /* 0x002df000010a7983 */ /* 0x000ea80000300a00 */
[----:B------:R-:W2:Y:S02]  /*28a30*/  LDL.LU.64 R8, [R1+0x2de8] ;  /* 0x002de80001087983 */ /* 0x000ea40000300a00 */
[----:B--2---:R-:W-:-:S15]  /*28a40*/  HMMA.16816.F32 R8, R20, R12, R8 ;  /* 0x0000000c1408723c */ /* 0x004fde0000001808 */
[----:B------:R-:W-:-:S04]  /*28a50*/  NOP ;  /* 0x0000000000007918 */ /* 0x000fc80000000000 */
[----:B------:R-:W-:Y:S04]  /*28a60*/  STL.64 [R1+0x250], R8 ;  /* 0x0002500801007387 */ /* 0x000fe80000100a00 */
[----:B------:R0:W-:Y:S04]  /*28a70*/  STL.64 [R1+0x258], R10 ;  /* 0x0002580a01007387 */ /* 0x0001e80000100a00 */
[----:B0-----:R-:W2:Y:S04]  /*28a80*/  LDL.LU.64 R10, [R1+0x2de0] ;  /* 0x002de000010a7983 */ /* 0x001ea80000300a00 */
[----:B------:R-:W3:Y:S02]  /*28a90*/  LDL.LU.64 R8, [R1+0x2dd8] ;  /* 0x002dd80001087983 */ /* 0x000ee40000300a00 */
[----:B---3--:R-:W-:-:S15]  /*28aa0*/  HMMA.16816.F32 R16, R20, R8, R16 ;  /* 0x000000081410723c */ /* 0x008fde0000001810 */
[----:B------:R-:W-:-:S04]  /*28ab0*/  NOP ;  /* 0x0000000000007918 */ /* 0x000fc80000000000 */
[----:B------:R-:W-:Y:S01]  /*28ac0*/  IMAD.MOV.U32 R5, RZ, RZ, R18 ;  /* 0x000000ffff057224 */ /* 0x000fe200078e0012 */
[----:B------:R0:W-:Y:S01]  /*28ad0*/  STL.64 [R1+0x270], R16 ;  /* 0x0002701001007387 */ /* 0x0001e20000100a00 */
[----:B------:R-:W-:-:S03]  /*28ae0*/  IMAD.MOV.U32 R4, RZ, RZ, R19 ;  /* 0x000000ffff047224 */ /* 0x000fc600078e0013 */
[----:B------:R-:W3:Y:S04]  /*28af0*/  LDL.LU.64 R18, [R1+0x2dd0] ;  /* 0x002dd00001127983 */ /* 0x000ee80000300a00 */
[----:B0-----:R-:W4:Y:S04]  /*28b00*/  LDL.LU.64 R16, [R1+0x2dc8] ;  /* 0x002dc80001107983 */ /* 0x001f280000300a00 */
[----:B------:R-:W-:Y:S04]  /*28b10*/  STL [R1+0x2cd4], R4 ;  /* 0x002cd40401007387 */ /* 0x000fe80000100800 */
[----:B------:R-:W-:Y:S01]  /*28b20*/  STL [R1+0x2cb4], R5 ;  /* 0x002cb40501007387 */ /* 0x000fe20000100800 */
[----:B----4-:R-:W-:Y:S03]  /*28b30*/  HMMA.16816.F32 R24, R20, R16, R24 ;  /* 0x000000101418723c */ /* 0x010fe60000001818 */
[----:B------:R-:W4:-:S15]  /*28b40*/  LDL.LU R20, [R1+0x1b0] ;  /* 0x0001b00001147983 */ /* 0x000f1e0000300800 */
[----:B------:R-:W-:Y:S01]  /*28b50*/  NOP ;  /* 0x0000000000007918 */ /* 0x000fe20000000000 */
[----:B------:R0:W-:Y:S04]  /*28b60*/  STL.64 [R1+0x260], R24 ;  /* 0x0002601801007387 */ /* 0x0001e80000100a00 */
[----:B------:R1:W-:Y:S04]  /*28b70*/  STL.64 [R1+0x268], R26 ;  /* 0x0002681a01007387 */ /* 0x0003e80000100a00 */
[----:B------:R-:W4:Y:S04]  /*28b80*/  LDL.LU R21, [R1+0x1b4] ;  /* 0x0001b40001157983 */ /* 0x000f280000300800 */
[----:B------:R-:W4:Y:S04]  /*28b90*/  LDL.LU R22, [R1+0x1b8] ;  /* 0x0001b80001167983 */ /* 0x000f280000300800 */
[----:B------:R-:W4:Y:S04]  /*28ba0*/  LDL.LU R23, [R1+0x1bc] ;  /* 0x0001bc0001177983 */ /* 0x000f280000300800 */
[----:B---3--:R-:W-:Y:S04]  /*28bb0*/  STL.64 [R1+0x2d68], R18 ;  /* 0x002d681201007387 */ /* 0x008fe80000100a00 */
[----:B------:R-:W3:Y:S01]  /*28bc0*/  LDSM.16.MT88.4 R16, [R7+UR5+0x2180] ;  /* 0x002180050710783b */ /* 0x000ee20008004200 */
[----:B0-----:R-:W-:-:S03]  /*28bd0*/  IMAD.MOV.U32 R24, RZ, RZ, R0 ;  /* 0x000000ffff187224 */ /* 0x001fc600078e0000 */
[----:B------:R-:W3:Y:S01]  /*28be0*/  LDL.LU R0, [R1+0x2dc4] ;  /* 0x002dc40001007983 */ /* 0x000ee20000300800 */
[----:B------:R-:W-:-:S03]  /*28bf0*/  IMAD.MOV.U32 R25, RZ, RZ, R6 ;  /* 0x000000ffff197224 */ /* 0x000fc600078e0006 */
[----:B------:R-:W4:Y:S01]  /*28c00*/  LDL.LU R6, [R1+0x2dc0] ;  /* 0x002dc00001067983 */ /* 0x000f220000300800 */
[----:B-1----:R-:W-:Y:S02]  /*28c10*/  IMAD.MOV.U32 R26, RZ, RZ, R2 ;  /* 0x000000ffff1a7224 */ /* 0x002fe400078e0002 */
[----:B--2---:R-:W-:Y:S01]  /*28c20*/  IMAD.MOV.U32 R27, RZ, RZ, R10 ;  /* 0x000000ffff1b7224 */ /* 0x004fe200078e000a */
[----:B------:R-:W2:Y:S04]  /*28c30*/  LDL.LU R2, [R1+0x2dbc] ;  /* 0x002dbc0001027983 */ /* 0x000ea80000300800 */
[----:B------:R-:W2:Y:S04]  /*28c40*/  LDL.LU R10, [R1+0x2db8] ;  /* 0x002db800010a7983 */ /* 0x000ea80000300800 */
[----:B------:R-:W-:Y:S04]  /*28c50*/  STL.64 [R1+0x2d30], R26 ;  /* 0x002d301a01007387 */ /* 0x000fe80000100a00 */
[----:B------:R0:W-:Y:S02]  /*28c60*/  STL.64 [R1+0x2d28], R24 ;  /* 0x002d281801007387 */ /* 0x0001e40000100a00 */
[----:B0-----:R-:W-:-:S02]  /*28c70*/  IMAD.MOV.U32 R24, RZ, RZ, R11 ;  /* 0x000000ffff187224 */ /* 0x001fc400078e000b */
[----:B------:R-:W2:Y:S01]  /*28c80*/  LDL.LU R11, [R1+0x2db4] ;  /* 0x002db400010b7983 */ /* 0x000ea20000300800 */
[----:B---3--:R-:W-:-:S03]  /*28c90*/  IMAD.MOV.U32 R25, RZ, RZ, R0 ;  /* 0x000000ffff197224 */ /* 0x008fc600078e0000 */
[----:B------:R-:W3:Y:S01]  /*28ca0*/  LDL.LU R0, [R1+0x2db0] ;  /* 0x002db00001007983 */ /* 0x000ee20000300800 */
[----:B----4-:R-:W-:-:S03]  /*28cb0*/  IMAD.MOV.U32 R26, RZ, RZ, R6 ;  /* 0x000000ffff1a7224 */ /* 0x010fc600078e0006 */
[----:B------:R-:W4:Y:S04]  /*28cc0*/  LDL.LU R6, [R1+0x2dac] ;  /* 0x002dac0001067983 */ /* 0x000f280000300800 */
[----:B------:R-:W4:Y:S01]  /*28cd0*/  LDL.LU R7, [R1+0x2da8] ;  /* 0x002da80001077983 */ /* 0x000f220000300800 */
[----:B------:R-:W-:Y:S02]  /*28ce0*/  IMAD.MOV.U32 R5, RZ, RZ, R16 ;  /* 0x000000ffff057224 */ /* 0x000fe400078e0010 */
[----:B------:R-:W-:Y:S02]  /*28cf0*/  IMAD.MOV.U32 R3, RZ, RZ, R17 ;  /* 0x000000ffff037224 */ /* 0x000fe400078e0011 */
[----:B------:R-:W-:Y:S02]  /*28d00*/  IMAD.MOV.U32 R9, RZ, RZ, R18 ;  /* 0x000000ffff097224 */ /* 0x000fe400078e0012 */
[----:B------:R-:W-:-:S02]  /*28d10*/  IMAD.MOV.U32 R8, RZ, RZ, R19 ;  /* 0x000000ffff087224 */ /* 0x000fc400078e0013 */
[----:B--2---:R-:W-:Y:S01]  /*28d20*/  IMAD.MOV.U32 R27, RZ, RZ, R2 ;  /* 0x000000ffff1b7224 */ /* 0x004fe200078e0002 */
[----:B------:R-:W-:Y:S04]  /*28d30*/  STL.64 [R1+0x2d60], R10 ;  /* 0x002d600a01007387 */ /* 0x000fe80000100a00 */
[----:B------:R4:W-:Y:S04]  /*28d40*/  STL.64 [R1+0x2d58], R8 ;  /* 0x002d580801007387 */ /* 0x0009e80000100a00 */
[----:B------:R-:W-:Y:S04]  /*28d50*/  STL [R1+0x2cdc], R3 ;  /* 0x002cdc0301007387 */ /* 0x000fe80000100800 */
[----:B------:R-:W-:Y:S04]  /*28d60*/  STL [R1+0x2cd8], R5 ;  /* 0x002cd80501007387 */ /* 0x000fe80000100800 */
[----:B---3--:R-:W0:Y:S01]  /*28d70*/  LDSM.16.MT88.4 R16, [R0+UR5+0x2000] ;  /* 0x002000050010783b */ /* 0x008e220008004200 */
[----:B----4-:R-:W-:Y:S01]  /*28d80*/  HMMA.16816.F32 R8, R24, R6, R20 ;  /* 0x000000061808723c */ /* 0x010fe20000001814 */
[----:B------:R-:W-:-:S02]  /*28d90*/  IMAD.MOV.U32 R20, RZ, RZ, R28 ;  /* 0x000000ffff147224 */ /* 0x000fc400078e001c */
[----:B------:R-:W-:Y:S02]  /*28da0*/  IMAD.MOV.U32 R22, RZ, RZ, R15 ;  /* 0x000000ffff167224 */ /* 0x000fe400078e000f */
[----:B------:R-:W-:Y:S02]  /*28db0*/  IMAD.MOV.U32 R23, RZ, RZ, R14 ;  /* 0x000000ffff177224 */ /* 0x000fe400078e000e */
[----:B------:R-:W-:Y:S02]  /*28dc0*/  IMAD.MOV.U32 R21, RZ, RZ, R29 ;  /* 0x000000ffff157224 */ /* 0x000fe400078e001d */
[----:B0-----:R-:W-:Y:S02]  /*28dd0*/  IMAD.MOV.U32 R2, RZ, RZ, R19 ;  /* 0x000000ffff027224 */ /* 0x001fe400078e0013 */
[----:B------:R-:W-:Y:S01]  /*28de0*/  IMAD.MOV.U32 R4, RZ, RZ, R18 ;  /* 0x000000ffff047224 */ /* 0x000fe200078e0012 */
[----:B------:R-:W-:Y:S04]  /*28df0*/  STL.64 [R1+0x10], R16 ;  /* 0x0000101001007387 */ /* 0x000fe80000100a00 */
[----:B------:R-:W-:Y:S03]  /*28e00*/  STL [R1+0x2ce4], R2 ;  /* 0x002ce40201007387 */ /* 0x000fe60000100800 */
[----:B------:R-:W-:-:S02]  /*28e10*/  IMAD.MOV.U32 R12, RZ, RZ, R8 ;  /* 0x000000ffff0c7224 */ /* 0x000fc400078e0008 */
[----:B------:R-:W-:Y:S01]  /*28e20*/  IMAD.MOV.U32 R13, RZ, RZ, R9 ;  /* 0x000000ffff0d7224 */ /* 0x000fe200078e0009 */
[----:B------:R-:W-:Y:S04]  /*28e30*/  STL [R1+0x2ce0], R4 ;  /* 0x002ce00401007387 */ /* 0x000fe80000100800 */
[----:B------:R-:W-:Y:S04]  /*28e40*/  STL.64 [R1+0x2f8], R10 ;  /* 0x0002f80a01007387 */ /* 0x000fe80000100a00 */
[----:B------:R-:W2:Y:S04]  /*28e50*/  LDL.LU R28, [R1+0x2da4] ;  /* 0x002da400011c7983 */ /* 0x000ea80000300800 */
[----:B------:R-:W3:Y:S04]  /*28e60*/  LDL.LU R29, [R1+0x2da0] ;  /* 0x002da000011d7983 */ /* 0x000ee80000300800 */
[----:B------:R-:W4:Y:S04]  /*28e70*/  LDL.LU R15, [R1+0x2d9c] ;  /* 0x002d9c00010f7983 */ /* 0x000f280000300800 */
[----:B------:R-:W2:Y:S04]  /*28e80*/  LDL.LU R14, [R1+0x2d98] ;  /* 0x002d9800010e7983 */ /* 0x000ea80000300800 */
[----:B------:R-:W-:Y:S04]  /*28e90*/  STL.64 [R1+0x2cf0], R22 ;  /* 0x002cf01601007387 */ /* 0x000fe80000100a00 */
[----:B------:R0:W-:Y:S04]  /*28ea0*/  STL.64 [R1+0x2ce8], R20 ;  /* 0x002ce81401007387 */ /* 0x0001e80000100a00 */
[----:B------:R-:W1:Y:S04]  /*28eb0*/  LDSM.16.MT88.4 R16, [R0+UR5+0x2080] ;  /* 0x002080050010783b */ /* 0x000e680008004200 */
[----:B0-----:R-:W2:Y:S04]  /*28ec0*/  LDL.LU R20, [R1+0xd0] ;  /* 0x0000d00001147983 */ /* 0x001ea80000300800 */
[----:B------:R-:W2:Y:S04]  /*28ed0*/  LDL.LU R21, [R1+0xd4] ;  /* 0x0000d40001157983 */ /* 0x000ea80000300800 */
[----:B------:R-:W2:Y:S04]  /*28ee0*/  LDL.LU R22, [R1+0xd8] ;  /* 0x0000d80001167983 */ /* 0x000ea80000300800 */
[----:B------:R-:W2:Y:S04]  /*28ef0*/  LDL.LU R23, [R1+0xdc] ;  /* 0x0000dc0001177983 */ /* 0x000ea80000300800 */
[----:B--2---:R-:W-:Y:S04]  /*28f00*/  STL.64 [R1+0x2d00], R22 ;  /* 0x002d001601007387 */ /* 0x004fe80000100a00 */
[----:B------:R0:W-:Y:S02]  /*28f10*/  STL.64 [R1+0x2cf8], R20 ;  /* 0x002cf81401007387 */ /* 0x0001e40000100a00 */
[----:B0-----:R-:W-:-:S02]  /*28f20*/  IMAD.MOV.U32 R20, RZ, RZ, R14 ;  /* 0x000000ffff147224 */ /* 0x001fc400078e000e */
[----:B----4-:R-:W-:Y:S01]  /*28f30*/  IMAD.MOV.U32 R21, RZ, RZ, R15 ;  /* 0x000000ffff157224 */ /* 0x010fe200078e000f */
[----:B------:R-:W2:Y:S04]  /*28f40*/  LDL.LU R14, [R1+0x2d94] ;  /* 0x002d9400010e7983 */ /* 0x000ea80000300800 */
[----:B------:R-:W4:Y:S01]  /*28f50*/  LDL.LU R15, [R1+0x2d90] ;  /* 0x002d9000010f7983 */ /* 0x000f220000300800 */
[----:B---3--:R-:W-:Y:S02]  /*28f60*/  IMAD.MOV.U32 R22, RZ, RZ, R29 ;  /* 0x000000ffff167224 */ /* 0x008fe400078e001d */
[----:B------:R-:W-:Y:S01]  /*28f70*/  IMAD.MOV.U32 R23, RZ, RZ, R28 ;  /* 0x000000ffff177224 */ /* 0x000fe200078e001c */
[----:B------:R-:W3:Y:S04]  /*28f80*/  LDL.LU R29, [R1+0x2d8c] ;  /* 0x002d8c00011d7983 */ /* 0x000ee80000300800 */
[----:B------:R-:W2:Y:S04]  /*28f90*/  LDL.LU R28, [R1+0x2d88] ;  /* 0x002d8800011c7983 */ /* 0x000ea80000300800 */
[----:B------:R-:W2:Y:S04]  /*28fa0*/  LDL.LU R8, [R1+0x1d0] ;  /* 0x0001d00001087983 */ /* 0x000ea80000300800 */
[----:B------:R-:W2:Y:S04]  /*28fb0*/  LDL.LU R9, [R1+0x1d4] ;  /* 0x0001d40001097983 */ /* 0x000ea80000300800 */
[----:B------:R-:W2:Y:S04]  /*28fc0*/  LDL.LU R10, [R1+0x1d8] ;  /* 0x0001d800010a7983 */ /* 0x000ea80000300800 */
[----:B------:R-:W2:Y:S04]  /*28fd0*/  LDL.LU R11, [R1+0x1dc] ;  /* 0x0001dc00010b7983 */ /* 0x000ea80000300800 */
[----:B------:R-:W-:Y:S04]  /*28fe0*/  STL.64 [R1+0x2d10], R22 ;  /* 0x002d101601007387 */ /* 0x000fe80000100a00 */
[----:B------:R0:W-:Y:S04]  /*28ff0*/  STL.64 [R1+0x2d08], R20 ;  /* 0x002d081401007387 */ /* 0x0001e80000100a00 */
[----:B0-----:R-:W2:Y:S04]  /*29000*/  LDL.LU R20, [R1+0x180] ;  /* 0x0001800001147983 */ /* 0x001ea80000300800 */
[----:B------:R-:W2:Y:S04]  /*29010*/  LDL.LU R21, [R1+0x184] ;  /* 0x0001840001157983 */ /* 0x000ea80000300800 */
[----:B------:R-:W2:Y:S04]  /*29020*/  LDL.LU R22, [R1+0x188] ;  /* 0x0001880001167983 */ /* 0x000ea80000300800 */
[----:B------:R-:W2:Y:S04]  /*29030*/  LDL.LU R23, [R1+0x18c] ;  /* 0x00018c0001177983 */ /* 0x000ea80000300800 */
[----:B--2---:R4:W-:Y:S04]  /*29040*/  STL.64 [R1+0x2d20], R22 ;  /* 0x002d201601007387 */ /* 0x0049e80000100a00 */
[----:B------:R0:W-:Y:S01]  /*29050*/  STL.64 [R1+0x2d18], R20 ;  /* 0x002d181401007387 */ /* 0x0001e20000100a00 */
[----:B----4-:R-:W-:-:S02]  /*29060*/  IMAD.MOV.U32 R22, RZ, RZ, R15 ;  /* 0x000000ffff167224 */ /* 0x010fc400078e000f */
[----:B0-----:R-:W-:Y:S02]  /*29070*/  IMAD.MOV.U32 R20, RZ, RZ, R28 ;  /* 0x000000ffff147224 */ /* 0x001fe400078e001c */
[----:B------:R-:W-:Y:S01]  /*29080*/  IMAD.MOV.U32 R23, RZ, RZ, R14 ;  /* 0x000000ffff177224 */ /* 0x000fe200078e000e */
[----:B------:R-:W2:Y:S01]  /*29090*/  LDL.LU R28, [R1+0x2d84] ;  /* 0x002d8400011c7983 */ /* 0x000ea20000300800 */
[----:B---3--:R-:W-:-:S03]  /*290a0*/  IMAD.MOV.U32 R21, RZ, RZ, R29 ;  /* 0x000000ffff157224 */ /* 0x008fc600078e001d */
[----:B------:R-:W3:Y:S04]  /*290b0*/  LDL.LU R29, [R1+0x2d80] ;  /* 0x002d8000011d7983 */ /* 0x000ee80000300800 */
[----:B------:R-:W4:Y:S04]  /*290c0*/  LDL.LU R15, [R1+0x2d7c] ;  /* 0x002d7c00010f7983 */ /* 0x000f280000300800 */
[----:B------:R-:W2:Y:S04]  /*290d0*/  LDL.LU R14, [R1+0x2d78] ;  /* 0x002d7800010e7983 */ /* 0x000ea80000300800 */
[----:B------:R-:W-:Y:S04]  /*290e0*/  STL.64 [R1+0x2d40], R22 ;  /* 0x002d401601007387 */ /* 0x000fe80000100a00 */
[----:B------:R0:W-:Y:S04]  /*290f0*/  STL.64 [R1+0x2d38], R20 ;  /* 0x002d381401007387 */ /* 0x0001e80000100a00 */
        /* <DEDUP_REMOVED lines=9> */
[----:B------:R-:W2:Y:S04]  /*29190*/  LDL.LU R15, [R1+0x2d70] ;  /* 0x002d7000010f7983 */ /* 0x000ea80000300800 */
[----:B------:R-:W-:Y:S04]  /*291a0*/  STL [R1+0x2b6c], R13 ;  /* 0x002b6c0d01007387 */ /* 0x000fe80000100800 */
[----:B------:R-:W-:Y:S01]  /*291b0*/  STL [R1+0x2b68], R12 ;  /* 0x002b680c01007387 */ /* 0x000fe20000100800 */
[----:B-1----:R-:W-:-:S02]  /*291c0*/  IMAD.MOV.U32 R3, RZ, RZ, R18 ;  /* 0x000000ffff037224 */ /* 0x002fc400078e0012 */
[----:B------:R-:W-:Y:S02]  /*291d0*/  IMAD.MOV.U32 R5, RZ, RZ, R19 ;  /* 0x000000ffff057224 */ /* 0x000fe400078e0013 */
[----:B------:R-:W-:Y:S02]  /*291e0*/  IMAD.MOV.U32 R2, RZ, RZ, R16 ;  /* 0x000000ffff027224 */ /* 0x000fe400078e0010 */
[----:B------:R-:W-:Y:S01]  /*291f0*/  IMAD.MOV.U32 R4, RZ, RZ, R17 ;  /* 0x000000ffff047224 */ /* 0x000fe200078e0011 */
[----:B------:R-:W4:Y:S01]  /*29200*/  LDL.LU.64 R18, [R1+0x2d68] ;  /* 0x002d680001127983 */ /* 0x000f220000300a00 */
[----:B--2---:R-:W-:-:S15]  /*29210*/  HMMA.16816.F32 R8, R24, R14, R8 ;  /* 0x0000000e1808723c */ /* 0x004fde0000001808 */
[----:B------:R-:W-:-:S04]  /*29220*/  NOP ;  /* 0x0000000000007918 */ /* 0x000fc80000000000 */
[----:B------:R-:W-:Y:S01]  /*29230*/  IMAD.MOV.U32 R17, RZ, RZ, R10 ;  /* 0x000000ffff117224 */ /* 0x000fe200078e000a */
[----:B------:R0:W-:Y:S01]  /*29240*/  STL.64 [R1+0x340], R8 ;  /* 0x0003400801007387 */ /* 0x0001e20000100a00 */
[----:B------:R-:W-:-:S03]  /*29250*/  IMAD.MOV.U32 R16, RZ, RZ, R11 ;  /* 0x000000ffff107224 */ /* 0x000fc600078e000b */
[----:B------:R-:W2:Y:S01]  /*29260*/  LDL.LU.64 R10, [R1+0x2d60] ;  /* 0x002d6000010a7983 */ /* 0x000ea20000300a00 */
[----:B---3--:R-:W-:Y:S02]  /*29270*/  IMAD.MOV.U32 R22, RZ, RZ, R29 ;  /* 0x000000ffff167224 */ /* 0x008fe400078e001d */
[----:B------:R-:W-:Y:S01]  /*29280*/  IMAD.MOV.U32 R23, RZ, RZ, R28 ;  /* 0x000000ffff177224 */ /* 0x000fe200078e001c */
[----:B0-----:R-:W3:Y:S04]  /*29290*/  LDL.LU.64 R8, [R1+0x2d58] ;  /* 0x002d580001087983 */ /* 0x001ee80000300a00 */
[----:B------:R-:W-:Y:S04]  /*292a0*/  STL [R1+0x2b70], R16 ;  /* 0x002b701001007387 */ /* 0x000fe80000100800 */
[----:B------:R-:W-:Y:S01]  /*292b0*/  STL [R1+0x2b40], R17 ;  /* 0x002b401101007387 */ /* 0x000fe20000100800 */
[----:B--2---:R-:W-:-:S15]  /*292c0*/  HMMA.16816.F32 R20, R24, R10, R20 ;  /* 0x0000000a1814723c */ /* 0x004fde0000001814 */
[----:B------:R-:W-:-:S04]  /*292d0*/  NOP ;  /* 0x0000000000007918 */ /* 0x000fc80000000000 */
[----:B------:R-:W-:Y:S04]  /*292e0*/  STL.64 [R1+0x330], R20 ;  /* 0x0003301401007387 */ /* 0x000fe80000100a00 */
[----:B------:R0:W-:Y:S04]  /*292f0*/  STL.64 [R1+0x338], R22 ;  /* 0x0003381601007387 */ /* 0x0001e80000100a00 */
[----:B0-----:R-:W4:Y:S04]  /*29300*/  LDL.LU.64 R22, [R1+0x2d50] ;  /* 0x002d500001167983 */ /* 0x001f280000300a00 */
[----:B------:R-:W4:Y:S02]  /*29310*/  LDL.LU.64 R20, [R1+0x2d48] ;  /* 0x002d480001147983 */ /* 0x000f240000300a00 */
[----:B----4-:R-:W-:Y:S02]  /*29320*/  HMMA.16816.F32 R24, R24, R18, R20 ;  /* 0x000000121818723c */ /* 0x010fe40000001814 */
        /* <DEDUP_REMOVED lines=11> */
[----:B------:R-:W2:Y:S04]  /*293e0*/  LDL.LU.64 R20, [R1+0x2d18] ;  /* 0x002d180001147983 */ /* 0x000ea80000300a00 */
[----:B------:R-:W4:Y:S01]  /*293f0*/  LDL R17, [R1+0x354] ;  /* 0x0003540001117983 */ /* 0x000f220000100800 */
[----:B--2---:R-:W-:-:S15]  /*29400*/  HMMA.16816.F32 R20, R24, R14, R20 ;  /* 0x0000000e1814723c */ /* 0x004fde0000001814 */
[----:B------:R-:W-:-:S04]  /*29410*/  NOP ;  /* 0x0000000000007918 */ /* 0x000fc80000000000 */
[----:B------:R-:W-:Y:S01]  /*29420*/  IMAD.MOV.U32 R29, RZ, RZ, R22 ;  /* 0x000000ffff1d7224 */ /* 0x000fe200078e0016 */
[----:B------:R0:W-:Y:S01]  /*29430*/  STL.64 [R1+0x320], R20 ;  /* 0x0003201401007387 */ /* 0x0001e20000100a00 */
[----:B------:R-:W-:-:S03]  /*29440*/  IMAD.MOV.U32 R28, RZ, RZ, R23 ;  /* 0x000000ffff1c7224 */ /* 0x000fc600078e0017 */
[----:B------:R-:W2:Y:S04]  /*29450*/  LDL.LU.64 R22, [R1+0x2d10] ;  /* 0x002d100001167983 */ /* 0x000ea80000300a00 */
[----:B0-----:R-:W2:Y:S04]  /*29460*/  LDL.LU.64 R20, [R1+0x2d08] ;  /* 0x002d080001147983 */ /* 0x001ea80000300a00 */
[----:B------:R0:W-:Y:S04]  /*29470*/  STL.64 [R1+0x2cc8], R14 ;  /* 0x002cc80e01007387 */ /* 0x0001e80000100a00 */
[----:B------:R-:W3:Y:S04]  /*29480*/  LDL.LU R12, [R1+0x160] ;  /* 0x00016000010c7983 */ /* 0x000ee80000300800 */
[----:B------:R-:W3:Y:S04]  /*29490*/  LDL.LU R13, [R1+0x164] ;  /* 0x00016400010d7983 */ /* 0x000ee80000300800 */
[----:B0-----:R-:W3:Y:S04]  /*294a0*/  LDL.LU R14, [R1+0x168] ;  /* 0x00016800010e7983 */ /* 0x001ee80000300800 */
[----:B------:R-:W3:Y:S04]  /*294b0*/  LDL.LU R15, [R1+0x16c] ;  /* 0x00016c00010f7983 */ /* 0x000ee80000300800 */
[----:B------:R-:W-:Y:S04]  /*294c0*/  STL [R1+0x2b78], R28 ;  /* 0x002b781c01007387 */ /* 0x000fe80000100800 */
[----:B------:R-:W-:Y:S01]  /*294d0*/  STL [R1+0x2b74], R29 ;  /* 0x002b741d01007387 */ /* 0x000fe20000100800 */
[----:B--2---:R-:W-:-:S15]  /*294e0*/  HMMA.16816.F32 R20, R24, R10, R20 ;  /* 0x0000000a1814723c */ /* 0x004fde0000001814 */
[----:B------:R-:W-:-:S04]  /*294f0*/  NOP ;  /* 0x0000000000007918 */ /* 0x000fc80000000000 */
[----:B------:R-:W-:Y:S04]  /*29500*/  STL.64 [R1+0x310], R20 ;  /* 0x0003101401007387 */ /* 0x000fe80000100a00 */
[----:B------:R0:W-:Y:S04]  /*29510*/  STL.64 [R1+0x318], R22 ;  /* 0x0003181601007387 */ /* 0x0001e80000100a00 */
[----:B0-----:R-:W2:Y:S04]  /*29520*/  LDL.LU.64 R22, [R1+0x2d00] ;  /* 0x002d000001167983 */ /* 0x001ea80000300a00 */
[----:B------:R-:W2:Y:S04]  /*29530*/  LDL.LU.64 R20, [R1+0x2cf8] ;  /* 0x002cf80001147983 */ /* 0x000ea80000300a00 */
[----:B------:R-:W-:Y:S04]  /*29540*/  STL.64 [R1+0x2cc0], R10 ;  /* 0x002cc00a01007387 */ /* 0x000fe80000100a00 */
[----:B---3--:R0:W-:Y:S04]  /*29550*/  STL.64 [R1+0x2cb8], R8 ;  /* 0x002cb80801007387 */ /* 0x0081e80000100a00 */
[----:B0-----:R-:W3:Y:S04]  /*29560*/  LDL.LU R8, [R1+0x150] ;  /* 0x0001500001087983 */ /* 0x001ee80000300800 */
[----:B------:R-:W3:Y:S04]  /*29570*/  LDL.LU R9, [R1+0x154] ;  /* 0x0001540001097983 */ /* 0x000ee80000300800 */
[----:B------:R-:W3:Y:S04]  /*29580*/  LDL.LU R10, [R1+0x158] ;  /* 0x00015800010a7983 */ /* 0x000ee80000300800 */
[----:B------:R-:W3:Y:S01]  /*29590*/  LDL.LU R11, [R1+0x15c] ;  /* 0x00015c00010b7983 */ /* 0x000ee20000300800 */
[----:B--2---:R-:W-:Y:S03]  /*295a0*/  HMMA.16816.F32 R24, R24, R18, R20 ;  /* 0x000000121818723c */ /* 0x004fe60000001814 */
[----:B------:R-:W2:Y:S04]  /*295b0*/  LDL.LU.64 R22, [R1+0x2cf0] ;  /* 0x002cf00001167983 */ /* 0x000ea80000300a00 */
[----:B------:R-:W2:-:S12]  /*295c0*/  LDL.LU.64 R20, [R1+0x2ce8] ;  /* 0x002ce80001147983 */ /* 0x000e980000300a00 */
[----:B------:R-:W-:Y:S04]  /*295d0*/  STL.64 [R1+0x50], R24 ;  /* 0x0000501801007387 */ /* 0x000fe80000100a00 */
[----:B------:R-:W-:Y:S04]  /*295e0*/  STL.64 [R1+0x58], R26 ;  /* 0x0000581a01007387 */ /* 0x000fe80000100a00 */
[----:B------:R-:W0:Y:S04]  /*295f0*/  LDSM.16.MT88.4 R24, [R0+UR5+0x2100] ;  /* 0x002100050018783b */ /* 0x000e280008004200 */
[----:B0-----:R0:W-:Y:S04]  /*29600*/  STL.64 [R1+0x2be0], R26 ;  /* 0x002be01a01007387 */ /* 0x0011e80000100a00 */
[----:B------:R1:W-:Y:S01]  /*29610*/  STL.64 [R1+0x2bd8], R24 ;  /* 0x002bd81801007387 */ /* 0x0003e20000100a00 */
[----:B0-----:R-:W-:-:S02]  /*29620*/  IMAD.MOV.U32 R26, RZ, RZ, R3 ;  /* 0x000000ffff1a7224 */ /* 0x001fc400078e0003 */
[----:B-1----:R-:W-:Y:S02]  /*29630*/  IMAD.MOV.U32 R24, RZ, RZ, R2 ;  /* 0x000000ffff187224 */ /* 0x002fe400078e0002 */
[----:B------:R-:W-:Y:S01]  /*29640*/  IMAD.MOV.U32 R27, RZ, RZ, R5 ;  /* 0x000000ffff1b7224 */ /* 0x000fe200078e0005 */
[----:B------:R-:W3:Y:S01]  /*29650*/  LDL.LU R2, [R1+0x2ce4] ;  /* 0x002ce40001027983 */ /* 0x000ee20000300800 */
[----:B------:R-:W-:-:S03]  /*29660*/  IMAD.MOV.U32 R25, RZ, RZ, R4 ;  /* 0x000000ffff197224 */ /* 0x000fc600078e0004 */
[----:B------:R-:W4:Y:S04]  /*29670*/  LDL.LU R4, [R1+0x2ce0] ;  /* 0x002ce00001047983 */ /* 0x000f280000300800 */
[----:B------:R-:W4:Y:S04]  /*29680*/  LDL.LU R3, [R1+0x2cdc] ;  /* 0x002cdc0001037983 */ /* 0x000f280000300800 */
[----:B------:R-:W4:Y:S04]  /*29690*/  LDL.LU R5, [R1+0x2cd8] ;  /* 0x002cd80001057983 */ /* 0x000f280000300800 */
[----:B------:R-:W-:Y:S04]  /*296a0*/  STL.64 [R1+0x2c28], R26 ;  /* 0x002c281a01007387 */ /* 0x000fe80000100a00 */
[----:B------:R0:W-:Y:S04]  /*296b0*/  STL.64 [R1+0x2c20], R24 ;  /* 0x002c201801007387 */ /* 0x0001e80000100a00 */
[----:B0-----:R-:W4:Y:S04]  /*296c0*/  LDL.LU R24, [R1+0x10] ;  /* 0x0000100001187983 */ /* 0x001f280000300800 */
[----:B------:R-:W4:Y:S01]  /*296d0*/  LDL.LU R25, [R1+0x14] ;  /* 0x0000140001197983 */ /* 0x000f220000300800 */
[----:B--2---:R-:W-:Y:S01]  /*296e0*/  HMMA.16816.F32 R12, R20, R6, R12 ;  /* 0x00000006140c723c */ /* 0x004fe2000000180c */
[----:B---3--:R-:W-:-:S02]  /*296f0*/  IMAD.MOV.U32 R27, RZ, RZ, R2 ;  /* 0x000000ffff1b7224 */ /* 0x008fc400078e0002 */
[----:B----4-:R-:W-:Y:S02]  /*29700*/  IMAD.MOV.U32 R26, RZ, RZ, R4 ;  /* 0x000000ffff1a7224 */ /* 0x010fe400078e0004 */
[----:B------:R-:W2:Y:S04]  /*29710*/  LDL.LU R4, [R1+0x2cd4] ;  /* 0x002cd40001047983 */ /* 0x000ea80000300800 */
[----:B------:R-:W3:Y:S04]  /*29720*/  LDL.LU R2, [R1+0x2cd0] ;  /* 0x002cd00001027983 */ /* 0x000ee80000300800 */
[----:B------:R-:W-:Y:S04]  /*29730*/  STL.64 [R1+0x2c78], R26 ;  /* 0x002c781a01007387 */ /* 0x000fe80000100a00 */
[----:B------:R0:W-:Y:S04]  /*29740*/  STL.64 [R1+0x2c70], R24 ;  /* 0x002c701801007387 */ /* 0x0001e80000100a00 */
[----:B0-----:R-:W4:Y:S04]  /*29750*/  LDL.LU R24, [R1+0xb0] ;  /* 0x0000b00001187983 */ /* 0x001f280000300800 */
[----:B------:R-:W4:Y:S04]  /*29760*/  LDL.LU R25, [R1+0xb4] ;  /* 0x0000b40001197983 */ /* 0x000f280000300800 */
[----:B------:R-:W4:Y:S04]  /*29770*/  LDL.LU R26, [R1+0xb8] ;  /* 0x0000b800011a7983 */ /* 0x000f280000300800 */
[----:B------:R-:W4:Y:S04]  /*29780*/  LDL.LU R27, [R1+0xbc] ;  /* 0x0000bc00011b7983 */ /* 0x000f280000300800 */
[----:B------:R-:W-:Y:S04]  /*29790*/  STL.64 [R1+0x40], R12 ;  /* 0x0000400c01007387 */ /* 0x000fe80000100a00 */
[----:B------:R0:W-:Y:S04]  /*297a0*/  STL.64 [R1+0x48], R14 ;  /* 0x0000480e01007387 */ /* 0x0001e80000100a00 */
[----:B0-----:R-:W2:Y:S02]  /*297b0*/  LDL.LU.64 R14, [R1+0x2cc8] ;  /* 0x002cc800010e7983 */ /* 0x001ea40000300a00 */
[----:B--2---:R-:W-:-:S15]  /*297c0*/  HMMA.16816.F32 R8, R20, R14, R8 ;  /* 0x0000000e1408723c */ /* 0x004fde0000001808 */
[----:B------:R-:W-:-:S04]  /*297d0*/  NOP ;  /* 0x0000000000007918 */ /* 0x000fc80000000000 */
[----:B------:R-:W-:Y:S04]  /*297e0*/  STL.64 [R1+0x300], R8 ;  /* 0x0003000801007387 */ /* 0x000fe80000100a00 */
[----:B------:R0:W-:Y:S04]  /*297f0*/  STL.64 [R1+0x308], R10 ;  /* 0x0003080a01007387 */ /* 0x0001e80000100a00 */
[----:B0-----:R-:W2:Y:S04]  /*29800*/  LDL.LU.64 R10, [R1+0x2cc0] ;  /* 0x002cc000010a7983 */ /* 0x001ea80000300a00 */
[----:B------:R-:W2:Y:S04]  /*29810*/  LDL.LU.64 R8, [R1+0x2cb8] ;  /* 0x002cb80001087983 */ /* 0x000ea80000300a00 */
[----:B------:R0:W-:Y:S04]  /*29820*/  STL.64 [R1+0x2ca8], R14 ;  /* 0x002ca80e01007387 */ /* 0x0001e80000100a00 */
[----:B------:R-:W2:Y:S04]  /*29830*/  LDL.LU R12, [R1+0x140] ;  /* 0x00014000010c7983 */ /* 0x000ea80000300800 */
[----:B------:R-:W2:Y:S04]  /*29840*/  LDL.LU R13, [R1+0x144] ;  /* 0x00014400010d7983 */ /* 0x000ea80000300800 */
[----:B0-----:R-:W2:Y:S01]  /*29850*/  LDL.LU R14, [R1+0x148] ;  /* 0x00014800010e7983 */ /* 0x001ea20000300800 */
[----:B---3--:R-:W-:-:S07]  /*29860*/  IMAD.MOV.U32 R15, RZ, RZ, R2 ;  /* 0x000000ffff0f7224 */ /* 0x008fce00078e0002 */
[----:B--2---:R-:W-:-:S15]  /*29870*/  HMMA.16816.F32 R12, R20, R10, R12 ;  /* 0x0000000a140c723c */ /* 0x004fde000000180c */
[----:B------:R-:W-:-:S04]  /*29880*/  NOP ;  /* 0x0000000000007918 */ /* 0x000fc80000000000 */
[----:B------:R-:W-:Y:S04]  /*29890*/  STL.64 [R1+0x170], R12 ;  /* 0x0001700c01007387 */ /* 0x000fe80000100a00 */
[----:B------:R4:W-:Y:S01]  /*298a0*/  STL [R1+0x178], R14 ;  /* 0x0001780e01007387 */ /* 0x0009e20000100800 */
[----:B------:R-:W-:Y:S02]  /*298b0*/  IMAD.MOV.U32 R2, RZ, RZ, R15 ;  /* 0x000000ffff027224 */ /* 0x000fe400078e000f */
[----:B----4-:R-:W-:Y:S01]  /*298c0*/  HMMA.16816.F32 R12, R20, R18, R24 ;  /* 0x00000012140c723c */ /* 0x010fe20000001818 */
[----:B------:R-:W0:Y:S04]  /*298d0*/  LDSM.16.MT88.4 R20, [R0+UR5+0x2180] ;  /* 0x002180050014783b */ /* 0x000e280008004200 */
[----:B------:R-:W-:Y:S04]  /*298e0*/  STL.64 [R1+0x2ca0], R10 ;  /* 0x002ca00a01007387 */ /* 0x000fe80000100a00 */
[----:B------:R-:W-:Y:S04]  /*298f0*/  STL [R1+0x2ae0], R2 ;  /* 0x002ae00201007387 */ /* 0x000fe80000100800 */
[----:B------:R-:W-:Y:S04]  /*29900*/  STL.64 [R1+0x2c98], R18 ;  /* 0x002c981201007387 */ /* 0x000fe80000100a00 */
[----:B------:R-:W-:Y:S04]  /*29910*/  STL [R1+0x2c90], R17 ;  /* 0x002c901101007387 */ /* 0x000fe80000100800 */
[----:B------:R-:W-:Y:S04]  /*29920*/  STL.64 [R1+0x160], R12 ;  /* 0x0001600c01007387 */ /* 0x000fe80000100a00 */
[----:B------:R-:W-:Y:S04]  /*29930*/  STL.64 [R1+0x168], R14 ;  /* 0x0001680e01007387 */ /* 0x000fe80000100a00 */
[----:B0-----:R-:W-:Y:S04]  /*29940*/  STL.64 [R1+0x2ba0], R22 ;  /* 0x002ba01601007387 */ /* 0x001fe80000100a00 */
[----:B------:R0:W-:Y:S04]  /*29950*/  STL.64 [R1+0x2b98], R20 ;  /* 0x002b981401007387 */ /* 0x0001e80000100a00 */
[----:B0-----:R-:W2:Y:S04]  /*29960*/  LDL.LU R20, [R1+0x60] ;  /* 0x0000600001147983 */ /* 0x001ea80000300800 */
[----:B------:R-:W2:Y:S04]  /*29970*/  LDL.LU R21, [R1+0x64] ;  /* 0x0000640001157983 */ /* 0x000ea80000300800 */
[----:B------:R-:W3:Y:S04]  /*29980*/  LDL.LU R22, [R1+0x68] ;  /* 0x0000680001167983 */ /* 0x000ee80000300800 */
[----:B------:R-:W3:Y:S01]  /*29990*/  LDL.LU R23, [R1+0x6c] ;  /* 0x00006c0001177983 */ /* 0x000ee20000300800 */
[----:B------:R-:W-:-:S02]  /*299a0*/  IMAD.MOV.U32 R24, RZ, RZ, R5 ;  /* 0x000000ffff187224 */ /* 0x000fc400078e0005 */
[----:B------:R-:W-:Y:S01]  /*299b0*/  IMAD.MOV.U32 R25, RZ, RZ, R3 ;  /* 0x000000ffff197224 */ /* 0x000fe200078e0003 */
[----:B------:R-:W4:Y:S04]  /*299c0*/  LDL.LU R5, [R1+0x2cb4] ;  /* 0x002cb40001057983 */ /* 0x000f280000300800 */
[----:B------:R-:W4:Y:S04]  /*299d0*/  LDL.LU R3, [R1+0x2cb0] ;  /* 0x002cb00001037983 */ /* 0x000f280000300800 */
[----:B---3--:R-:W-:Y:S04]  /*299e0*/  STL.64 [R1+0x2c18], R22 ;  /* 0x002c181601007387 */ /* 0x008fe80000100a00 */
[----:B--2---:R0:W-:Y:S04]  /*299f0*/  STL.64 [R1+0x2c10], R20 ;  /* 0x002c101401007387 */ /* 0x0041e80000100a00 */
[----:B0-----:R-:W2:Y:S04]  /*29a00*/  LDL.LU R20, [R1+0x80] ;  /* 0x0000800001147983 */ /* 0x001ea80000300800 */
[----:B------:R-:W2:Y:S04]  /*29a10*/  LDL.LU R21, [R1+0x84] ;  /* 0x0000840001157983 */ /* 0x000ea80000300800 */
[----:B------:R-:W3:Y:S04]  /*29a20*/  LDL.LU R22, [R1+0x88] ;  /* 0x0000880001167983 */ /* 0x000ee80000300800 */
[----:B------:R-:W3:Y:S04]  /*29a30*/  LDL.LU R23, [R1+0x8c] ;  /* 0x00008c0001177983 */ /* 0x000ee80000300800 */
[----:B------:R-:W2:Y:S04]  /*29a40*/  LDL.LU R16, [R1+0x110] ;  /* 0x0001100001107983 */ /* 0x000ea80000300800 */
[----:B------:R-:W4:Y:S04]  /*29a50*/  LDL.LU R17, [R1+0x114] ;  /* 0x0001140001117983 */ /* 0x000f280000300800 */
[----:B------:R-:W4:Y:S01]  /*29a60*/  LDL.LU R18, [R1+0x118] ;  /* 0x0001180001127983 */ /* 0x000f220000300800 */
[----:B------:R-:W-:-:S03]  /*29a70*/  IMAD.MOV.U32 R27, RZ, RZ, R8 ;  /* 0x000000ffff1b7224 */ /* 0x000fc600078e0008 */
[----:B------:R-:W4:Y:S01]  /*29a80*/  LDL.LU R19, [R1+0x11c] ;  /* 0x00011c0001137983 */ /* 0x000f220000300800 */
[----:B------:R-:W-:-:S03]  /*29a90*/  IMAD.MOV.U32 R26, RZ, RZ, R9 ;  /* 0x000000ffff1a7224 */ /* 0x000fc600078e0009 */
        /* <DEDUP_REMOVED lines=25> */
[----:B------:R-:W3:Y:S01]  /*29c30*/  LDL.LU R23, [R1+0xfc] ;  /* 0x0000fc0001177983 */ /* 0x000ee20000300800 */
[----:B----4-:R-:W-:Y:S03]  /*29c40*/  HMMA.16816.F32 R12, R24, R6, R12 ;  /* 0x00000006180c723c */ /* 0x010fe6000000180c */
[----:B---3--:R-:W-:Y:S04]  /*29c50*/  STL.64 [R1+0x2c68], R22 ;  /* 0x002c681601007387 */ /* 0x008fe80000100a00 */
[----:B--2---:R0:W-:Y:S04]  /*29c60*/  STL.64 [R1+0x2c60], R20 ;  /* 0x002c601401007387 */ /* 0x0041e80000100a00 */
[----:B0-----:R-:W2:Y:S04]  /*29c70*/  LDL.LU R20, [R1+0x100] ;  /* 0x0001000001147983 */ /* 0x001ea80000300800 */
[----:B------:R-:W2:Y:S04]  /*29c80*/  LDL.LU R21, [R1+0x104] ;  /* 0x0001040001157983 */ /* 0x000ea80000300800 */
[----:B------:R-:W3:Y:S04]  /*29c90*/  LDL.LU R22, [R1+0x108] ;  /* 0x0001080001167983 */ /* 0x000ee80000300800 */
[----:B------:R-:W3:Y:S01]  /*29ca0*/  LDL.LU R23, [R1+0x10c] ;  /* 0x00010c0001177983 */ /* 0x000ee20000300800 */
[----:B------:R-:W-:-:S03]  /*29cb0*/  IMAD.MOV.U32 R2, RZ, RZ, R15 ;  /* 0x000000ffff027224 */ /* 0x000fc600078e000f */
[----:B---3--:R-:W-:Y:S04]  /*29cc0*/  STL.64 [R1+0x2c88], R22 ;  /* 0x002c881601007387 */ /* 0x008fe80000100a00 */
[----:B--2---:R0:W-:Y:S04]  /*29cd0*/  STL.64 [R1+0x2c80], R20 ;  /* 0x002c801401007387 */ /* 0x0041e80000100a00 */
[----:B0-----:R-:W2:Y:S04]  /*29ce0*/  LDL.LU R20, [R1+0xa0] ;  /* 0x0000a00001147983 */ /* 0x001ea80000300800 */
[----:B------:R-:W2:Y:S04]  /*29cf0*/  LDL.LU R21, [R1+0xa4] ;  /* 0x0000a40001157983 */ /* 0x000ea80000300800 */
[----:B------:R-:W2:Y:S04]  /*29d00*/  LDL.LU R22, [R1+0xa8] ;  /* 0x0000a80001167983 */ /* 0x000ea80000300800 */
[----:B------:R-:W2:Y:S04]  /*29d10*/  LDL.LU R23, [R1+0xac] ;  /* 0x0000ac0001177983 */ /* 0x000ea80000300800 */
[----:B------:R-:W-:Y:S04]  /*29d20*/  STL [R1+0x2b7c], R0 ;  /* 0x002b7c0001007387 */ /* 0x000fe80000100800 */
[----:B------:R-:W-:Y:S04]  /*29d30*/  STL.64 [R1+0x1a0], R12 ;  /* 0x0001a00c01007387 */ /* 0x000fe80000100a00 */
[----:B------:R0:W-:Y:S04]  /*29d40*/  STL [R1+0x1a8], R14 ;  /* 0x0001a80e01007387 */ /* 0x0001e80000100800 */
[----:B0-----:R-:W3:Y:S04]  /*29d50*/  LDL.LU.64 R14, [R1+0x2ca8] ;  /* 0x002ca800010e7983 */ /* 0x001ee80000300a00 */
[----:B------:R-:W-:Y:S01]  /*29d60*/  STL [R1+0x2ae4], R2 ;  /* 0x002ae40201007387 */ /* 0x000fe20000100800 */
[----:B---3--:R-:W-:-:S15]  /*29d70*/  HMMA.16816.F32 R8, R24, R14, R8 ;  /* 0x0000000e1808723c */ /* 0x008fde0000001808 */
[----:B------:R-:W-:-:S04]  /*29d80*/  NOP ;  /* 0x0000000000007918 */ /* 0x000fc80000000000 */
[----:B------:R-:W-:Y:S04]  /*29d90*/  STL.64 [R1+0x1b0], R8 ;  /* 0x0001b00801007387 */ /* 0x000fe80000100a00 */
[----:B------:R0:W-:Y:S04]  /*29da0*/  STL.64 [R1+0x1b8], R10 ;  /* 0x0001b80a01007387 */ /* 0x0001e80000100a00 */
[----:B0-----:R-:W3:Y:S02]  /*29db0*/  LDL.LU.64 R10, [R1+0x2ca0] ;  /* 0x002ca000010a7983 */ /* 0x001ee40000300a00 */
[----:B---3--:R-:W-:-:S15]  /*29dc0*/  HMMA.16816.F32 R16, R24, R10, R16 ;  /* 0x0000000a1810723c */ /* 0x008fde0000001810 */
[----:B------:R-:W-:-:S04]  /*29dd0*/  NOP ;  /* 0x0000000000007918 */ /* 0x000fc80000000000 */
[----:B------:R-:W-:Y:S04]  /*29de0*/  STL.64 [R1+0x1d0], R16 ;  /* 0x0001d01001007387 */ /* 0x000fe80000100a00 */
[----:B------:R0:W-:Y:S01]  /*29df0*/  STL [R1+0x1d8], R18 ;  /* 0x0001d81201007387 */ /* 0x0001e20000100800 */
[----:B------:R-:W-:-:S03]  /*29e00*/  IMAD.MOV.U32 R2, RZ, RZ, R19 ;  /* 0x000000ffff027224 */ /* 0x000fc600078e0013 */
[----:B0-----:R-:W2:Y:S04]  /*29e10*/  LDL.LU.64 R18, [R1+0x2c98] ;  /* 0x002c980001127983 */ /* 0x001ea80000300a00 */
[----:B------:R-:W3:Y:S04]  /*29e20*/  LDL.LU R17, [R1+0x2c90] ;  /* 0x002c900001117983 */ /* 0x000ee80000300800 */
[----:B------:R-:W-:Y:S01]  /*29e30*/  STL [R1+0x2ae8], R2 ;  /* 0x002ae80201007387 */ /* 0x000fe20000100800 */
[----:B--2---:R-:W-:Y:S03]  /*29e40*/  HMMA.16816.F32 R24, R24, R18, R20 ;  /* 0x000000121818723c */ /* 0x004fe60000001814 */
[----:B------:R-:W2:Y:S04]  /*29e50*/  LDL.LU.64 R22, [R1+0x2c88] ;  /* 0x002c880001167983 */ /* 0x000ea80000300a00 */
[----:B------:R-:W2:-:S12]  /*29e60*/  LDL.LU.64 R20, [R1+0x2c80] ;  /* 0x002c800001147983 */ /* 0x000e980000300a00 */
[----:B------:R-:W-:Y:S04]  /*29e70*/  STL.64 [R1+0x1c0], R24 ;  /* 0x0001c01801007387 */ /* 0x000fe80000100a00 */
[----:B------:R0:W-:Y:S04]  /*29e80*/  STL.64 [R1+0x1c8], R26 ;  /* 0x0001c81a01007387 */ /* 0x0001e80000100a00 */
[----:B0-----:R-:W2:Y:S04]  /*29e90*/  LDL.LU.64 R26, [R1+0x2c78] ;  /* 0x002c7800011a7983 */ /* 0x001ea80000300a00 */
[----:B------:R-:W2:Y:S02]  /*29ea0*/  LDL.LU.64 R24, [R1+0x2c70] ;  /* 0x002c700001187983 */ /* 0x000ea40000300a00 */
[----:B--2---:R-:W-:-:S15]  /*29eb0*/  HMMA.16816.F32 R20, R24, R6, R20 ;  /* 0x000000061814723c */ /* 0x004fde0000001814 */
[----:B------:R-:W-:-:S04]  /*29ec0*/  NOP ;  /* 0x0000000000007918 */ /* 0x000fc80000000000 */
[----:B------:R-:W-:Y:S04]  /*29ed0*/  STL.64 [R1+0x2c0], R20 ;  /* 0x0002c01401007387 */ /* 0x000fe80000100a00 */
[----:B------:R0:W-:Y:S01]  /*29ee0*/  STL [R1+0x2cc], R23 ;  /* 0x0002cc1701007387 */ /* 0x0001e20000100800 */
[----:B------:R-:W-:-:S03]  /*29ef0*/  IMAD.MOV.U32 R2, RZ, RZ, R22 ;  /* 0x000000ffff027224 */ /* 0x000fc600078e0016 */
[----:B0-----:R-:W2:Y:S04]  /*29f00*/  LDL.LU.64 R22, [R1+0x2c68] ;  /* 0x002c680001167983 */ /* 0x001ea80000300a00 */
[----:B------:R-:W2:Y:S04]  /*29f10*/  LDL.LU.64 R20, [R1+0x2c60] ;  /* 0x002c600001147983 */ /* 0x000ea80000300a00 */
[----:B------:R-:W-:Y:S01]  /*29f20*/  STL [R1+0x2aec], R2 ;  /* 0x002aec0201007387 */ /* 0x000fe20000100800 */
        /* <DEDUP_REMOVED lines=15> */
[----:B------:R-:W-:Y:S04]  /*2a020*/  STL [R1+0x240], R24 ;  /* 0x0002401801007387 */ /* 0x000fe80000100800 */
[----:B------:R0:W-:Y:S01]  /*2a030*/  STL.64 [R1+0x248], R26 ;  /* 0x0002481a01007387 */ /* 0x0001e20000100a00 */
        /* <DEDUP_REMOVED lines=11> */
[----:B------:R0:W-:Y:S04]  /*2a0f0*/  STL.64 [R1+0x2be8], R4 ;  /* 0x002be80401007387 */ /* 0x0001e80000100a00 */
[----:B0-----:R-:W4:Y:S04]  /*2a100*/  LDL.LU R4, [R1+0x70] ;  /* 0x0000700001047983 */ /* 0x001f280000300800 */
[----:B------:R-:W4:Y:S04]  /*2a110*/  LDL.LU R5, [R1+0x74] ;  /* 0x0000740001057983 */ /* 0x000f280000300800 */
[----:B------:R-:W4:Y:S04]  /*2a120*/  LDL.LU R6, [R1+0x78] ;  /* 0x0000780001067983 */ /* 0x000f280000300800 */
[----:B------:R-:W4:Y:S02]  /*2a130*/  LDL.LU R7, [R1+0x7c] ;  /* 0x00007c0001077983 */ /* 0x000f240000300800 */
[----:B----4-:R-:W-:-:S15]  /*2a140*/  HMMA.16816.F32 R4, R24, R14, R4 ;  /* 0x0000000e1804723c */ /* 0x010fde0000001804 */
[----:B------:R-:W-:-:S04]  /*2a150*/  NOP ;  /* 0x0000000000007918 */ /* 0x000fc80000000000 */
[----:B------:R-:W-:Y:S04]  /*2a160*/  STL.64 [R1+0x290], R4 ;  /* 0x0002900401007387 */ /* 0x000fe80000100a00 */
[----:B------:R2:W-:Y:S02]  /*2a170*/  STL.64 [R1+0x298], R6 ;  /* 0x0002980601007387 */ /* 0x0005e40000100a00 */
[----:B--2---:R-:W-:Y:S02]  /*2a180*/  HMMA.16816.F32 R4, R24, R10, R20 ;  /* 0x0000000a1804723c */ /* 0x004fe40000001814 */
[----:B------:R-:W-:Y:S04]  /*2a190*/  STL.64 [R1+0x2c00], R26 ;  /* 0x002c001a01007387 */ /* 0x000fe80000100a00 */
[----:B------:R-:W-:Y:S01]  /*2a1a0*/  STL.64 [R1+0x2bf8], R24 ;  /* 0x002bf81801007387 */ /* 0x000fe20000100a00 */
[----:B------:R-:W-:Y:S01]  /*2a1b0*/  IMAD.MOV.U32 R23, RZ, RZ, R3 ;  /* 0x000000ffff177224 */ /* 0x000fe200078e0003 */
[----:B------:R-:W0:Y:S02]  /*2a1c0*/  S2R R9, SR_TID.X ;  /* 0x0000000000097919 */ /* 0x000e240000002100 */
[----:B---3--:R-:W1:Y:S09]  /*2a1d0*/  LDSM.16.MT88.4 R24, [R17+UR5+0x4000] ;  /* 0x004000051118783b */ /* 0x008e720008004200 */
[----:B------:R2:W-:Y:S04]  /*2a1e0*/  STL.64 [R1+0x280], R4 ;  /* 0x0002800401007387 */ /* 0x0005e80000100a00 */
[----:B------:R3:W-:Y:S04]  /*2a1f0*/  STL.64 [R1+0x288], R6 ;  /* 0x0002880601007387 */ /* 0x0007e80000100a00 */
[----:B------:R-:W4:Y:S04]  /*2a200*/  LDL.LU R20, [R1+0x200] ;  /* 0x0002000001147983 */ /* 0x000f280000300800 */
[----:B------:R-:W4:Y:S04]  /*2a210*/  LDL.LU R21, [R1+0x204] ;  /* 0x0002040001157983 */ /* 0x000f280000300800 */
[----:B------:R-:W4:Y:S04]  /*2a220*/  LDL.LU R22, [R1+0x208] ;  /* 0x0002080001167983 */ /* 0x000f280000300800 */
[----:B------:R-:W4:Y:S04]  /*2a230*/  LDL.LU R3, [R1+0x2c08] ;  /* 0x002c080001037983 */ /* 0x000f280000300800 */
[----:B--2---:R-:W2:Y:S04]  /*2a240*/  LDL.LU R4, [R1+0xc0] ;  /* 0x0000c00001047983 */ /* 0x004ea80000300800 */
[----:B------:R-:W2:Y:S04]  /*2a250*/  LDL.LU R5, [R1+0xc4] ;  /* 0x0000c40001057983 */ /* 0x000ea80000300800 */
[----:B---3--:R-:W2:Y:S04]  /*2a260*/  LDL.LU R6, [R1+0xc8] ;  /* 0x0000c80001067983 */ /* 0x008ea80000300800 */
[----:B------:R-:W2:Y:S04]  /*2a270*/  LDL.LU R7, [R1+0xcc] ;  /* 0x0000cc0001077983 */ /* 0x000ea80000300800 */
[----:B----4-:R-:W-:Y:S04]  /*2a280*/  STL.64 [R1+0x2bb0], R22 ;  /* 0x002bb01601007387 */ /* 0x010fe80000100a00 */
[----:B------:R3:W-:Y:S04]  /*2a290*/  STL.64 [R1+0x2ba8], R20 ;  /* 0x002ba81401007387 */ /* 0x0007e80000100a00 */
[----:B---3--:R-:W3:Y:S04]  /*2a2a0*/  LDL.LU R20, [R1+0x210] ;  /* 0x0002100001147983 */ /* 0x008ee80000300800 */
[----:B------:R-:W3:Y:S04]  /*2a2b0*/  LDL.LU R21, [R1+0x214] ;  /* 0x0002140001157983 */ /* 0x000ee80000300800 */
[----:B------:R-:W4:Y:S04]  /*2a2c0*/  LDL.LU R22, [R1+0x218] ;  /* 0x0002180001167983 */ /* 0x000f280000300800 */
[----:B------:R-:W4:Y:S01]  /*2a2d0*/  LDL.LU R23, [R1+0x21c] ;  /* 0x00021c0001177983 */ /* 0x000f220000300800 */
[----:B0-----:R-:W-:-:S02]  /*2a2e0*/  IMAD.SHL.U32 R0, R9, 0x2, RZ ;  /* 0x0000000209007824 */ /* 0x001fc400078e00ff */
[----:B-1----:R-:W-:Y:S02]  /*2a2f0*/  IMAD.MOV.U32 R29, RZ, RZ, R24 ;  /* 0x000000ffff1d7224 */ /* 0x002fe400078e0018 */
[----:B------:R-:W-:Y:S02]  /*2a300*/  IMAD.MOV.U32 R16, RZ, RZ, R25 ;  /* 0x000000ffff107224 */ /* 0x000fe400078e0019 */
[----:B------:R-:W-:Y:S02]  /*2a310*/  IMAD.MOV.U32 R13, RZ, RZ, R26 ;  /* 0x000000ffff0d7224 */ /* 0x000fe400078e001a */
[----:B------:R-:W-:Y:S01]  /*2a320*/  IMAD.MOV.U32 R12, RZ, RZ, R27 ;  /* 0x000000ffff0c7224 */ /* 0x000fe200078e001b */
[----:B----4-:R-:W-:Y:S04]  /*2a330*/  STL.64 [R1+0x2bc0], R22 ;  /* 0x002bc01601007387 */ /* 0x010fe80000100a00 */
[----:B---3--:R0:W-:Y:S04]  /*2a340*/  STL.64 [R1+0x2bb8], R20 ;  /* 0x002bb81401007387 */ /* 0x0081e80000100a00 */
[----:B0-----:R-:W3:Y:S04]  /*2a350*/  LDL.LU R20, [R1+0x1f0] ;  /* 0x0001f00001147983 */ /* 0x001ee80000300800 */
[----:B------:R-:W3:Y:S04]  /*2a360*/  LDL.LU R21, [R1+0x1f4] ;  /* 0x0001f40001157983 */ /* 0x000ee80000300800 */
[----:B------:R-:W4:Y:S01]  /*2a370*/  LDL.LU R23, [R1+0x1fc] ;  /* 0x0001fc0001177983 */ /* 0x000f220000300800 */
[----:B------:R-:W-:-:S02]  /*2a380*/  IMAD.MOV.U32 R22, RZ, RZ, R3 ;  /* 0x000000ffff167224 */ /* 0x000fc400078e0003 */
[----:B------:R-:W0:Y:S02]  /*2a390*/  S2R R3, SR_TID.X ;  /* 0x0000000000037919 */ /* 0x000e240000002100 */
[----:B0-----:R-:W-:-:S05]  /*2a3a0*/  LOP3.LUT R3, R3, 0x7, RZ, 0xc0, !PT ;  /* 0x0000000703037812 */ /* 0x001fca00078ec0ff */
[----:B------:R-:W-:-:S05]  /*2a3b0*/  IMAD R3, R3, 0x110, RZ ;  /* 0x0000011003037824 */ /* 0x000fca00078e02ff */
[----:B------:R-:W-:-:S04]  /*2a3c0*/  LOP3.LUT R0, R3, 0x30, R0, 0x78, !PT ;  /* 0x0000003003007812 */ /* 0x000fc800078e7800 */
[----:B------:R-:W-:-:S05]  /*2a3d0*/  LOP3.LUT R0, R0, 0x40, RZ, 0x3c, !PT ;  /* 0x0000004000007812 */ /* 0x000fca00078e3cff */
[----:B------:R-:W0:Y:S02]  /*2a3e0*/  LDSM.16.M88.4 R24, [R0+UR5+0x10000] ;  /* 0x010000050018783b */ /* 0x000e240008000200 */
[----:B0-----:R-:W-:Y:S02]  /*2a3f0*/  IMAD.MOV.U32 R8, RZ, RZ, R24 ;  /* 0x000000ffff087224 */ /* 0x001fe400078e0018 */
[----:B------:R-:W-:Y:S01]  /*2a400*/  IMAD.MOV.U32 R9, RZ, RZ, R25 ;  /* 0x000000ffff097224 */ /* 0x000fe200078e0019 */
[----:B----4-:R-:W-:Y:S04]  /*2a410*/  STL.64 [R1+0x2bd0], R22 ;  /* 0x002bd01601007387 */ /* 0x010fe80000100a00 */
[----:B---3--:R0:W-:Y:S04]  /*2a420*/  STL.64 [R1+0x2bc8], R20 ;  /* 0x002bc81401007387 */ /* 0x0081e80000100a00 */
[----:B0-----:R-:W3:Y:S04]  /*2a430*/  LDL.LU R20, [R1+0x1e0] ;  /* 0x0001e00001147983 */ /* 0x001ee80000300800 */
[----:B------:R-:W3:Y:S04]  /*2a440*/  LDL.LU R21, [R1+0x1e4] ;  /* 0x0001e40001157983 */ /* 0x000ee80000300800 */
[----:B------:R-:W3:Y:S04]  /*2a450*/  LDL.LU R22, [R1+0x1e8] ;  /* 0x0001e80001167983 */ /* 0x000ee80000300800 */
[----:B------:R-:W3:Y:S04]  /*2a460*/  LDL.LU R23, [R1+0x1ec] ;  /* 0x0001ec0001177983 */ /* 0x000ee80000300800 */
[----:B------:R-:W-:Y:S04]  /*2a470*/  STL [R1+0x2b84], R16 ;  /* 0x002b841001007387 */ /* 0x000fe80000100800 */
[----:B------:R-:W-:Y:S04]  /*2a480*/  STL.64 [R1+0x70], R24 ;  /* 0x0000701801007387 */ /* 0x000fe80000100a00 */
[----:B------:R0:W-:Y:S04]  /*2a490*/  STL.64 [R1+0x78], R26 ;  /* 0x0000781a01007387 */ /* 0x0001e80000100a00 */
[----:B0-----:R-:W2:Y:S04]  /*2a4a0*/  LDL.LU.64 R26, [R1+0x2c00] ;  /* 0x002c0000011a7983 */ /* 0x001ea80000300a00 */
[----:B------:R-:W2:Y:S02]  /*2a4b0*/  LDL.LU.64 R24, [R1+0x2bf8] ;  /* 0x002bf80001187983 */ /* 0x000ea40000300a00 */
[----:B--2---:R-:W-:Y:S02]  /*2a4c0*/  HMMA.16816.F32 R24, R24, R18, R4 ;  /* 0x000000121818723c */ /* 0x004fe40000001804 */
[----:B------:R-:W3:Y:S04]  /*2a4d0*/  LDL.LU.64 R6, [R1+0x2bf0] ;  /* 0x002bf00001067983 */ /* 0x000ee80000300a00 */
[----:B------:R-:W2:-:S13]  /*2a4e0*/  LDL.LU.64 R4, [R1+0x2be8] ;  /* 0x002be80001047983 */ /* 0x000e9a0000300a00 */
[----:B------:R-:W-:Y:S04]  /*2a4f0*/  STL.64 [R1+0x150], R24 ;  /* 0x0001501801007387 */ /* 0x000fe80000100a00 */
[----:B------:R-:W-:Y:S01]  /*2a500*/  STL [R1+0x158], R26 ;  /* 0x0001581a01007387 */ /* 0x000fe20000100800 */
[----:B------:R-:W-:-:S03]  /*2a510*/  IMAD.MOV.U32 R3, RZ, RZ, R27 ;  /* 0x000000ffff037224 */ /* 0x000fc600078e001b */
[----:B------:R-:W0:Y:S04]  /*2a520*/  LDSM.16.M88.4 R24, [R0+UR5+0x10800] ;  /* 0x010800050018783b */ /* 0x000e280008000200 */
[----:B0-----:R-:W-:Y:S04]  /*2a530*/  STL.64 [R1+0x20], R24 ;  /* 0x0000201801007387 */ /* 0x001fe80000100a00 */
[----:B------:R-:W-:Y:S04]  /*2a540*/  STL.64 [R1+0x28], R26 ;  /* 0x0000281a01007387 */ /* 0x000fe80000100a00 */
[----:B------:R-:W0:Y:S04]  /*2a550*/  LDSM.16.M88.4 R24, [R0+UR5+0x11000] ;  /* 0x011000050018783b */ /* 0x000e280008000200 */
[----:B0-----:R-:W-:Y:S04]  /*2a560*/  STL.64 [R1+0x30], R24 ;  /* 0x0000301801007387 */ /* 0x001fe80000100a00 */
[----:B------:R-:W-:Y:S04]  /*2a570*/  STL.64 [R1+0x38], R26 ;  /* 0x0000381a01007387 */ /* 0x000fe80000100a00 */
[----:B------:R-:W0:Y:S04]  /*2a580*/  LDSM.16.M88.4 R24, [R0+UR5+0x11800] ;  /* 0x011800050018783b */ /* 0x000e280008000200 */
[----:B0-----:R-:W-:Y:S04]  /*2a590*/  STL.64 [R1+0x90], R24 ;  /* 0x0000901801007387 */ /* 0x001fe80000100a00 */
[----:B------:R0:W-:Y:S04]  /*2a5a0*/  STL.64 [R1+0x98], R26 ;  /* 0x0000981a01007387 */ /* 0x0001e80000100a00 */
[----:B0-----:R-:W3:Y:S04]  /*2a5b0*/  LDL.LU.64 R26, [R1+0x2be0] ;  /* 0x002be000011a7983 */ /* 0x001ee80000300a00 */
[----:B------:R-:W3:Y:S02]  /*2a5c0*/  LDL.LU.64 R24, [R1+0x2bd8] ;  /* 0x002bd80001187983 */ /* 0x000ee40000300a00 */
[----:B---3--:R-:W-:-:S15]  /*2a5d0*/  HMMA.16816.F32 R20, R24, R6, R20 ;  /* 0x000000061814723c */ /* 0x008fde0000001814 */
        /* <DEDUP_REMOVED lines=8> */
[----:B------:R-:W3:Y:S04]  /*2a660*/  LDL.LU.64 R22, [R1+0x2bd0] ;  /* 0x002bd00001167983 */ /* 0x000ee80000300a00 */
[----:B------:R-:W3:Y:S02]  /*2a670*/  LDL.LU.64 R20, [R1+0x2bc8] ;  /* 0x002bc80001147983 */ /* 0x000ee40000300a00 */
[----:B---3--:R-:W-:-:S15]  /*2a680*/  HMMA.16816.F32 R20, R24, R14, R20 ;  /* 0x0000000e1814723c */ /* 0x008fde0000001814 */
[----:B------:R-:W-:-:S04]  /*2a690*/  NOP ;  /* 0x0000000000007918 */ /* 0x000fc80000000000 */
[----:B------:R-:W-:Y:S04]  /*2a6a0*/  STL.64 [R1+0x190], R20 ;  /* 0x0001901401007387 */ /* 0x000fe80000100a00 */
[----:B------:R0:W-:Y:S04]  /*2a6b0*/  STL.64 [R1+0x198], R22 ;  /* 0x0001981601007387 */ /* 0x0001e80000100a00 */
[----:B0-----:R-:W3:Y:S04]  /*2a6c0*/  LDL.LU.64 R22, [R1+0x2bc0] ;  /* 0x002bc00001167983 */ /* 0x001ee80000300a00 */
[----:B------:R-:W3:Y:S04]  /*2a6d0*/  LDL.LU.64 R20, [R1+0x2bb8] ;  /* 0x002bb80001147983 */ /* 0x000ee80000300a00 */
[----:B------:R-:W-:Y:S04]  /*2a6e0*/  STL.64 [R1+0x2b90], R14 ;  /* 0x002b900e01007387 */ /* 0x000fe80000100a00 */
[----:B------:R0:W-:Y:S04]  /*2a6f0*/  STL.64 [R1+0x2b88], R12 ;  /* 0x002b880c01007387 */ /* 0x0001e80000100a00 */
[----:B0-----:R-:W4:Y:S04]  /*2a700*/  LDL.LU R12, [R1+0x220] ;  /* 0x00022000010c7983 */ /* 0x001f280000300800 */
[----:B------:R-:W4:Y:S04]  /*2a710*/  LDL.LU R13, [R1+0x224] ;  /* 0x00022400010d7983 */ /* 0x000f280000300800 */
[----:B------:R-:W4:Y:S04]  /*2a720*/  LDL.LU R14, [R1+0x228] ;  /* 0x00022800010e7983 */ /* 0x000f280000300800 */
[----:B------:R-:W4:Y:S01]  /*2a730*/  LDL.LU R15, [R1+0x22c] ;  /* 0x00022c00010f7983 */ /* 0x000f220000300800 */
        /* <DEDUP_REMOVED lines=8> */
[----:B0-----:R-:W2:Y:S04]  /*2a7c0*/  LDL.LU R8, [R1+0x250] ;  /* 0x0002500001087983 */ /* 0x001ea80000300800 */
[----:B------:R-:W2:Y:S04]  /*2a7d0*/  LDL.LU R9, [R1+0x254] ;  /* 0x0002540001097983 */ /* 0x000ea80000300800 */
[----:B------:R-:W2:Y:S04]  /*2a7e0*/  LDL.LU R10, [R1+0x258] ;  /* 0x00025800010a7983 */ /* 0x000ea80000300800 */
[----:B------:R-:W2:Y:S01]  /*2a7f0*/  LDL.LU R11, [R1+0x25c] ;  /* 0x00025c00010b7983 */ /* 0x000ea20000300800 */
[----:B---3--:R-:W-:Y:S03]  /*2a800*/  HMMA.16816.F32 R24, R24, R18, R20 ;  /* 0x000000121818723c */ /* 0x008fe60000001814 */
[----:B------:R-:W4:Y:S04]  /*2a810*/  LDL.LU.64 R22, [R1+0x2ba0] ;  /* 0x002ba00001167983 */ /* 0x000f280000300a00 */
[----:B------:R-:W4:-:S12]  /*2a820*/  LDL.LU.64 R20, [R1+0x2b98] ;  /* 0x002b980001147983 */ /* 0x000f180000300a00 */
[----:B------:R0:W-:Y:S04]  /*2a830*/  STL.64 [R1+0x130], R24 ;  /* 0x0001301801007387 */ /* 0x0001e80000100a00 */
[----:B------:R-:W-:Y:S04]  /*2a840*/  STL.64 [R1+0x138], R26 ;  /* 0x0001381a01007387 */ /* 0x000fe80000100a00 */
[----:B0-----:R-:W3:Y:S04]  /*2a850*/  LDL.64 R24, [R1+0x30] ;  /* 0x0000300001187983 */ /* 0x001ee80000100a00 */
[----:B---3--:R0:W-:Y:S04]  /*2a860*/  STL.64 [R1+0x2b30], R24 ;  /* 0x002b301801007387 */ /* 0x0081e80000100a00 */
[----:B0-----:R-:W3:Y:S04]  /*2a870*/  LDL.LU R24, [R1+0x260] ;  /* 0x0002600001187983 */ /* 0x001ee80000300800 */
[----:B------:R-:W3:Y:S04]  /*2a880*/  LDL.LU R25, [R1+0x264] ;  /* 0x0002640001197983 */ /* 0x000ee80000300800 */
[----:B------:R-:W2:Y:S04]  /*2a890*/  LDL.LU R26, [R1+0x268] ;  /* 0x00026800011a7983 */ /* 0x000ea80000300800 */
[----:B------:R-:W2:Y:S04]  /*2a8a0*/  LDL.LU R27, [R1+0x26c] ;  /* 0x00026c00011b7983 */ /* 0x000ea80000300800 */
[----:B--2---:R0:W-:Y:S02]  /*2a8b0*/  STL.64 [R1+0x2b50], R26 ;  /* 0x002b501a01007387 */ /* 0x0041e40000100a00 */
[----:B0-----:R-:W-:-:S02]  /*2a8c0*/  IMAD.MOV.U32 R26, RZ, RZ, R5 ;  /* 0x000000ffff1a7224 */ /* 0x001fc400078e0005 */
[----:B------:R-:W-:Y:S02]  /*2a8d0*/  IMAD.MOV.U32 R27, RZ, RZ, R4 ;  /* 0x000000ffff1b7224 */ /* 0x000fe400078e0004 */
[----:B----4-:R-:W-:Y:S01]  /*2a8e0*/  HMMA.16816.F32 R4, R20, R6, R12 ;  /* 0x000000061404723c */ /* 0x010fe2000000180c */
[----:B---3--:R0:W-:Y:S04]  /*2a8f0*/  STL.64 [R1+0x2b48], R24 ;  /* 0x002b481801007387 */ /* 0x0081e80000100a00 */
[----:B0-----:R-:W2:Y:S04]  /*2a900*/  LDL.LU R24, [R1+0x270] ;  /* 0x0002700001187983 */ /* 0x001ea80000300800 */
[----:B------:R-:W2:Y:S04]  /*2a910*/  LDL.LU R25, [R1+0x274] ;  /* 0x0002740001197983 */ /* 0x000ea80000300800 */
[----:B------:R-:W3:Y:S04]  /*2a920*/  LDL.LU.64 R14, [R1+0x2b90] ;  /* 0x002b9000010e7983 */ /* 0x000ee80000300a00 */
[----:B------:R-:W4:Y:S04]  /*2a930*/  LDL.LU.64 R12, [R1+0x2b88] ;  /* 0x002b8800010c7983 */ /* 0x000f280000300a00 */
[----:B------:R-:W-:Y:S04]  /*2a940*/  STL.64 [R1+0x100], R4 ;  /* 0x0001000401007387 */ /* 0x000fe80000100a00 */
[----:B------:R-:W-:Y:S04]  /*2a950*/  STL.64 [R1+0x108], R6 ;  /* 0x0001080601007387 */ /* 0x000fe80000100a00 */
[----:B------:R-:W0:Y:S04]  /*2a960*/  LDSM.16.MT88.4 R4, [R17+UR5+0x4100] ;  /* 0x004100051104783b */ /* 0x000e280008004200 */
[----:B0-----:R-:W-:Y:S04]  /*2a970*/  STL.64 [R1+0x2ad0], R6 ;  /* 0x002ad00601007387 */ /* 0x001fe80000100a00 */
[----:B------:R0:W-:Y:S02]  /*2a980*/  STL.64 [R1+0x2ac8], R4 ;  /* 0x002ac80401007387 */ /* 0x0001e40000100a00 */
[----:B0-----:R-:W-:-:S02]  /*2a990*/  IMAD.MOV.U32 R4, RZ, RZ, R16 ;  /* 0x000000ffff047224 */ /* 0x001fc400078e0010 */
[----:B------:R-:W2:Y:S01]  /*2a9a0*/  LDL.LU R16, [R1+0x2b84] ;  /* 0x002b840001107983 */ /* 0x000ea20000300800 */
[----:B------:R-:W-:Y:S02]  /*2a9b0*/  IMAD.MOV.U32 R6, RZ, RZ, R0 ;  /* 0x000000ffff067224 */ /* 0x000fe400078e0000 */
[----:B------:R-:W-:Y:S02]  /*2a9c0*/  IMAD.MOV.U32 R7, RZ, RZ, R28 ;  /* 0x000000ffff077224 */ /* 0x000fe400078e001c */
[----:B------:R-:W-:Y:S02]  /*2a9d0*/  IMAD.MOV.U32 R5, RZ, RZ, R2 ;  /* 0x000000ffff057224 */ /* 0x000fe400078e0002 */
[----:B------:R-:W2:Y:S04]  /*2a9e0*/  LDL.LU R2, [R1+0x2b80] ;  /* 0x002b800001027983 */ /* 0x000ea80000300800 */
[----:B------:R-:W2:Y:S04]  /*2a9f0*/  LDL.LU R0, [R1+0x2b7c] ;  /* 0x002b7c0001007983 */ /* 0x000ea80000300800 */
[----:B------:R-:W2:Y:S04]  /*2aa00*/  LDL.LU R28, [R1+0x2b78] ;  /* 0x002b7800011c7983 */ /* 0x000ea80000300800 */
[----:B------:R-:W-:Y:S04]  /*2aa10*/  STL.64 [R1+0x2b08], R6 ;  /* 0x002b080601007387 */ /* 0x000fe80000100a00 */
[----:B------:R0:W-:Y:S02]  /*2aa20*/  STL.64 [R1+0x2b00], R4 ;  /* 0x002b000401007387 */ /* 0x0001e40000100a00 */
[----:B0-----:R-:W-:-:S02]  /*2aa30*/  IMAD.MOV.U32 R4, RZ, RZ, R29 ;  /* 0x000000ffff047224 */ /* 0x001fc400078e001d */
[----:B------:R-:W2:Y:S01]  /*2aa40*/  LDL.LU R29, [R1+0x2b74] ;  /* 0x002b7400011d7983 */ /* 0x000ea20000300800 */
[C---:B---3--:R-:W-:Y:S01]  /*2aa50*/  HMMA.16816.F32 R8, R20.reuse, R14, R8 ;  /* 0x0000000e1408723c */ /* 0x048fe20000001808 */
[----:B----4-:R-:W-:Y:S02]  /*2aa60*/  IMAD.MOV.U32 R6, RZ, RZ, R13 ;  /* 0x000000ffff067224 */ /* 0x010fe400078e000d */
[----:B------:R-:W-:Y:S02]  /*2aa70*/  IMAD.MOV.U32 R7, RZ, RZ, R12 ;  /* 0x000000ffff077224 */ /* 0x000fe400078e000c */
[----:B--2---:R-:W-:Y:S02]  /*2aa80*/  IMAD.MOV.U32 R5, RZ, RZ, R16 ;  /* 0x000000ffff057224 */ /* 0x004fe400078e0010 */
[----:B------:R-:W2:Y:S04]  /*2aa90*/  LDL.LU R16, [R1+0x2b70] ;  /* 0x002b700001107983 */ /* 0x000ea80000300800 */
[----:B------:R-:W3:Y:S04]  /*2aaa0*/  LDL.LU R13, [R1+0x2b6c] ;  /* 0x002b6c00010d7983 */ /* 0x000ee80000300800 */
[----:B------:R-:W3:Y:S04]  /*2aab0*/  LDL.LU R12, [R1+0x2b68] ;  /* 0x002b6800010c7983 */ /* 0x000ee80000300800 */
[----:B------:R-:W-:Y:S04]  /*2aac0*/  STL.64 [R1+0x120], R8 ;  /* 0x0001200801007387 */ /* 0x000fe80000100a00 */
[----:B------:R0:W-:Y:S04]  /*2aad0*/  STL.64 [R1+0x128], R10 ;  /* 0x0001280a01007387 */ /* 0x0001e80000100a00 */
[----:B0-----:R-:W4:Y:S04]  /*2aae0*/  LDL.LU.64 R10, [R1+0x2b60] ;  /* 0x002b6000010a7983 */ /* 0x001f280000300a00 */
[----:B------:R-:W3:Y:S01]  /*2aaf0*/  LDL.LU.64 R8, [R1+0x2b58] ;  /* 0x002b580001087983 */ /* 0x000ee20000300a00 */
[----:B----4-:R-:W-:-:S15]  /*2ab00*/  HMMA.16816.F32 R24, R20, R10, R24 ;  /* 0x0000000a1418723c */ /* 0x010fde0000001818 */
[----:B------:R-:W-:-:S04]  /*2ab10*/  NOP ;  /* 0x0000000000007918 */ /* 0x000fc80000000000 */
[----:B------:R-:W-:Y:S04]  /*2ab20*/  STL.64 [R1+0x110], R24 ;  /* 0x0001101801007387 */ /* 0x000fe80000100a00 */
[----:B------:R0:W-:Y:S04]  /*2ab30*/  STL.64 [R1+0x118], R26 ;  /* 0x0001181a01007387 */ /* 0x0001e80000100a00 */
[----:B0-----:R-:W4:Y:S04]  /*2ab40*/  LDL.LU.64 R26, [R1+0x2b50] ;  /* 0x002b5000011a7983 */ /* 0x001f280000300a00 */
[----:B------:R-:W4:Y:S02]  /*2ab50*/  LDL.LU.64 R24, [R1+0x2b48] ;  /* 0x002b480001187983 */ /* 0x000f240000300a00 */
[----:B----4-:R-:W-:Y:S02]  /*2ab60*/  HMMA.16816.F32 R24, R20, R18, R24 ;  /* 0x000000121418723c */ /* 0x010fe40000001818 */
[----:B------:R0:W1:Y:S04]  /*2ab70*/  LDSM.16.MT88.4 R20, [R17+UR5+0x4180] ;  /* 0x004180051114783b */ /* 0x0000680008004200 */
[----:B0-----:R-:W4:-:S13]  /*2ab80*/  LDL.LU R17, [R1+0x2b40] ;  /* 0x002b400001117983 */ /* 0x001f1a0000300800 */
[----:B------:R0:W-:Y:S04]  /*2ab90*/  STL.64 [R1+0xc0], R24 ;  /* 0x0000c01801007387 */ /* 0x0001e80000100a00 */
[----:B------:R-:W-:Y:S04]  /*2aba0*/  STL.64 [R1+0xc8], R26 ;  /* 0x0000c81a01007387 */ /* 0x000fe80000100a00 */
[----:B------:R-:W3:Y:S04]  /*2abb0*/  LDL.LU R14, [R1+0x2f8] ;  /* 0x0002f800010e7983 */ /* 0x000ee80000300800 */
[----:B------:R-:W3:Y:S04]  /*2abc0*/  LDL.LU R15, [R1+0x2fc] ;  /* 0x0002fc00010f7983 */ /* 0x000ee80000300800 */
[----:B0-----:R-:W3:Y:S04]  /*2abd0*/  LDL.64 R24, [R1+0x20] ;  /* 0x0000200001187983 */ /* 0x001ee80000100a00 */
[----:B-1----:R-:W-:Y:S04]  /*2abe0*/  STL.64 [R1+0x2a90], R22 ;  /* 0x002a901601007387 */ /* 0x002fe80000100a00 */
[----:B------:R0:W-:Y:S04]  /*2abf0*/  STL.64 [R1+0x2a88], R20 ;  /* 0x002a881401007387 */ /* 0x0001e80000100a00 */
[----:B0-----:R-:W3:Y:S01]  /*2ac00*/  LDL.64 R20, [R1+0x90] ;  /* 0x0000900001147983 */ /* 0x001ee20000100a00 */
[----:B--2---:R-:W-:-:S02]  /*2ac10*/  IMAD.MOV.U32 R23, RZ, RZ, R16 ;  /* 0x000000ffff177224 */ /* 0x004fc400078e0010 */
[----:B----4-:R-:W-:Y:S02]  /*2ac20*/  IMAD.MOV.U32 R22, RZ, RZ, R17 ;  /* 0x000000ffff167224 */ /* 0x010fe400078e0011 */
[----:B------:R-:W0:Y:S04]  /*2ac30*/  LDSM.16.MT88.4 R16, [R0+UR5+0x4000] ;  /* 0x004000050010783b */ /* 0x000e280008004200 */
[----:B---3--:R1:W-:Y:S04]  /*2ac40*/  STL.64 [R1+0x2b38], R20 ;  /* 0x002b381401007387 */ /* 0x0083e80000100a00 */
[----:B-1----:R-:W2:Y:S04]  /*2ac50*/  LDL.LU R20, [R1+0x340] ;  /* 0x0003400001147983 */ /* 0x002ea80000300800 */
[----:B------:R-:W2:Y:S04]  /*2ac60*/  LDL.LU R21, [R1+0x344] ;  /* 0x0003440001157983 */ /* 0x000ea80000300800 */
[----:B0-----:R-:W-:Y:S04]  /*2ac70*/  STL.64 [R1+0x2a40], R18 ;  /* 0x002a401201007387 */ /* 0x001fe80000100a00 */
[----:B------:R0:W-:Y:S04]  /*2ac80*/  STL.64 [R1+0x2a38], R16 ;  /* 0x002a381001007387 */ /* 0x0001e80000100a00 */
[----:B0-----:R-:W3:Y:S04]  /*2ac90*/  LDL.LU R16, [R1+0x310] ;  /* 0x0003100001107983 */ /* 0x001ee80000300800 */
[----:B------:R-:W3:Y:S04]  /*2aca0*/  LDL.LU R17, [R1+0x314] ;  /* 0x0003140001117983 */ /* 0x000ee80000300800 */
[----:B------:R-:W4:Y:S04]  /*2acb0*/  LDL.LU R18, [R1+0x318] ;  /* 0x0003180001127983 */ /* 0x000f280000300800 */
[----:B------:R-:W4:Y:S04]  /*2acc0*/  LDL.LU R19, [R1+0x31c] ;  /* 0x00031c0001137983 */ /* 0x000f280000300800 */
[----:B----4-:R-:W-:Y:S04]  /*2acd0*/  STL.64 [R1+0x2af8], R18 ;  /* 0x002af81201007387 */ /* 0x010fe80000100a00 */
[----:B---3--:R0:W-:Y:S04]  /*2ace0*/  STL.64 [R1+0x2af0], R16 ;  /* 0x002af01001007387 */ /* 0x0081e80000100a00 */
[----:B0-----:R-:W3:Y:S04]  /*2acf0*/  LDL.LU R16, [R1+0x2d0] ;  /* 0x0002d00001107983 */ /* 0x001ee80000300800 */
[----:B------:R-:W3:Y:S04]  /*2ad00*/  LDL.LU R17, [R1+0x2d4] ;  /* 0x0002d40001117983 */ /* 0x000ee80000300800 */
[----:B------:R-:W4:Y:S04]  /*2ad10*/  LDL.LU R18, [R1+0x2d8] ;  /* 0x0002d80001127983 */ /* 0x000f280000300800 */
[----:B------:R-:W4:Y:S01]  /*2ad20*/  LDL.LU R19, [R1+0x2dc] ;  /* 0x0002dc0001137983 */ /* 0x000f220000300800 */
[C---:B------:R-:W-:Y:S03]  /*2ad30*/  HMMA.16816.F32 R12, R4.reuse, R8, R12 ;  /* 0x00000008040c723c */ /* 0x040fe6000000180c */
[----:B----4-:R-:W-:Y:S04]  /*2ad40*/  STL.64 [R1+0x2b18], R18 ;  /* 0x002b181201007387 */ /* 0x010fe80000100a00 */
[----:B---3--:R0:W-:Y:S04]  /*2ad50*/  STL.64 [R1+0x2b10], R16 ;  /* 0x002b101001007387 */ /* 0x0081e80000100a00 */
[----:B0-----:R-:W3:Y:S04]  /*2ad60*/  LDL.LU R16, [R1+0x2e0] ;  /* 0x0002e00001107983 */ /* 0x001ee80000300800 */
[----:B------:R-:W3:Y:S04]  /*2ad70*/  LDL.LU R17, [R1+0x2e4] ;  /* 0x0002e40001117983 */ /* 0x000ee80000300800 */
[----:B------:R-:W4:Y:S04]  /*2ad80*/  LDL.LU R18, [R1+0x2e8] ;  /* 0x0002e80001127983 */ /* 0x000f280000300800 */
[----:B------:R-:W4:Y:S01]  /*2ad90*/  LDL.LU R19, [R1+0x2ec] ;  /* 0x0002ec0001137983 */ /* 0x000f220000300800 */
[----:B--2---:R-:W-:Y:S03]  /*2ada0*/  HMMA.16816.F32 R20, R4, R24, R20 ;  /* 0x000000180414723c */ /* 0x004fe60000001814 */
[----:B----4-:R-:W-:Y:S04]  /*2adb0*/  STL.64 [R1+0x2b28], R18 ;  /* 0x002b281201007387 */ /* 0x010fe80000100a00 */
[----:B---3--:R0:W-:Y:S04]  /*2adc0*/  STL.64 [R1+0x2b20], R16 ;  /* 0x002b201001007387 */ /* 0x0081e80000100a00 */
[----:B0-----:R-:W2:Y:S04]  /*2add0*/  LDL.LU R16, [R1+0x330] ;  /* 0x0003300001107983 */ /* 0x001ea80000300800 */
[----:B------:R-:W2:Y:S04]  /*2ade0*/  LDL.LU R17, [R1+0x334] ;  /* 0x0003340001117983 */ /* 0x000ea80000300800 */
[----:B------:R-:W2:Y:S04]  /*2adf0*/  LDL.LU R18, [R1+0x338] ;  /* 0x0003380001127983 */ /* 0x000ea80000300800 */
[----:B------:R-:W2:Y:S04]  /*2ae00*/  LDL.LU R19, [R1+0x33c] ;  /* 0x00033c0001137983 */ /* 0x000ea80000300800 */
[----:B------:R-:W-:Y:S04]  /*2ae10*/  STL.64 [R1+0xb0], R12 ;  /* 0x0000b00c01007387 */ /* 0x000fe80000100a00 */
[----:B------:R-:W-:Y:S04]  /*2ae20*/  STL.64 [R1+0xb8], R14 ;  /* 0x0000b80e01007387 */ /* 0x000fe80000100a00 */
[----:B------:R-:W0:Y:S04]  /*2ae30*/  LDSM.16.MT88.4 R12, [R0+UR5+0x4080] ;  /* 0x00408005000c783b */ /* 0x000e280008004200 */
[----:B0-----:R-:W-:Y:S04]  /*2ae40*/  STL.64 [R1+0x29f0], R14 ;  /* 0x0029f00e01007387 */ /* 0x001fe80000100a00 */
[----:B------:R0:W-:Y:S04]  /*2ae50*/  STL.64 [R1+0x29e8], R12 ;  /* 0x0029e80c01007387 */ /* 0x0001e80000100a00 */
[----:B0-----:R-:W3:Y:S04]  /*2ae60*/  LDL.LU R12, [R1+0x320] ;  /* 0x00032000010c7983 */ /* 0x001ee80000300800 */
[----:B------:R-:W3:Y:S04]  /*2ae70*/  LDL.LU R13, [R1+0x324] ;  /* 0x00032400010d7983 */ /* 0x000ee80000300800 */
[----:B------:R0:W-:Y:S04]  /*2ae80*/  STL.64 [R1+0xf0], R20 ;  /* 0x0000f01401007387 */ /* 0x0001e80000100a00 */
[----:B------:R1:W-:Y:S04]  /*2ae90*/  STL.64 [R1+0xf8], R22 ;  /* 0x0000f81601007387 */ /* 0x0003e80000100a00 */
[----:B0-----:R-:W4:Y:S01]  /*2aea0*/  LDL.LU.64 R20, [R1+0x2b38] ;  /* 0x002b380001147983 */ /* 0x001f220000300a00 */
[----:B-1----:R-:W-:-:S02]  /*2aeb0*/  IMAD.MOV.U32 R23, RZ, RZ, R24 ;  /* 0x000000ffff177224 */ /* 0x002fc400078e0018 */
[----:B------:R-:W-:Y:S02]  /*2aec0*/  IMAD.MOV.U32 R22, RZ, RZ, R25 ;  /* 0x000000ffff167224 */ /* 0x000fe400078e0019 */
[----:B------:R-:W2:Y:S02]  /*2aed0*/  LDL.LU.64 R24, [R1+0x2b30] ;  /* 0x002b300001187983 */ /* 0x000ea40000300a00 */
        /* <DEDUP_REMOVED lines=12> */
[----:B------:R-:W2:Y:S01]  /*2afa0*/  LDL.LU.64 R4, [R1+0x2b00] ;  /* 0x002b000001047983 */ /* 0x000ea20000300a00 */
[----:B------:R-:W-:-:S02]  /*2afb0*/  IMAD.MOV.U32 R14, RZ, RZ, R29 ;  /* 0x000000ffff0e7224 */ /* 0x000fc400078e001d */
[----:B------:R-:W-:Y:S01]  /*2afc0*/  IMAD.MOV.U32 R15, RZ, RZ, R28 ;  /* 0x000000ffff0f7224 */ /* 0x000fe200078e001c */
[----:B--2---:R-:W-:Y:S01]  /*2afd0*/  HMMA.16816.F32 R8, R4, R8, R16 ;  /* 0x000000080408723c */ /* 0x004fe20000001810 */
[----:B------:R-:W2:Y:S04]  /*2afe0*/  LDL.LU.64 R18, [R1+0x2af8] ;  /* 0x002af80001127983 */ /* 0x000ea80000300a00 */
[----:B------:R-:W2:-:S14]  /*2aff0*/  LDL.LU.64 R16, [R1+0x2af0] ;  /* 0x002af00001107983 */ /* 0x000e9c0000300a00 */
[----:B------:R-:W-:Y:S01]  /*2b000*/  IMAD.MOV.U32 R29, RZ, RZ, R10 ;  /* 0x000000ffff1d7224 */ /* 0x000fe200078e000a */
[----:B------:R-:W-:Y:S01]  /*2b010*/  STL.64 [R1+0x80], R8 ;  /* 0x0000800801007387 */ /* 0x000fe20000100a00 */
[----:B------:R-:W-:-:S03]  /*2b020*/  IMAD.MOV.U32 R28, RZ, RZ, R11 ;  /* 0x000000ffff1c7224 */ /* 0x000fc600078e000b */
[----:B------:R-:W0:Y:S04]  /*2b030*/  LDSM.16.MT88.4 R8, [R0+UR5+0x4100] ;  /* 0x004100050008783b */ /* 0x000e280008004200 */
[----:B------:R-:W-:Y:S04]  /*2b040*/  STL [R1+0x295c], R28 ;  /* 0x00295c1c01007387 */ /* 0x000fe80000100800 */
[----:B------:R-:W-:Y:S04]  /*2b050*/  STL [R1+0x2958], R29 ;  /* 0x0029581d01007387 */ /* 0x000fe80000100800 */
[----:B0-----:R-:W-:Y:S04]  /*2b060*/  STL.64 [R1+0x29a8], R10 ;  /* 0x0029a80a01007387 */ /* 0x001fe80000100a00 */
[----:B------:R0:W-:Y:S02]  /*2b070*/  STL.64 [R1+0x29a0], R8 ;  /* 0x0029a00801007387 */ /* 0x0001e40000100a00 */
[----:B0-----:R-:W-:-:S02]  /*2b080*/  IMAD.MOV.U32 R8, RZ, RZ, R23 ;  /* 0x000000ffff087224 */ /* 0x001fc400078e0017 */
[----:B------:R-:W-:-:S07]  /*2b090*/  IMAD.MOV.U32 R9, RZ, RZ, R22 ;  /* 0x000000ffff097224 */ /* 0x000fce00078e0016 */
[----:B---3--:R-:W-:Y:S01]  /*2b0a0*/  HMMA.16816.F32 R12, R4, R8, R12 ;  /* 0x00000008040c723c */ /* 0x008fe2000000180c */
[----:B------:R0:W-:-:S15]  /*2b0b0*/  STL.64 [R1+0x2ac0], R8 ;  /* 0x002ac00801007387 */ /* 0x0001de0000100a00 */
[----:B------:R-:W-:-:S03]  /*2b0c0*/  NOP ;  /* 0x0000000000007918 */ /* 0x000fc60000000000 */
[----:B------:R-:W-:Y:S04]  /*2b0d0*/  STL.64 [R1+0x10], R12 ;  /* 0x0000100c01007387 */ /* 0x000fe80000100a00 */
[----:B------:R2:W-:Y:S01]  /*2b0e0*/  STL.64 [R1+0x18], R14 ;  /* 0x0000180e01007387 */ /* 0x0005e20000100a00 */
[----:B0-----:R-:W-:Y:S02]  /*2b0f0*/  IMAD.MOV.U32 R9, RZ, RZ, R24 ;  /* 0x000000ffff097224 */ /* 0x001fe400078e0018 */
[----:B------:R-:W-:Y:S01]  /*2b100*/  IMAD.MOV.U32 R8, RZ, RZ, R25 ;  /* 0x000000ffff087224 */ /* 0x000fe200078e0019 */
[----:B--2---:R-:W-:-:S15]  /*2b110*/  HMMA.16816.F32 R12, R4, R24, R16 ;  /* 0x00000018040c723c */ /* 0x004fde0000001810 */
[----:B------:R-:W-:-:S04]  /*2b120*/  NOP ;  /* 0x0000000000007918 */ /* 0x000fc80000000000 */
[----:B------:R-:W-:Y:S04]  /*2b130*/  STL.64 [R1+0xd0], R12 ;  /* 0x0000d00c01007387 */ /* 0x000fe80000100a00 */
[----:B------:R-:W2:Y:S04]  /*2b140*/  LDL.LU R24, [R1+0x230] ;  /* 0x0002300001187983 */ /* 0x000ea80000300800 */
        /* <DEDUP_REMOVED lines=9> */
[----:B------:R-:W4:Y:S04]  /*2b1e0*/  LDL.LU R16, [R1+0x1c0] ;  /* 0x0001c00001107983 */ /* 0x000f280000300800 */
[----:B------:R-:W4:Y:S04]  /*2b1f0*/  LDL.LU R17, [R1+0x1c4] ;  /* 0x0001c40001117983 */ /* 0x000f280000300800 */
[----:B------:R-:W2:Y:S04]  /*2b200*/  LDL.LU R18, [R1+0x1c8] ;  /* 0x0001c80001127983 */ /* 0x000ea80000300800 */
[----:B------:R-:W2:Y:S04]  /*2b210*/  LDL.LU R19, [R1+0x1cc] ;  /* 0x0001cc0001137983 */ /* 0x000ea80000300800 */
[----:B--2---:R-:W-:Y:S04]  /*2b220*/  STL.64 [R1+0x2a50], R18 ;  /* 0x002a501201007387 */ /* 0x004fe80000100a00 */
[----:B----4-:R0:W-:Y:S02]  /*2b230*/  STL.64 [R1+0x2a48], R16 ;  /* 0x002a481001007387 */ /* 0x0101e40000100a00 */
[----:B0-----:R-:W-:-:S02]  /*2b240*/  IMAD.MOV.U32 R16, RZ, RZ, R9 ;  /* 0x000000ffff107224 */ /* 0x001fc400078e0009 */
[----:B------:R-:W-:-:S05]  /*2b250*/  IMAD.MOV.U32 R17, RZ, RZ, R8 ;  /* 0x000000ffff117224 */ /* 0x000fca00078e0008 */
[----:B------:R-:W-:Y:S04]  /*2b260*/  STL.64 [R1+0x2ab8], R16 ;  /* 0x002ab81001007387 */ /* 0x000fe80000100a00 */
[----:B---3--:R-:W-:Y:S04]  /*2b270*/  STL.64 [R1+0x2a10], R26 ;  /* 0x002a101a01007387 */ /* 0x008fe80000100a00 */
[----:B------:R0:W-:Y:S04]  /*2b280*/  STL.64 [R1+0x2a08], R24 ;  /* 0x002a081801007387 */ /* 0x0001e80000100a00 */
[----:B0-----:R-:W2:Y:S04]  /*2b290*/  LDL.LU R24, [R1+0x2b0] ;  /* 0x0002b00001187983 */ /* 0x001ea80000300800 */
[----:B------:R-:W2:Y:S04]  /*2b2a0*/  LDL.LU R25, [R1+0x2b4] ;  /* 0x0002b40001197983 */ /* 0x000ea80000300800 */
[----:B------:R-:W3:Y:S04]  /*2b2b0*/  LDL.LU R26, [R1+0x2b8] ;  /* 0x0002b800011a7983 */ /* 0x000ee80000300800 */
[----:B------:R-:W3:Y:S04]  /*2b2c0*/  LDL.LU R27, [R1+0x2bc] ;  /* 0x0002bc00011b7983 */ /* 0x000ee80000300800 */
[----:B---3--:R-:W-:Y:S04]  /*2b2d0*/  STL.64 [R1+0x2a20], R26 ;  /* 0x002a201a01007387 */ /* 0x008fe80000100a00 */
[----:B--2---:R0:W-:Y:S04]  /*2b2e0*/  STL.64 [R1+0x2a18], R24 ;  /* 0x002a181801007387 */ /* 0x0041e80000100a00 */
[----:B0-----:R-:W2:Y:S01]  /*2b2f0*/  LDL.LU.64 R24, [R1+0x70] ;  /* 0x0000700001187983 */ /* 0x001ea20000300a00 */
[----:B------:R-:W-:-:S02]  /*2b300*/  IMAD.MOV.U32 R13, RZ, RZ, R2 ;  /* 0x000000ffff0d7224 */ /* 0x000fc400078e0002 */
[----:B------:R-:W-:Y:S02]  /*2b310*/  IMAD.MOV.U32 R28, RZ, RZ, R14 ;  /* 0x000000ffff1c7224 */ /* 0x000fe400078e000e */
[----:B------:R-:W-:Y:S01]  /*2b320*/  IMAD.MOV.U32 R29, RZ, RZ, R15 ;  /* 0x000000ffff1d7224 */ /* 0x000fe200078e000f */
[----:B--2---:R-:W-:Y:S04]  /*2b330*/  STL.64 [R1+0x2ad8], R24 ;  /* 0x002ad81801007387 */ /* 0x004fe80000100a00 */
[----:B------:R-:W2:Y:S04]  /*2b340*/  LDL.LU R12, [R1+0x240] ;  /* 0x00024000010c7983 */ /* 0x000ea80000300800 */
[----:B------:R-:W3:Y:S04]  /*2b350*/  LDL.LU R2, [R1+0x2aec] ;  /* 0x002aec0001027983 */ /* 0x000ee80000300800 */
[----:B------:R-:W4:Y:S04]  /*2b360*/  LDL.LU R14, [R1+0x248] ;  /* 0x00024800010e7983 */ /* 0x000f280000300800 */
[----:B------:R-:W4:Y:S04]  /*2b370*/  LDL.LU R15, [R1+0x24c] ;  /* 0x00024c00010f7983 */ /* 0x000f280000300800 */
[----:B----4-:R3:W-:Y:S04]  /*2b380*/  STL.64 [R1+0x2a30], R14 ;  /* 0x002a300e01007387 */ /* 0x0107e80000100a00 */
[----:B--2---:R0:W-:Y:S01]  /*2b390*/  STL.64 [R1+0x2a28], R12 ;  /* 0x002a280c01007387 */ /* 0x0041e20000100a00 */
[----:B---3--:R-:W-:-:S03]  /*2b3a0*/  IMAD.MOV.U32 R14, RZ, RZ, R2 ;  /* 0x000000ffff0e7224 */ /* 0x008fc600078e0002 */
[----:B0-----:R-:W2:Y:S04]  /*2b3b0*/  LDL.LU R12, [R1+0x2c0] ;  /* 0x0002c000010c7983 */ /* 0x001ea80000300800 */
[----:B------:R-:W2:Y:S04]  /*2b3c0*/  LDL.LU R13, [R1+0x2c4] ;  /* 0x0002c400010d7983 */ /* 0x000ea80000300800 */
[----:B------:R-:W3:Y:S04]  /*2b3d0*/  LDL.LU R2, [R1+0x2ae8] ;  /* 0x002ae80001027983 */ /* 0x000ee80000300800 */
[----:B------:R-:W4:Y:S04]  /*2b3e0*/  LDL.LU R15, [R1+0x2cc] ;  /* 0x0002cc00010f7983 */ /* 0x000f280000300800 */
[----:B----4-:R-:W-:Y:S04]  /*2b3f0*/  STL.64 [R1+0x2a60], R14 ;  /* 0x002a600e01007387 */ /* 0x010fe80000100a00 */
[----:B--2---:R0:W-:Y:S04]  /*2b400*/  STL.64 [R1+0x2a58], R12 ;  /* 0x002a580c01007387 */ /* 0x0041e80000100a00 */
[----:B0-----:R-:W2:Y:S04]  /*2b410*/  LDL.LU R12, [R1+0x1d0] ;  /* 0x0001d000010c7983 */ /* 0x001ea80000300800 */
[----:B------:R-:W2:Y:S04]  /*2b420*/  LDL.LU R13, [R1+0x1d4] ;  /* 0x0001d400010d7983 */ /* 0x000ea80000300800 */
[----:B------:R-:W4:Y:S01]  /*2b430*/  LDL.LU R14, [R1+0x1d8] ;  /* 0x0001d800010e7983 */ /* 0x000f220000300800 */
[----:B---3--:R-:W-:-:S03]  /*2b440*/  IMAD.MOV.U32 R15, RZ, RZ, R2 ;  /* 0x000000ffff0f7224 */ /* 0x008fc600078e0002 */
        /* <DEDUP_REMOVED lines=13> */
[----:B----4-:R-:W-:Y:S04]  /*2b520*/  STL.64 [R1+0x2a70], R14 ;  /* 0x002a700e01007387 */ /* 0x010fe80000100a00 */
[----:B--2---:R0:W-:Y:S04]  /*2b530*/  STL.64 [R1+0x2a68], R12 ;  /* 0x002a680c01007387 */ /* 0x0041e80000100a00 */
[----:B0-----:R-:W2:Y:S04]  /*2b540*/  LDL.LU R12, [R1+0x1b0] ;  /* 0x0001b000010c7983 */ /* 0x001ea80000300800 */
[----:B------:R-:W2:Y:S04]  /*2b550*/  LDL.LU R13, [R1+0x1b4] ;  /* 0x0001b400010d7983 */ /* 0x000ea80000300800 */
[----:B------:R-:W4:Y:S04]  /*2b560*/  LDL.LU R14, [R1+0x1b8] ;  /* 0x0001b800010e7983 */ /* 0x000f280000300800 */
[----:B------:R-:W4:Y:S04]  /*2b570*/  LDL.LU R15, [R1+0x1bc] ;  /* 0x0001bc00010f7983 */ /* 0x000f280000300800 */
[----:B----4-:R-:W-:Y:S04]  /*2b580*/  STL.64 [R1+0x2a80], R14 ;  /* 0x002a800e01007387 */ /* 0x010fe80000100a00 */
[----:B--2---:R0:W-:Y:S04]  /*2b590*/  STL.64 [R1+0x2a78], R12 ;  /* 0x002a780c01007387 */ /* 0x0041e80000100a00 */
[----:B0-----:R-:W2:Y:S04]  /*2b5a0*/  LDL.LU R12, [R1+0x1a0] ;  /* 0x0001a000010c7983 */ /* 0x001ea80000300800 */
[----:B------:R-:W2:Y:S04]  /*2b5b0*/  LDL.LU R13, [R1+0x1a4] ;  /* 0x0001a400010d7983 */ /* 0x000ea80000300800 */
[----:B------:R-:W4:Y:S01]  /*2b5c0*/  LDL.LU R14, [R1+0x1a8] ;  /* 0x0001a800010e7983 */ /* 0x000f220000300800 */
[----:B---3--:R-:W-:-:S03]  /*2b5d0*/  IMAD.MOV.U32 R15, RZ, RZ, R2 ;  /* 0x000000ffff0f7224 */ /* 0x008fc600078e0002 */
[----:B------:R-:W3:Y:S01]  /*2b5e0*/  LDL.LU R2, [R1+0x2ae0] ;  /* 0x002ae00001027983 */ /* 0x000ee20000300800 */
[----:B------:R-:W-:Y:S03]  /*2b5f0*/  HMMA.16816.F32 R4, R4, R20, R24 ;  /* 0x000000140404723c */ /* 0x000fe60000001818 */
        /* <DEDUP_REMOVED lines=10> */
[----:B------:R-:W2:Y:S04]  /*2b6a0*/  LDL.LU R14, [R1+0x178] ;  /* 0x00017800010e7983 */ /* 0x000ea80000300800 */
[----:B------:R-:W-:Y:S04]  /*2b6b0*/  STL [R1+0x29e4], R29 ;  /* 0x0029e41d01007387 */ /* 0x000fe80000100800 */
[----:B------:R-:W-:Y:S04]  /*2b6c0*/  STL [R1+0x29e0], R28 ;  /* 0x0029e01c01007387 */ /* 0x000fe80000100800 */
[----:B------:R-:W4:Y:S04]  /*2b6d0*/  LDL.LU.64 R24, [R1+0x2ad8] ;  /* 0x002ad80001187983 */ /* 0x000f280000300a00 */
[----:B------:R-:W-:Y:S04]  /*2b6e0*/  STL.64 [R1+0x60], R4 ;  /* 0x0000600401007387 */ /* 0x000fe80000100a00 */
[----:B------:R0:W-:Y:S04]  /*2b6f0*/  STL.64 [R1+0x68], R6 ;  /* 0x0000680601007387 */ /* 0x0001e80000100a00 */
[----:B0-----:R-:W4:Y:S04]  /*2b700*/  LDL.LU.64 R6, [R1+0x2ad0] ;  /* 0x002ad00001067983 */ /* 0x001f280000300a00 */
[----:B------:R-:W4:Y:S02]  /*2b710*/  LDL.LU.64 R4, [R1+0x2ac8] ;  /* 0x002ac80001047983 */ /* 0x000f240000300a00 */
[----:B----4-:R-:W-:-:S15]  /*2b720*/  HMMA.16816.F32 R8, R4, R24, R8 ;  /* 0x000000180408723c */ /* 0x010fde0000001808 */
[----:B------:R-:W-:-:S04]  /*2b730*/  NOP ;  /* 0x0000000000007918 */ /* 0x000fc80000000000 */
[----:B------:R-:W-:Y:S04]  /*2b740*/  STL.64 [R1+0x50], R8 ;  /* 0x0000500801007387 */ /* 0x000fe80000100a00 */
[----:B------:R-:W-:Y:S04]  /*2b750*/  STL.64 [R1+0x58], R10 ;  /* 0x0000580a01007387 */ /* 0x000fe80000100a00 */
[----:B------:R-:W0:Y:S04]  /*2b760*/  LDSM.16.MT88.4 R8, [R0+UR5+0x4180] ;  /* 0x004180050008783b */ /* 0x000e280008004200 */
[----:B0-----:R0:W-:Y:S04]  /*2b770*/  STL.64 [R1], R8 ;  /* 0x0000000801007387 */ /* 0x0011e80000100a00 */
[----:B0-----:R-:W4:Y:S02]  /*2b780*/  LDL.LU.64 R8, [R1+0x2ac0] ;  /* 0x002ac00001087983 */ /* 0x001f240000300a00 */
[----:B----4-:R-:W-:-:S15]  /*2b790*/  HMMA.16816.F32 R16, R4, R8, R16 ;  /* 0x000000080410723c */ /* 0x010fde0000001810 */
[----:B------:R-:W-:-:S04]  /*2b7a0*/  NOP ;  /* 0x0000000000007918 */ /* 0x000fc80000000000 */
[----:B------:R0:W-:Y:S04]  /*2b7b0*/  STL.64 [R1+0x40], R16 ;  /* 0x0000401001007387 */ /* 0x0001e80000100a00 */
[----:B------:R-:W-:Y:S04]  /*2b7c0*/  STL.64 [R1+0x48], R18 ;  /* 0x0000481201007387 */ /* 0x000fe80000100a00 */
[----:B0-----:R-:W2:Y:S01]  /*2b7d0*/  LDL.LU.64 R16, [R1+0x2ab8] ;  /* 0x002ab80001107983 */ /* 0x001ea20000300a00 */
[----:B---3--:R-:W-:-:S07]  /*2b7e0*/  IMAD.MOV.U32 R15, RZ, RZ, R2 ;  /* 0x000000ffff0f7224 */ /* 0x008fce00078e0002 */
[----:B--2---:R-:W-:-:S15]  /*2b7f0*/  HMMA.16816.F32 R12, R4, R16, R12 ;  /* 0x00000010040c723c */ /* 0x004fde000000180c */
[----:B------:R-:W-:-:S04]  /*2b800*/  NOP ;  /* 0x0000000000007918 */ /* 0x000fc80000000000 */
        /* <DEDUP_REMOVED lines=9> */
[----:B------:R-:W-:Y:S04]  /*2b8a0*/  STL.64 [R1+0x160], R4 ;  /* 0x0001600401007387 */ /* 0x000fe80000100a00 */
[----:B------:R-:W-:Y:S04]  /*2b8b0*/  STL.64 [R1+0x168], R6 ;  /* 0x0001680601007387 */ /* 0x000fe80000100a00 */
[----:B------:R-:W2:Y:S04]  /*2b8c0*/  LDL.LU.64 R22, [R1+0x2a90] ;  /* 0x002a900001167983 */ /* 0x000ea80000300a00 */
[----:B------:R-:W2:Y:S02]  /*2b8d0*/  LDL.LU.64 R20, [R1+0x2a88] ;  /* 0x002a880001147983 */ /* 0x000ea40000300a00 */
        /* <DEDUP_REMOVED lines=17> */
[----:B0-----:R-:W3:Y:S04]  /*2b9f0*/  LDL.LU.64 R18, [R1+0x2a50] ;  /* 0x002a500001127983 */ /* 0x001ee80000300a00 */
[----:B------:R-:W3:Y:S01]  /*2ba00*/  LDL.LU.64 R16, [R1+0x2a48] ;  /* 0x002a480001107983 */ /* 0x000ee20000300a00 */
[----:B------:R-:W-:-:S02]  /*2ba10*/  IMAD.MOV.U32 R4, RZ, RZ, R2 ;  /* 0x000000ffff047224 */ /* 0x000fc400078e0002 */
[----:B------:R-:W-:-:S07]  /*2ba20*/  IMAD.MOV.U32 R5, RZ, RZ, R0 ;  /* 0x000000ffff057224 */ /* 0x000fce00078e0000 */
[----:B---3--:R-:W-:Y:S01]  /*2ba30*/  HMMA.16816.F32 R20, R20, R4, R16 ;  /* 0x000000041414723c */ /* 0x008fe20000001810 */
[----:B------:R-:W2:Y:S04]  /*2ba40*/  LDL.LU.64 R18, [R1+0x2a40] ;  /* 0x002a400001127983 */ /* 0x000ea80000300a00 */
[----:B------:R-:W2:Y:S01]  /*2ba50*/  LDL.LU.64 R16, [R1+0x2a38] ;  /* 0x002a380001107983 */ /* 0x000ea20000300a00 */
[----:B------:R-:W-:Y:S02]  /*2ba60*/  IMAD.MOV.U32 R2, RZ, RZ, R24 ;  /* 0x000000ffff027224 */ /* 0x000fe400078e0018 */
[----:B------:R-:W-:-:S11]  /*2ba70*/  IMAD.MOV.U32 R0, RZ, RZ, R25 ;  /* 0x000000ffff007224 */ /* 0x000fd600078e0019 */
[----:B------:R-:W-:Y:S04]  /*2ba80*/  STL.64 [R1+0x1c0], R20 ;  /* 0x0001c01401007387 */ /* 0x000fe80000100a00 */
[----:B------:R0:W-:Y:S04]  /*2ba90*/  STL.64 [R1+0x1c8], R22 ;  /* 0x0001c81601007387 */ /* 0x0001e80000100a00 */
[----:B0-----:R-:W3:Y:S01]  /*2baa0*/  LDL R23, [R1+0x354] ;  /* 0x0003540001177983 */ /* 0x001ee20000100800 */
[----:B--2---:R-:W-:-:S15]  /*2bab0*/  HMMA.16816.F32 R12, R16, R24, R12 ;  /* 0x00000018100c723c */ /* 0x004fde000000180c */
[----:B------:R-:W-:-:S04]  /*2bac0*/  NOP ;  /* 0x0000000000007918 */ /* 0x000fc80000000000 */
[----:B------:R-:W-:Y:S04]  /*2bad0*/  STL.64 [R1+0x1e0], R12 ;  /* 0x0001e00c01007387 */ /* 0x000fe80000100a00 */
[----:B------:R0:W-:Y:S04]  /*2bae0*/  STL.64 [R1+0x1e8], R14 ;  /* 0x0001e80e01007387 */ /* 0x0001e80000100a00 */
[----:B0-----:R-:W2:Y:S04]  /*2baf0*/  LDL.LU.64 R14, [R1+0x2a30] ;  /* 0x002a3000010e7983 */ /* 0x001ea80000300a00 */
[----:B------:R-:W2:Y:S04]  /*2bb00*/  LDL.LU.64 R12, [R1+0x2a28] ;  /* 0x002a2800010c7983 */ /* 0x000ea80000300a00 */
[----:B------:R-:W4:Y:S04]  /*2bb10*/  LDL.LU.64 R26, [R1+0x2a20] ;  /* 0x002a2000011a7983 */ /* 0x000f280000300a00 */
[----:B------:R-:W4:Y:S01]  /*2bb20*/  LDL.LU.64 R24, [R1+0x2a18] ;  /* 0x002a180001187983 */ /* 0x000f220000300a00 */
[----:B------:R-:W-:-:S02]  /*2bb30*/  IMAD.MOV.U32 R29, RZ, RZ, R10 ;  /* 0x000000ffff1d7224 */ /* 0x000fc400078e000a */
[----:B------:R-:W-:Y:S02]  /*2bb40*/  IMAD.MOV.U32 R28, RZ, RZ, R11 ;  /* 0x000000ffff1c7224 */ /* 0x000fe400078e000b */
[----:B----4-:R-:W-:Y:S01]  /*2bb50*/  HMMA.16816.F32 R8, R16, R8, R24 ;  /* 0x000000081008723c */ /* 0x010fe20000001818 */
[----:B------:R-:W4:Y:S04]  /*2bb60*/  LDL.LU.64 R26, [R1+0x2a10] ;  /* 0x002a1000011a7983 */ /* 0x000f280000300a00 */
[----:B------:R-:W4:-:S14]  /*2bb70*/  LDL.LU.64 R24, [R1+0x2a08] ;  /* 0x002a080001187983 */ /* 0x000f1c0000300a00 */
[----:B------:R0:W-:Y:S04]  /*2bb80*/  STL.64 [R1+0x1f0], R8 ;  /* 0x0001f00801007387 */ /* 0x0001e80000100a00 */
[----:B------:R1:W-:Y:S04]  /*2bb90*/  STL.64 [R1+0x1f8], R10 ;  /* 0x0001f80a01007387 */ /* 0x0003e80000100a00 */
[----:B0-----:R-:W2:Y:S04]  /*2bba0*/  LDL.LU R8, [R1+0x150] ;  /* 0x0001500001087983 */ /* 0x001ea80000300800 */
[----:B------:R-:W2:Y:S04]  /*2bbb0*/  LDL.LU R9, [R1+0x154] ;  /* 0x0001540001097983 */ /* 0x000ea80000300800 */
[----:B-1----:R-:W2:Y:S01]  /*2bbc0*/  LDL.LU R10, [R1+0x158] ;  /* 0x00015800010a7983 */ /* 0x002ea20000300800 */
[----:B------:R-:W-:-:S05]  /*2bbd0*/  IMAD.MOV.U32 R11, RZ, RZ, R3 ;  /* 0x000000ffff0b7224 */ /* 0x000fca00078e0003 */
[----:B--2---:R-:W-:Y:S04]  /*2bbe0*/  STL.64 [R1+0x29b8], R10 ;  /* 0x0029b80a01007387 */ /* 0x004fe80000100a00 */
[----:B------:R0:W-:Y:S04]  /*2bbf0*/  STL.64 [R1+0x29b0], R8 ;  /* 0x0029b00801007387 */ /* 0x0001e80000100a00 */
[----:B0-----:R-:W4:Y:S01]  /*2bc00*/  LDL.64 R8, [R1+0x30] ;  /* 0x0000300001087983 */ /* 0x001f220000100a00 */
[C---:B------:R-:W-:Y:S08]  /*2bc10*/  HMMA.16816.F32 R4, R16.reuse, R4, R12 ;  /* 0x000000041004723c */ /* 0x040ff0000000180c */
[----:B----4-:R-:W-:-:S15]  /*2bc20*/  HMMA.16816.F32 R24, R16, R8, R24 ;  /* 0x000000081018723c */ /* 0x010fde0000001818 */
[----:B------:R-:W-:-:S04]  /*2bc30*/  NOP ;  /* 0x0000000000007918 */ /* 0x000fc80000000000 */
[----:B------:R-:W-:Y:S04]  /*2bc40*/  STL.64 [R1+0x250], R24 ;  /* 0x0002501801007387 */ /* 0x000fe80000100a00 */
[----:B------:R0:W-:Y:S04]  /*2bc50*/  STL.64 [R1+0x258], R26 ;  /* 0x0002581a01007387 */ /* 0x0001e80000100a00 */
[----:B0-----:R-:W2:Y:S04]  /*2bc60*/  LDL.LU.64 R26, [R1+0x2a00] ;  /* 0x002a0000011a7983 */ /* 0x001ea80000300a00 */
[----:B------:R-:W2:Y:S04]  /*2bc70*/  LDL.LU.64 R24, [R1+0x29f8] ;  /* 0x0029f80001187983 */ /* 0x000ea80000300a00 */
[----:B------:R0:W-:Y:S04]  /*2bc80*/  STL.64 [R1+0x29d0], R8 ;  /* 0x0029d00801007387 */ /* 0x0001e80000100a00 */
[----:B0-----:R-:W4:Y:S04]  /*2bc90*/  LDL.64 R8, [R1+0x20] ;  /* 0x0000200001087983 */ /* 0x001f280000100a00 */
[----:B------:R-:W2:Y:S04]  /*2bca0*/  LDL.LU.64 R14, [R1+0x29f0] ;  /* 0x0029f000010e7983 */ /* 0x000ea80000300a00 */
[----:B------:R-:W2:Y:S01]  /*2bcb0*/  LDL.LU.64 R12, [R1+0x29e8] ;  /* 0x0029e800010c7983 */ /* 0x000ea20000300a00 */
[----:B------:R-:W-:-:S02]  /*2bcc0*/  IMAD.MOV.U32 R16, RZ, RZ, R2 ;  /* 0x000000ffff107224 */ /* 0x000fc400078e0002 */
[----:B------:R-:W-:Y:S01]  /*2bcd0*/  IMAD.MOV.U32 R17, RZ, RZ, R0 ;  /* 0x000000ffff117224 */ /* 0x000fe200078e0000 */
[----:B------:R-:W-:Y:S04]  /*2bce0*/  STL.64 [R1+0x210], R4 ;  /* 0x0002100401007387 */ /* 0x000fe80000100a00 */
[----:B------:R2:W-:Y:S02]  /*2bcf0*/  STL.64 [R1+0x218], R6 ;  /* 0x0002180601007387 */ /* 0x0005e40000100a00 */
[----:B--2---:R-:W-:Y:S02]  /*2bd00*/  HMMA.16816.F32 R4, R12, R16, R24 ;  /* 0x000000100c04723c */ /* 0x004fe40000001818 */
[----:B---3--:R-:W0:-:S15]  /*2bd10*/  LDSM.16.MT88.4 R24, [R23+UR5+0x6000] ;  /* 0x006000051718783b */ /* 0x008e1e0008004200 */
[----:B------:R-:W-:Y:S02]  /*2bd20*/  NOP ;  /* 0x0000000000007918 */ /* 0x000fe40000000000 */
[----:B------:R-:W-:Y:S04]  /*2bd30*/  STL [R1+0x200], R4 ;  /* 0x0002000401007387 */ /* 0x000fe80000100800 */
[----:B------:R1:W-:Y:S01]  /*2bd40*/  STL.64 [R1+0x29d8], R16 ;  /* 0x0029d81001007387 */ /* 0x0003e20000100a00 */
[----:B------:R-:W-:Y:S02]  /*2bd50*/  IMAD.MOV.U32 R3, RZ, RZ, R5 ;  /* 0x000000ffff037224 */ /* 0x000fe400078e0005 */
[----:B------:R-:W-:Y:S02]  /*2bd60*/  IMAD.MOV.U32 R2, RZ, RZ, R6 ;  /* 0x000000ffff027224 */ /* 0x000fe400078e0006 */
[----:B------:R-:W-:Y:S01]  /*2bd70*/  IMAD.MOV.U32 R0, RZ, RZ, R7 ;  /* 0x000000ffff007224 */ /* 0x000fe200078e0007 */
[----:B-1----:R-:W4:Y:S04]  /*2bd80*/  LDL.LU R16, [R1+0x290] ;  /* 0x0002900001107983 */ /* 0x002f280000300800 */
[----:B------:R-:W4:Y:S04]  /*2bd90*/  LDL.LU R17, [R1+0x294] ;  /* 0x0002940001117983 */ /* 0x000f280000300800 */
[----:B------:R-:W4:Y:S04]  /*2bda0*/  LDL.LU R18, [R1+0x298] ;  /* 0x0002980001127983 */ /* 0x000f280000300800 */
[----:B------:R-:W4:Y:S04]  /*2bdb0*/  LDL.LU R19, [R1+0x29c] ;  /* 0x00029c0001137983 */ /* 0x000f280000300800 */
[----:B------:R-:W2:Y:S04]  /*2bdc0*/  LDL.LU R4, [R1+0x140] ;  /* 0x0001400001047983 */ /* 0x000ea80000300800 */
[----:B------:R-:W2:Y:S04]  /*2bdd0*/  LDL.LU R5, [R1+0x144] ;  /* 0x0001440001057983 */ /* 0x000ea80000300800 */
[----:B------:R-:W3:Y:S04]  /*2bde0*/  LDL.LU R6, [R1+0x148] ;  /* 0x0001480001067983 */ /* 0x000ee80000300800 */
[----:B------:R-:W3:Y:S04]  /*2bdf0*/  LDL.LU R7, [R1+0x14c] ;  /* 0x00014c0001077983 */ /* 0x000ee80000300800 */
[----:B---3--:R-:W-:Y:S04]  /*2be00*/  STL.64 [R1+0x29c8], R6 ;  /* 0x0029c80601007387 */ /* 0x008fe80000100a00 */
[----:B--2---:R1:W-:Y:S04]  /*2be10*/  STL.64 [R1+0x29c0], R4 ;  /* 0x0029c00401007387 */ /* 0x0043e80000100a00 */
[----:B-1----:R-:W2:Y:S04]  /*2be20*/  LDL.LU R4, [R1+0x280] ;  /* 0x0002800001047983 */ /* 0x002ea80000300800 */
[----:B------:R-:W2:Y:S04]  /*2be30*/  LDL.LU R5, [R1+0x284] ;  /* 0x0002840001057983 */ /* 0x000ea80000300800 */
[----:B------:R-:W2:Y:S04]  /*2be40*/  LDL.LU R6, [R1+0x288] ;  /* 0x0002880001067983 */ /* 0x000ea80000300800 */
[----:B------:R-:W2:Y:S04]  /*2be50*/  LDL.LU R7, [R1+0x28c] ;  /* 0x00028c0001077983 */ /* 0x000ea80000300800 */
[----:B------:R1:W-:Y:S04]  /*2be60*/  STL [R1+0x2818], R3 ;  /* 0x0028180301007387 */ /* 0x0003e80000100800 */
[----:B-1----:R-:W3:Y:S04]  /*2be70*/  LDL R3, [R1+0x1be0] ;  /* 0x001be00001037983 */ /* 0x002ee80000100800 */
[----:B0-----:R-:W-:Y:S04]  /*2be80*/  STL.64 [R1+0x2930], R26 ;  /* 0x0029301a01007387 */ /* 0x001fe80000100a00 */
[----:B------:R0:W-:Y:S04]  /*2be90*/  STL.64 [R1+0x2928], R24 ;  /* 0x0029281801007387 */ /* 0x0001e80000100a00 */
[----:B0-----:R-:W2:Y:S04]  /*2bea0*/  LDL.LU R24, [R1] ;  /* 0x0000000001187983 */ /* 0x001ea80000300800 */
[----:B------:R-:W2:Y:S01]  /*2beb0*/  LDL.LU R25, [R1+0x4] ;  /* 0x0000040001197983 */ /* 0x000ea20000300800 */
[----:B----4-:R-:W-:Y:S01]  /*2bec0*/  HMMA.16816.F32 R16, R12, R8, R16 ;  /* 0x000000080c10723c */ /* 0x010fe20000001810 */
[----:B------:R-:W-:-:S02]  /*2bed0*/  IMAD.MOV.U32 R26, RZ, RZ, R29 ;  /* 0x000000ffff1a7224 */ /* 0x000fc400078e001d */
[----:B------:R-:W-:Y:S01]  /*2bee0*/  IMAD.MOV.U32 R27, RZ, RZ, R28 ;  /* 0x000000ffff1b7224 */ /* 0x000fe200078e001c */
[----:B------:R-:W4:Y:S04]  /*2bef0*/  LDL.LU R29, [R1+0x29e4] ;  /* 0x0029e400011d7983 */ /* 0x000f280000300800 */
[----:B------:R-:W3:Y:S04]  /*2bf00*/  LDL.LU R28, [R1+0x29e0] ;  /* 0x0029e000011c7983 */ /* 0x000ee80000300800 */
[----:B------:R-:W-:Y:S04]  /*2bf10*/  STL.64 [R1+0x2968], R26 ;  /* 0x0029681a01007387 */ /* 0x000fe80000100a00 */
[----:B--2---:R0:W-:Y:S04]  /*2bf20*/  STL.64 [R1+0x2960], R24 ;  /* 0x0029601801007387 */ /* 0x0041e80000100a00 */
[----:B0-----:R-:W2:Y:S04]  /*2bf30*/  LDL.LU.64 R24, [R1+0x90] ;  /* 0x0000900001187983 */ /* 0x001ea80000300a00 */
[----:B------:R0:W-:Y:S04]  /*2bf40*/  STL.64 [R1+0x230], R16 ;  /* 0x0002301001007387 */ /* 0x0001e80000100a00 */
[----:B------:R1:W-:Y:S04]  /*2bf50*/  STL.64 [R1+0x238], R18 ;  /* 0x0002381201007387 */ /* 0x0003e80000100a00 */
[----:B0-----:R-:W2:Y:S01]  /*2bf60*/  LDL.LU.64 R16, [R1+0x29d8] ;  /* 0x0029d80001107983 */ /* 0x001ea20000300a00 */
[----:B-1----:R-:W-:-:S02]  /*2bf70*/  IMAD.MOV.U32 R19, RZ, RZ, R8 ;  /* 0x000000ffff137224 */ /* 0x002fc400078e0008 */
[----:B------:R-:W-:Y:S02]  /*2bf80*/  IMAD.MOV.U32 R18, RZ, RZ, R9 ;  /* 0x000000ffff127224 */ /* 0x000fe400078e0009 */
[----:B------:R-:W2:Y:S02]  /*2bf90*/  LDL.LU.64 R8, [R1+0x29d0] ;  /* 0x0029d00001087983 */ /* 0x000ea40000300a00 */
[----:B--2---:R-:W-:Y:S01]  /*2bfa0*/  HMMA.16816.F32 R4, R12, R8, R4 ;  /* 0x000000080c04723c */ /* 0x004fe20000001804 */
[----:B------:R-:W-:Y:S02]  /*2bfb0*/  IMAD.MOV.U32 R21, RZ, RZ, R8 ;  /* 0x000000ffff157224 */ /* 0x000fe400078e0008 */
[----:B------:R-:W-:-:S15]  /*2bfc0*/  IMAD.MOV.U32 R20, RZ, RZ, R9 ;  /* 0x000000ffff147224 */ /* 0x000fde00078e0009 */
[----:B------:R-:W-:Y:S01]  /*2bfd0*/  NOP ;  /* 0x0000000000007918 */ /* 0x000fe20000000000 */
[----:B------:R-:W-:Y:S04]  /*2bfe0*/  STL.64 [R1+0x240], R4 ;  /* 0x0002400401007387 */ /* 0x000fe80000100a00 */
[----:B------:R0:W-:Y:S04]  /*2bff0*/  STL.64 [R1+0x248], R6 ;  /* 0x0002480601007387 */ /* 0x0001e80000100a00 */
[----:B0-----:R-:W2:Y:S04]  /*2c000*/  LDL.LU.64 R6, [R1+0x29c8] ;  /* 0x0029c80001067983 */ /* 0x001ea80000300a00 */
[----:B------:R-:W2:Y:S04]  /*2c010*/  LDL.LU.64 R4, [R1+0x29c0] ;  /* 0x0029c00001047983 */ /* 0x000ea80000300a00 */
[----:B------:R-:W2:Y:S04]  /*2c020*/  LDL.LU.64 R10, [R1+0x29b8] ;  /* 0x0029b800010a7983 */ /* 0x000ea80000300a00 */
[----:B------:R-:W2:Y:S02]  /*2c030*/  LDL.LU.64 R8, [R1+0x29b0] ;  /* 0x0029b00001087983 */ /* 0x000ea40000300a00 */
[----:B--2---:R-:W-:Y:S02]  /*2c040*/  HMMA.16816.F32 R12, R12, R24, R8 ;  /* 0x000000180c0c723c */ /* 0x004fe40000001808 */
[----:B------:R-:W2:Y:S04]  /*2c050*/  LDL.LU.64 R10, [R1+0x29a8] ;  /* 0x0029a800010a7983 */ /* 0x000ea80000300a00 */
[----:B------:R-:W2:Y:S04]  /*2c060*/  LDL.LU.64 R8, [R1+0x29a0] ;  /* 0x0029a00001087983 */ /* 0x000ea80000300a00 */
[----:B------:R0:W-:Y:S02]  /*2c070*/  STL.64 [R1+0x2970], R24 ;  /* 0x0029701801007387 */ /* 0x0001e40000100a00 */
[----:B0-----:R-:W-:-:S02]  /*2c080*/  IMAD.MOV.U32 R24, RZ, RZ, R21 ;  /* 0x000000ffff187224 */ /* 0x001fc400078e0015 */
[----:B------:R-:W-:-:S05]  /*2c090*/  IMAD.MOV.U32 R25, RZ, RZ, R20 ;  /* 0x000000ffff197224 */ /* 0x000fca00078e0014 */
[----:B------:R0:W-:Y:S04]  /*2c0a0*/  STL.64 [R1+0x220], R12 ;  /* 0x0002200c01007387 */ /* 0x0001e80000100a00 */
[----:B------:R1:W-:Y:S04]  /*2c0b0*/  STL.64 [R1+0x228], R14 ;  /* 0x0002280e01007387 */ /* 0x0003e80000100a00 */
[----:B------:R-:W-:Y:S04]  /*2c0c0*/  STL.64 [R1+0x2988], R24 ;  /* 0x0029881801007387 */ /* 0x000fe80000100a00 */
[----:B0-----:R-:W2:Y:S04]  /*2c0d0*/  LDL.LU R12, [R1+0x100] ;  /* 0x00010000010c7983 */ /* 0x001ea80000300800 */
[----:B------:R-:W2:Y:S04]  /*2c0e0*/  LDL.LU R13, [R1+0x104] ;  /* 0x00010400010d7983 */ /* 0x000ea80000300800 */
[----:B-1----:R-:W2:Y:S04]  /*2c0f0*/  LDL.LU R14, [R1+0x108] ;  /* 0x00010800010e7983 */ /* 0x002ea80000300800 */
[----:B------:R-:W2:Y:S04]  /*2c100*/  LDL.LU R15, [R1+0x10c] ;  /* 0x00010c00010f7983 */ /* 0x000ea80000300800 */
[----:B--2---:R-:W-:Y:S04]  /*2c110*/  STL.64 [R1+0x2980], R14 ;  /* 0x0029800e01007387 */ /* 0x004fe80000100a00 */
[----:B------:R0:W-:Y:S04]  /*2c120*/  STL.64 [R1+0x2978], R12 ;  /* 0x0029780c01007387 */ /* 0x0001e80000100a00 */
[----:B0-----:R-:W2:Y:S04]  /*2c130*/  LDL.LU R12, [R1+0x180] ;  /* 0x00018000010c7983 */ /* 0x001ea80000300800 */
[----:B------:R-:W2:Y:S04]  /*2c140*/  LDL.LU R13, [R1+0x184] ;  /* 0x00018400010d7983 */ /* 0x000ea80000300800 */
[----:B------:R-:W2:Y:S04]  /*2c150*/  LDL.LU R14, [R1+0x188] ;  /* 0x00018800010e7983 */ /* 0x000ea80000300800 */
[----:B------:R-:W2:Y:S01]  /*2c160*/  LDL.LU R15, [R1+0x18c] ;  /* 0x00018c00010f7983 */ /* 0x000ea20000300800 */
[----:B------:R-:W-:Y:S01]  /*2c170*/  HMMA.16816.F32 R4, R8, R16, R4 ;  /* 0x000000100804723c */ /* 0x000fe20000001804 */
[----:B------:R-:W-:-:S02]  /*2c180*/  IMAD.MOV.U32 R24, RZ, RZ, R19 ;  /* 0x000000ffff187224 */ /* 0x000fc400078e0013 */
[----:B--2---:R-:W-:Y:S04]  /*2c190*/  STL.64 [R1+0x2998], R14 ;  /* 0x0029980e01007387 */ /* 0x004fe80000100a00 */
[----:B------:R0:W-:Y:S04]  /*2c1a0*/  STL.64 [R1+0x2990], R12 ;  /* 0x0029900c01007387 */ /* 0x0001e80000100a00 */
[----:B0-----:R-:W2:Y:S04]  /*2c1b0*/  LDL.LU R12, [R1+0x190] ;  /* 0x00019000010c7983 */ /* 0x001ea80000300800 */
[----:B------:R-:W2:Y:S04]  /*2c1c0*/  LDL.LU R13, [R1+0x194] ;  /* 0x00019400010d7983 */ /* 0x000ea80000300800 */
[----:B------:R-:W2:Y:S04]  /*2c1d0*/  LDL.LU R14, [R1+0x198] ;  /* 0x00019800010e7983 */ /* 0x000ea80000300800 */
[----:B------:R-:W2:Y:S04]  /*2c1e0*/  LDL.LU R15, [R1+0x19c] ;  /* 0x00019c00010f7983 */ /* 0x000ea80000300800 */
[----:B------:R-:W-:Y:S04]  /*2c1f0*/  STL.64 [R1+0x280], R4 ;  /* 0x0002800401007387 */ /* 0x000fe80000100a00 */
[----:B------:R-:W-:Y:S04]  /*2c200*/  STL.64 [R1+0x288], R6 ;  /* 0x0002880601007387 */ /* 0x000fe80000100a00 */
[----:B------:R-:W0:Y:S01]  /*2c210*/  LDSM.16.MT88.4 R4, [R23+UR5+0x6080] ;  /* 0x006080051704783b */ /* 0x000e220008004200 */
[----:B------:R-:W-:-:S03]  /*2c220*/  IMAD.MOV.U32 R25, RZ, RZ, R18 ;  /* 0x000000ffff197224 */ /* 0x000fc600078e0012 */
[----:B0-----:R-:W-:Y:S04]  /*2c230*/  STL.64 [R1+0x28f8], R6 ;  /* 0x0028f80601007387 */ /* 0x001fe80000100a00 */
[----:B------:R0:W-:Y:S04]  /*2c240*/  STL.64 [R1+0x28f0], R4 ;  /* 0x0028f00401007387 */ /* 0x0001e80000100a00 */
[----:B0-----:R-:W3:Y:S04]  /*2c250*/  LDL.LU R4, [R1+0x130] ;  /* 0x0001300001047983 */ /* 0x001ee80000300800 */
[----:B------:R-:W3:Y:S04]  /*2c260*/  LDL.LU R5, [R1+0x134] ;  /* 0x0001340001057983 */ /* 0x000ee80000300800 */
[----:B------:R-:W3:Y:S04]  /*2c270*/  LDL.LU R6, [R1+0x138] ;  /* 0x0001380001067983 */ /* 0x000ee80000300800 */
[----:B------:R-:W3:Y:S01]  /*2c280*/  LDL.LU R7, [R1+0x13c] ;  /* 0x00013c0001077983 */ /* 0x000ee20000300800 */
[----:B--2---:R-:W-:Y:S03]  /*2c290*/  HMMA.16816.F32 R24, R8, R24, R12 ;  /* 0x000000180818723c */ /* 0x004fe6000000180c */
[----:B------:R-:W2:Y:S04]  /*2c2a0*/  LDL.LU.64 R14, [R1+0x2998] ;  /* 0x00299800010e7983 */ /* 0x000ea80000300a00 */
[----:B------:R-:W2:-:S12]  /*2c2b0*/  LDL.LU.64 R12, [R1+0x2990] ;  /* 0x00299000010c7983 */ /* 0x000e980000300a00 */
[----:B------:R0:W-:Y:S04]  /*2c2c0*/  STL.64 [R1+0x2b0], R24 ;  /* 0x0002b01801007387 */ /* 0x0001e80000100a00 */
[----:B------:R2:W-:Y:S04]  /*2c2d0*/  STL.64 [R1+0x2b8], R26 ;  /* 0x0002b81a01007387 */ /* 0x0005e80000100a00 */
[----:B0-----:R-:W2:Y:S02]  /*2c2e0*/  LDL.LU.64 R24, [R1+0x2988] ;  /* 0x0029880001187983 */ /* 0x001ea40000300a00 */
[----:B--2---:R-:W-:Y:S02]  /*2c2f0*/  HMMA.16816.F32 R24, R8, R24, R12 ;  /* 0x000000180818723c */ /* 0x004fe4000000180c */
[----:B------:R-:W2:Y:S04]  /*2c300*/  LDL.LU.64 R14, [R1+0x2980] ;  /* 0x00298000010e7983 */ /* 0x000ea80000300a00 */
[----:B------:R-:W2:-:S13]  /*2c310*/  LDL.LU.64 R12, [R1+0x2978] ;  /* 0x00297800010c7983 */ /* 0x000e9a0000300a00 */
[----:B------:R0:W-:Y:S04]  /*2c320*/  STL.64 [R1+0x2c0], R24 ;  /* 0x0002c01801007387 */ /* 0x0001e80000100a00 */
[----:B------:R1:W-:Y:S04]  /*2c330*/  STL.64 [R1+0x2c8], R26 ;  /* 0x0002c81a01007387 */ /* 0x0003e80000100a00 */
[----:B0-----:R-:W3:Y:S02]  /*2c340*/  LDL.LU.64 R24, [R1+0x2970] ;  /* 0x0029700001187983 */ /* 0x001ee40000300a00 */
[----:B---3--:R-:W-:Y:S01]  /*2c350*/  HMMA.16816.F32 R8, R8, R24, R4 ;  /* 0x000000180808723c */ /* 0x008fe20000001804 */
[----:B------:R-:W-:-:S02]  /*2c360*/  IMAD.MOV.U32 R5, RZ, RZ, R24 ;  /* 0x000000ffff057224 */ /* 0x000fc400078e0018 */
[----:B------:R-:W-:-:S15]  /*2c370*/  IMAD.MOV.U32 R4, RZ, RZ, R25 ;  /* 0x000000ffff047224 */ /* 0x000fde00078e0019 */
[----:B------:R-:W-:Y:S01]  /*2c380*/  NOP ;  /* 0x0000000000007918 */ /* 0x000fe20000000000 */
[----:B------:R-:W-:Y:S04]  /*2c390*/  STL.64 [R1+0x2a0], R8 ;  /* 0x0002a00801007387 */ /* 0x000fe80000100a00 */
[----:B------:R-:W-:Y:S04]  /*2c3a0*/  STL.64 [R1+0x2a8], R10 ;  /* 0x0002a80a01007387 */ /* 0x000fe80000100a00 */
[----:B-1----:R-:W2:Y:S04]  /*2c3b0*/  LDL.LU.64 R26, [R1+0x2968] ;  /* 0x00296800011a7983 */ /* 0x002ea80000300a00 */
[----:B------:R-:W2:Y:S04]  /*2c3c0*/  LDL.LU.64 R24, [R1+0x2960] ;  /* 0x0029600001187983 */ /* 0x000ea80000300a00 */
[----:B------:R-:W0:Y:S04]  /*2c3d0*/  LDSM.16.MT88.4 R8, [R23+UR5+0x6100] ;  /* 0x006100051708783b */ /* 0x000e280008004200 */
[----:B0-----:R0:W-:Y:S01]  /*2c3e0*/  STL.64 [R1+0x28b8], R10 ;  /* 0x0028b80a01007387 */ /* 0x0011e20000100a00 */
[----:B--2---:R-:W-:-:S15]  /*2c3f0*/  HMMA.16816.F32 R12, R24, R16, R12 ;  /* 0x00000010180c723c */ /* 0x004fde000000180c */
[----:B------:R-:W-:-:S04]  /*2c400*/  NOP ;  /* 0x0000000000007918 */ /* 0x000fc80000000000 */
[----:B------:R-:W-:Y:S04]  /*2c410*/  STL.64 [R1+0x270], R12 ;  /* 0x0002700c01007387 */ /* 0x000fe80000100a00 */
[----:B------:R-:W-:Y:S04]  /*2c420*/  STL.64 [R1+0x278], R14 ;  /* 0x0002780e01007387 */ /* 0x000fe80000100a00 */
[----:B------:R1:W-:Y:S04]  /*2c430*/  STL.64 [R1+0x28b0], R8 ;  /* 0x0028b00801007387 */ /* 0x0003e80000100a00 */
[----:B0-----:R-:W2:Y:S04]  /*2c440*/  LDL R10, [R1+0x98] ;  /* 0x00009800010a7983 */ /* 0x001ea80000100800 */
[----:B------:R-:W2:Y:S04]  /*2c450*/  LDL R11, [R1+0x9c] ;  /* 0x00009c00010b7983 */ /* 0x000ea80000100800 */
[----:B------:R0:W3:Y:S01]  /*2c460*/  LDSM.16.MT88.4 R12, [R23+UR5+0x6180] ;  /* 0x00618005170c783b */ /* 0x0000e20008004200 */
[----:B-1----:R-:W-:-:S02]  /*2c470*/  IMAD.MOV.U32 R8, RZ, RZ, R5 ;  /* 0x000000ffff087224 */ /* 0x002fc400078e0005 */
[----:B------:R-:W-:Y:S01]  /*2c480*/  IMAD.MOV.U32 R9, RZ, RZ, R4 ;  /* 0x000000ffff097224 */ /* 0x000fe200078e0004 */
[----:B--2---:R-:W-:Y:S04]  /*2c490*/  STL.64 [R1+0x2950], R10 ;  /* 0x0029500a01007387 */ /* 0x004fe80000100a00 */
[----:B------:R1:W-:Y:S04]  /*2c4a0*/  STL.64 [R1+0x2948], R8 ;  /* 0x0029480801007387 */ /* 0x0003e80000100a00 */
        /* <DEDUP_REMOVED lines=11> */
[----:B0-----:R-:W2:Y:S04]  /*2c560*/  LDL.LU R23, [R1+0xbc] ;  /* 0x0000bc0001177983 */ /* 0x001ea80000300800 */
[----:B-1----:R-:W3:Y:S04]  /*2c570*/  LDL.LU R8, [R1+0x110] ;  /* 0x0001100001087983 */ /* 0x002ee80000300800 */
[----:B------:R-:W3:Y:S04]  /*2c580*/  LDL.LU R9, [R1+0x114] ;  /* 0x0001140001097983 */ /* 0x000ee80000300800 */
[----:B------:R-:W3:Y:S04]  /*2c590*/  LDL.LU R10, [R1+0x118] ;  /* 0x00011800010a7983 */ /* 0x000ee80000300800 */
[----:B------:R-:W3:Y:S04]  /*2c5a0*/  LDL.LU R11, [R1+0x11c] ;  /* 0x00011c00010b7983 */ /* 0x000ee80000300800 */
[----:B--2---:R-:W-:Y:S04]  /*2c5b0*/  STL.64 [R1+0x2940], R22 ;  /* 0x0029401601007387 */ /* 0x004fe80000100a00 */
[----:B------:R0:W-:Y:S04]  /*2c5c0*/  STL.64 [R1+0x2938], R20 ;  /* 0x0029381401007387 */ /* 0x0001e80000100a00 */
[----:B0-----:R-:W2:Y:S04]  /*2c5d0*/  LDL.LU R20, [R1+0xc0] ;  /* 0x0000c00001147983 */ /* 0x001ea80000300800 */
        /* <DEDUP_REMOVED lines=10> */
[----:B------:R0:W-:Y:S04]  /*2c680*/  STL.64 [R1+0x2910], R4 ;  /* 0x0029100401007387 */ /* 0x0001e80000100a00 */
[----:B0-----:R-:W2:Y:S04]  /*2c690*/  LDL.LU.64 R4, [R1+0x20] ;  /* 0x0000200001047983 */ /* 0x001ea80000300a00 */
[----:B------:R-:W2:Y:S04]  /*2c6a0*/  LDL.64 R6, [R1+0x28] ;  /* 0x0000280001067983 */ /* 0x000ea80000100a00 */
[----:B---3--:R-:W-:Y:S04]  /*2c6b0*/  STL.64 [R1+0x2878], R14 ;  /* 0x0028780e01007387 */ /* 0x008fe80000100a00 */
[----:B------:R0:W-:Y:S04]  /*2c6c0*/  STL.64 [R1+0x2870], R12 ;  /* 0x0028700c01007387 */ /* 0x0001e80000100a00 */
[----:B0-----:R-:W3:Y:S04]  /*2c6d0*/  LDL.LU R12, [R1+0xd0] ;  /* 0x0000d000010c7983 */ /* 0x001ee80000300800 */
[----:B------:R-:W3:Y:S01]  /*2c6e0*/  LDL.LU R13, [R1+0xd4] ;  /* 0x0000d400010d7983 */ /* 0x000ee20000300800 */
[----:B------:R-:W-:-:S02]  /*2c6f0*/  IMAD.MOV.U32 R14, RZ, RZ, R28 ;  /* 0x000000ffff0e7224 */ /* 0x000fc400078e001c */
[----:B----4-:R-:W-:Y:S01]  /*2c700*/  IMAD.MOV.U32 R15, RZ, RZ, R29 ;  /* 0x000000ffff0f7224 */ /* 0x010fe200078e001d */
[----:B------:R-:W4:Y:S04]  /*2c710*/  LDL.LU R28, [R1+0x295c] ;  /* 0x00295c00011c7983 */ /* 0x000f280000300800 */
[----:B------:R-:W4:Y:S04]  /*2c720*/  LDL.LU R29, [R1+0x2958] ;  /* 0x00295800011d7983 */ /* 0x000f280000300800 */
[----:B------:R0:W-:Y:S01]  /*2c730*/  STL.64 [R1+0x28d8], R14 ;  /* 0x0028d80e01007387 */ /* 0x0001e20000100a00 */
[----:B--2---:R-:W-:Y:S03]  /*2c740*/  HMMA.16816.F32 R16, R24, R4, R16 ;  /* 0x000000041810723c */ /* 0x004fe60000001810 */
[----:B---3--:R-:W-:Y:S04]  /*2c750*/  STL.64 [R1+0x28d0], R12 ;  /* 0x0028d00c01007387 */ /* 0x008fe80000100a00 */
[----:B0-----:R-:W2:-:S12]  /*2c760*/  LDL.64 R14, [R1+0x78] ;  /* 0x00007800010e7983 */ /* 0x001e980000100a00 */
[----:B------:R-:W-:Y:S04]  /*2c770*/  STL.64 [R1+0x260], R16 ;  /* 0x0002601001007387 */ /* 0x000fe80000100a00 */
[----:B------:R-:W-:Y:S04]  /*2c780*/  STL.64 [R1+0x268], R18 ;  /* 0x0002681201007387 */ /* 0x000fe80000100a00 */
[----:B------:R-:W0:Y:S04]  /*2c790*/  LDSM.16.MT88.4 R16, [R3+UR5+0x6000] ;  /* 0x006000050310783b */ /* 0x000e280008004200 */
[----:B0-----:R-:W-:Y:S04]  /*2c7a0*/  STL.64 [R1+0x2828], R18 ;  /* 0x0028281201007387 */ /* 0x001fe80000100a00 */
[----:B------:R0:W-:Y:S04]  /*2c7b0*/  STL.64 [R1+0x2820], R16 ;  /* 0x0028201001007387 */ /* 0x0001e80000100a00 */
[----:B0-----:R-:W3:Y:S04]  /*2c7c0*/  LDL.LU.64 R16, [R1+0x30] ;  /* 0x0000300001107983 */ /* 0x001ee80000300a00 */
[----:B------:R-:W2:Y:S01]  /*2c7d0*/  LDL.64 R18, [R1+0x38] ;  /* 0x0000380001127983 */ /* 0x000ea20000100a00 */
[----:B---3--:R-:W-:-:S15]  /*2c7e0*/  HMMA.16816.F32 R8, R24, R16, R8 ;  /* 0x000000101808723c */ /* 0x008fde0000001808 */
[----:B------:R-:W-:-:S04]  /*2c7f0*/  NOP ;  /* 0x0000000000007918 */ /* 0x000fc80000000000 */
[----:B------:R-:W-:Y:S04]  /*2c800*/  STL.64 [R1+0x330], R8 ;  /* 0x0003300801007387 */ /* 0x000fe80000100a00 */
[----:B------:R0:W-:Y:S04]  /*2c810*/  STL.64 [R1+0x338], R10 ;  /* 0x0003380a01007387 */ /* 0x0001e80000100a00 */
[----:B0-----:R-:W3:Y:S04]  /*2c820*/  LDL.LU.64 R10, [R1+0x2950] ;  /* 0x00295000010a7983 */ /* 0x001ee80000300a00 */
[----:B------:R-:W3:Y:S04]  /*2c830*/  LDL.LU.64 R8, [R1+0x2948] ;  /* 0x0029480001087983 */ /* 0x000ee80000300a00 */
[----:B--2---:R0:W-:Y:S04]  /*2c840*/  STL.64 [R1+0x2920], R18 ;  /* 0x0029201201007387 */ /* 0x0041e80000100a00 */
[----:B------:R-:W2:Y:S04]  /*2c850*/  LDL.LU R16, [R1+0xf0] ;  /* 0x0000f00001107983 */ /* 0x000ea80000300800 */
[----:B------:R-:W2:Y:S04]  /*2c860*/  LDL.LU R17, [R1+0xf4] ;  /* 0x0000f40001117983 */ /* 0x000ea80000300800 */
[----:B0-----:R-:W2:Y:S04]  /*2c870*/  LDL.LU R18, [R1+0xf8] ;  /* 0x0000f80001127983 */ /* 0x001ea80000300800 */
[----:B------:R-:W2:Y:S01]  /*2c880*/  LDL.LU R19, [R1+0xfc] ;  /* 0x0000fc0001137983 */ /* 0x000ea20000300800 */
[----:B---3--:R-:W-:Y:S03]  /*2c890*/  HMMA.16816.F32 R24, R24, R8, R20 ;  /* 0x000000081818723c */ /* 0x008fe60000001814 */
[----:B------:R-:W3:Y:S04]  /*2c8a0*/  LDL.LU.64 R22, [R1+0x2940] ;  /* 0x0029400001167983 */ /* 0x000ee80000300a00 */
[----:B------:R-:W3:-:S12]  /*2c8b0*/  LDL.LU.64 R20, [R1+0x2938] ;  /* 0x0029380001147983 */ /* 0x000ed80000300a00 */
[----:B------:R-:W-:Y:S04]  /*2c8c0*/  STL.64 [R1+0x320], R24 ;  /* 0x0003201801007387 */ /* 0x000fe80000100a00 */
[----:B------:R0:W-:Y:S04]  /*2c8d0*/  STL.64 [R1+0x328], R26 ;  /* 0x0003281a01007387 */ /* 0x0001e80000100a00 */
[----:B0-----:R-:W3:Y:S04]  /*2c8e0*/  LDL.LU.64 R26, [R1+0x2930] ;  /* 0x00293000011a7983 */ /* 0x001ee80000300a00 */
[----:B------:R-:W3:Y:S02]  /*2c8f0*/  LDL.LU.64 R24, [R1+0x2928] ;  /* 0x0029280001187983 */ /* 0x000ee40000300a00 */
[----:B---3--:R-:W-:-:S15]  /*2c900*/  HMMA.16816.F32 R20, R24, R14, R20 ;  /* 0x0000000e1814723c */ /* 0x008fde0000001814 */
[----:B------:R-:W-:-:S04]  /*2c910*/  NOP ;  /* 0x0000000000007918 */ /* 0x000fc80000000000 */
[----:B------:R-:W-:Y:S04]  /*2c920*/  STL.64 [R1+0x310], R20 ;  /* 0x0003101401007387 */ /* 0x000fe80000100a00 */
[----:B------:R-:W-:Y:S04]  /*2c930*/  STL.64 [R1+0x318], R22 ;  /* 0x0003181601007387 */ /* 0x000fe80000100a00 */
[----:B------:R-:W0:Y:S04]  /*2c940*/  LDSM.16.MT88.4 R20, [R3+UR5+0x6080] ;  /* 0x006080050314783b */ /* 0x000e280008004200 */
[----:B0-----:R-:W-:Y:S04]  /*2c950*/  STL.64 [R1+0x27e0], R22 ;  /* 0x0027e01601007387 */ /* 0x001fe80000100a00 */
[----:B------:R0:W-:Y:S04]  /*2c960*/  STL.64 [R1+0x27d8], R20 ;  /* 0x0027d81401007387 */ /* 0x0001e80000100a00 */
[----:B0-----:R-:W3:Y:S04]  /*2c970*/  LDL.LU R20, [R1+0x10] ;  /* 0x0000100001147983 */ /* 0x001ee80000300800 */
[----:B------:R-:W3:Y:S04]  /*2c980*/  LDL.LU R21, [R1+0x14] ;  /* 0x0000140001157983 */ /* 0x000ee80000300800 */
[----:B------:R-:W3:Y:S04]  /*2c990*/  LDL.LU R22, [R1+0x18] ;  /* 0x0000180001167983 */ /* 0x000ee80000300800 */
[----:B------:R-:W3:Y:S01]  /*2c9a0*/  LDL.LU R23, [R1+0x1c] ;  /* 0x00001c0001177983 */ /* 0x000ee20000300800 */
[----:B--2---:R-:W-:Y:S01]  /*2c9b0*/  HMMA.16816.F32 R16, R24, R6, R16 ;  /* 0x000000061810723c */ /* 0x004fe20000001810 */
[----:B------:R-:W-:-:S02]  /*2c9c0*/  IMAD.MOV.U32 R9, RZ, RZ, R6 ;  /* 0x000000ffff097224 */ /* 0x000fc400078e0006 */
[----:B------:R-:W-:Y:S01]  /*2c9d0*/  IMAD.MOV.U32 R8, RZ, RZ, R7 ;  /* 0x000000ffff087224 */ /* 0x000fe200078e0007 */
[----:B---3--:R-:W-:Y:S04]  /*2c9e0*/  STL.64 [R1+0x28e8], R22 ;  /* 0x0028e81601007387 */ /* 0x008fe80000100a00 */
[----:B------:R0:W-:Y:S04]  /*2c9f0*/  STL.64 [R1+0x28e0], R20 ;  /* 0x0028e01401007387 */ /* 0x0001e80000100a00 */
[----:B0-----:R-:W2:Y:S04]  /*2ca00*/  LDL.LU R20, [R1+0x80] ;  /* 0x0000800001147983 */ /* 0x001ea80000300800 */
[----:B------:R-:W2:Y:S04]  /*2ca10*/  LDL.LU R21, [R1+0x84] ;  /* 0x0000840001157983 */ /* 0x000ea80000300800 */
[----:B------:R-:W-:Y:S04]  /*2ca20*/  STL.64 [R1+0x300], R16 ;  /* 0x0003001001007387 */ /* 0x000fe80000100a00 */
[----:B------:R0:W-:Y:S04]  /*2ca30*/  STL.64 [R1+0x308], R18 ;  /* 0x0003081201007387 */ /* 0x0001e80000100a00 */
[----:B0-----:R-:W3:Y:S04]  /*2ca40*/  LDL.LU.64 R18, [R1+0x2920] ;  /* 0x0029200001127983 */ /* 0x001ee80000300a00 */
[----:B------:R-:W3:Y:S04]  /*2ca50*/  LDL.LU.64 R6, [R1+0x2918] ;  /* 0x0029180001067983 */ /* 0x000ee80000300a00 */
[----:B------:R-:W3:Y:S02]  /*2ca60*/  LDL.LU.64 R4, [R1+0x2910] ;  /* 0x0029100001047983 */ /* 0x000ee40000300a00 */
[----:B---3--:R-:W-:-:S15]  /*2ca70*/  HMMA.16816.F32 R4, R24, R18, R4 ;  /* 0x000000121804723c */ /* 0x008fde0000001804 */
[----:B------:R-:W-:-:S04]  /*2ca80*/  NOP ;  /* 0x0000000000007918 */ /* 0x000fc80000000000 */
[----:B------:R-:W-:Y:S04]  /*2ca90*/  STL.64 [R1+0x2f0], R4 ;  /* 0x0002f00401007387 */ /* 0x000fe80000100a00 */
[----:B------:R0:W-:Y:S04]  /*2caa0*/  STL.64 [R1+0x2f8], R6 ;  /* 0x0002f80601007387 */ /* 0x0001e80000100a00 */
[----:B0-----:R-:W3:Y:S04]  /*2cab0*/  LDL.LU.64 R6, [R1+0x2908] ;  /* 0x0029080001067983 */ /* 0x001ee80000300a00 */
[----:B------:R-:W3:Y:S01]  /*2cac0*/  LDL.LU.64 R4, [R1+0x2900] ;  /* 0x0029000001047983 */ /* 0x000ee20000300a00 */
[----:B----4-:R-:W-:-:S02]  /*2cad0*/  IMAD.MOV.U32 R22, RZ, RZ, R29 ;  /* 0x000000ffff167224 */ /* 0x010fc400078e001d */
[----:B------:R-:W-:Y:S01]  /*2cae0*/  IMAD.MOV.U32 R23, RZ, RZ, R28 ;  /* 0x000000ffff177224 */ /* 0x000fe200078e001c */
[----:B---3--:R-:W-:Y:S01]  /*2caf0*/  HMMA.16816.F32 R24, R24, R10, R4 ;  /* 0x0000000a1818723c */ /* 0x008fe20000001804 */
[----:B------:R-:W2:Y:S04]  /*2cb00*/  LDL.LU.64 R6, [R1+0x28f8] ;  /* 0x0028f80001067983 */ /* 0x000ea80000300a00 */
[----:B------:R-:W2:-:S14]  /*2cb10*/  LDL.LU.64 R4, [R1+0x28f0] ;  /* 0x0028f00001047983 */ /* 0x000e9c0000300a00 */
[----:B------:R-:W-:Y:S04]  /*2cb20*/  STL.64 [R1+0x290], R24 ;  /* 0x0002901801007387 */ /* 0x000fe80000100a00 */
[----:B------:R0:W-:Y:S02]  /*2cb30*/  STL.64 [R1+0x298], R26 ;  /* 0x0002981a01007387 */ /* 0x0001e40000100a00 */
[----:B0-----:R-:W-:Y:S02]  /*2cb40*/  IMAD.MOV.U32 R26, RZ, RZ, R9 ;  /* 0x000000ffff1a7224 */ /* 0x001fe400078e0009 */
[----:B------:R-:W-:Y:S02]  /*2cb50*/  IMAD.MOV.U32 R27, RZ, RZ, R8 ;  /* 0x000000ffff1b7224 */ /* 0x000fe400078e0008 */
[----:B------:R-:W-:-:S02]  /*2cb60*/  IMAD.MOV.U32 R9, RZ, RZ, R14 ;  /* 0x000000ffff097224 */ /* 0x000fc400078e000e */
[----:B------:R-:W-:Y:S01]  /*2cb70*/  IMAD.MOV.U32 R8, RZ, RZ, R15 ;  /* 0x000000ffff087224 */ /* 0x000fe200078e000f */
[----:B--2---:R-:W-:-:S15]  /*2cb80*/  HMMA.16816.F32 R20, R4, R14, R20 ;  /* 0x0000000e0414723c */ /* 0x004fde0000001814 */
[----:B------:R-:W-:-:S04]  /*2cb90*/  NOP ;  /* 0x0000000000007918 */ /* 0x000fc80000000000 */
[----:B------:R-:W-:Y:S04]  /*2cba0*/  STL.64 [R1+0x190], R20 ;  /* 0x0001901401007387 */ /* 0x000fe80000100a00 */
[----:B------:R0:W-:Y:S04]  /*2cbb0*/  STL.64 [R1+0x198], R22 ;  /* 0x0001981601007387 */ /* 0x0001e80000100a00 */
[----:B0-----:R-:W2:Y:S04]  /*2cbc0*/  LDL.LU.64 R22, [R1+0x28e8] ;  /* 0x0028e80001167983 */ /* 0x001ea80000300a00 */
[----:B------:R-:W2:Y:S04]  /*2cbd0*/  LDL.LU.64 R20, [R1+0x28e0] ;  /* 0x0028e00001147983 */ /* 0x000ea80000300a00 */
[----:B------:R-:W3:Y:S04]  /*2cbe0*/  LDL.LU.64 R14, [R1+0x28d8] ;  /* 0x0028d800010e7983 */ /* 0x000ee80000300a00 */
[----:B------:R-:W3:Y:S01]  /*2cbf0*/  LDL.LU.64 R12, [R1+0x28d0] ;  /* 0x0028d000010c7983 */ /* 0x000ee20000300a00 */
[----:B--2---:R-:W-:-:S15]  /*2cc00*/  HMMA.16816.F32 R20, R4, R26, R20 ;  /* 0x0000001a0414723c */ /* 0x004fde0000001814 */
[----:B------:R-:W-:-:S04]  /*2cc10*/  NOP ;  /* 0x0000000000007918 */ /* 0x000fc80000000000 */
[----:B------:R3:W-:Y:S04]  /*2cc20*/  STL.64 [R1+0x180], R20 ;  /* 0x0001801401007387 */ /* 0x0007e80000100a00 */
[----:B------:R-:W-:Y:S04]  /*2cc30*/  STL.64 [R1+0x2898], R26 ;  /* 0x0028981a01007387 */ /* 0x000fe80000100a00 */
[----:B------:R-:W0:Y:S01]  /*2cc40*/  LDSM.16.MT88.4 R24, [R3+UR5+0x6100] ;  /* 0x006100050318783b */ /* 0x000e220008004200 */
[----:B------:R-:W-:Y:S02]  /*2cc50*/  IMAD.MOV.U32 R29, RZ, RZ, R22 ;  /* 0x000000ffff1d7224 */ /* 0x000fe400078e0016 */
[----:B------:R-:W-:-:S02]  /*2cc60*/  IMAD.MOV.U32 R28, RZ, RZ, R23 ;  /* 0x000000ffff1c7224 */ /* 0x000fc400078e0017 */
[----:B---3--:R-:W-:Y:S03]  /*2cc70*/  HMMA.16816.F32 R20, R4, R18, R12 ;  /* 0x000000120414723c */ /* 0x008fe6000000180c */
[----:B------:R-:W-:Y:S04]  /*2cc80*/  STL [R1+0x2714], R28 ;  /* 0x0027141c01007387 */ /* 0x000fe80000100800 */
[----:B------:R-:W-:Y:S01]  /*2cc90*/  STL [R1+0x2710], R29 ;  /* 0x0027101d01007387 */ /* 0x000fe20000100800 */
[----:B------:R-:W-:Y:S02]  /*2cca0*/  IMAD.MOV.U32 R13, RZ, RZ, R18 ;  /* 0x000000ffff0d7224 */ /* 0x000fe400078e0012 */
[----:B------:R-:W-:Y:S01]  /*2ccb0*/  IMAD.MOV.U32 R12, RZ, RZ, R19 ;  /* 0x000000ffff0c7224 */ /* 0x000fe200078e0013 */
[----:B0-----:R-:W-:Y:S04]  /*2ccc0*/  STL.64 [R1+0x10], R24 ;  /* 0x0000101801007387 */ /* 0x001fe80000100a00 */
[----:B------:R-:W-:Y:S04]  /*2ccd0*/  STL.64 [R1+0x18], R26 ;  /* 0x0000181a01007387 */ /* 0x000fe80000100a00 */
[----:B------:R-:W-:Y:S04]  /*2cce0*/  STL.64 [R1+0x110], R20 ;  /* 0x0001101401007387 */ /* 0x000fe80000100a00 */
[----:B------:R-:W-:Y:S04]  /*2ccf0*/  STL.64 [R1+0x118], R22 ;  /* 0x0001181601007387 */ /* 0x000fe80000100a00 */
[----:B------:R-:W2:Y:S04]  /*2cd00*/  LDL.LU R16, [R1+0x1c0] ;  /* 0x0001c00001107983 */ /* 0x000ea80000300800 */
[----:B------:R-:W2:Y:S04]  /*2cd10*/  LDL.LU R17, [R1+0x1c4] ;  /* 0x0001c40001117983 */ /* 0x000ea80000300800 */
[----:B------:R-:W3:Y:S04]  /*2cd20*/  LDL.LU R18, [R1+0x1c8] ;  /* 0x0001c80001127983 */ /* 0x000ee80000300800 */
[----:B------:R-:W3:Y:S04]  /*2cd30*/  LDL.LU R19, [R1+0x1cc] ;  /* 0x0001cc0001137983 */ /* 0x000ee80000300800 */
[----:B---3--:R0:W-:Y:S04]  /*2cd40*/  STL.64 [R1+0x2838], R18 ;  /* 0x0028381201007387 */ /* 0x0081e80000100a00 */
[----:B--2---:R-:W-:Y:S01]  /*2cd50*/  STL.64 [R1+0x2830], R16 ;  /* 0x0028301001007387 */ /* 0x004fe20000100a00 */
[----:B0-----:R-:W-:-:S02]  /*2cd60*/  IMAD.MOV.U32 R18, RZ, RZ, R13 ;  /* 0x000000ffff127224 */ /* 0x001fc400078e000d */
[----:B------:R-:W-:-:S05]  /*2cd70*/  IMAD.MOV.U32 R19, RZ, RZ, R12 ;  /* 0x000000ffff137224 */ /* 0x000fca00078e000c */
        /* <DEDUP_REMOVED lines=16> */
[----:B----4-:R0:W-:Y:S04]  /*2ce80*/  STL.64 [R1+0x2880], R12 ;  /* 0x0028800c01007387 */ /* 0x0101e80000100a00 */
[----:B0-----:R-:W2:Y:S04]  /*2ce90*/  LDL.LU R12, [R1+0x170] ;  /* 0x00017000010c7983 */ /* 0x001ea80000300800 */
[----:B------:R-:W2:Y:S04]  /*2cea0*/  LDL.LU R13, [R1+0x174] ;  /* 0x00017400010d7983 */ /* 0x000ea80000300800 */
[----:B------:R-:W4:Y:S04]  /*2ceb0*/  LDL.LU R14, [R1+0x178] ;  /* 0x00017800010e7983 */ /* 0x000f280000300800 */
[----:B------:R-:W4:Y:S04]  /*2cec0*/  LDL.LU R15, [R1+0x17c] ;  /* 0x00017c00010f7983 */ /* 0x000f280000300800 */
[----:B----4-:R-:W-:Y:S04]  /*2ced0*/  STL.64 [R1+0x28a8], R14 ;  /* 0x0028a80e01007387 */ /* 0x010fe80000100a00 */
[----:B--2---:R0:W-:Y:S04]  /*2cee0*/  STL.64 [R1+0x28a0], R12 ;  /* 0x0028a00c01007387 */ /* 0x0041e80000100a00 */
[----:B------:R-:W2:Y:S04]  /*2cef0*/  LDL.LU R16, [R1+0x40] ;  /* 0x0000400001107983 */ /* 0x000ea80000300800 */
        /* <DEDUP_REMOVED lines=8> */
[----:B------:R-:W2:Y:S04]  /*2cf80*/  LDL.LU R15, [R1+0x5c] ;  /* 0x00005c00010f7983 */ /* 0x000ea80000300800 */
[----:B-1----:R-:W4:Y:S04]  /*2cf90*/  LDL.LU R16, [R1+0x60] ;  /* 0x0000600001107983 */ /* 0x002f280000300800 */
[----:B------:R-:W4:Y:S04]  /*2cfa0*/  LDL.LU R17, [R1+0x64] ;  /* 0x0000640001117983 */ /* 0x000f280000300800 */
[----:B------:R-:W4:Y:S04]  /*2cfb0*/  LDL.LU R18, [R1+0x68] ;  /* 0x0000680001127983 */ /* 0x000f280000300800 */
[----:B------:R-:W4:Y:S04]  /*2cfc0*/  LDL.LU R19, [R1+0x6c] ;  /* 0x00006c0001137983 */ /* 0x000f280000300800 */
[----:B---3--:R-:W-:Y:S04]  /*2cfd0*/  STL.64 [R1+0x2800], R22 ;  /* 0x0028001601007387 */ /* 0x008fe80000100a00 */
[----:B------:R0:W-:Y:S04]  /*2cfe0*/  STL.64 [R1+0x27f8], R20 ;  /* 0x0027f81401007387 */ /* 0x0001e80000100a00 */
[----:B0-----:R-:W3:Y:S04]  /*2cff0*/  LDL.LU R20, [R1+0x1f0] ;  /* 0x0001f00001147983 */ /* 0x001ee80000300800 */
[----:B------:R-:W3:Y:S04]  /*2d000*/  LDL.LU R21, [R1+0x1f4] ;  /* 0x0001f40001157983 */ /* 0x000ee80000300800 */
[----:B------:R-:W2:Y:S04]  /*2d010*/  LDL.LU R22, [R1+0x1f8] ;  /* 0x0001f80001167983 */ /* 0x000ea80000300800 */
[----:B------:R-:W2:Y:S04]  /*2d020*/  LDL.LU R23, [R1+0x1fc] ;  /* 0x0001fc0001177983 */ /* 0x000ea80000300800 */
[----:B--2---:R-:W-:Y:S04]  /*2d030*/  STL.64 [R1+0x2810], R22 ;  /* 0x0028101601007387 */ /* 0x004fe80000100a00 */
[----:B---3--:R0:W-:Y:S04]  /*2d040*/  STL.64 [R1+0x2808], R20 ;  /* 0x0028081401007387 */ /* 0x0081e80000100a00 */
        /* <DEDUP_REMOVED lines=16> */
[----:B----4-:R-:W-:Y:S01]  /*2d150*/  HMMA.16816.F32 R4, R4, R10, R16 ;  /* 0x0000000a0404723c */ /* 0x010fe20000001810 */
[----:B------:R-:W-:-:S02]  /*2d160*/  IMAD.MOV.U32 R26, RZ, RZ, R9 ;  /* 0x000000ffff1a7224 */ /* 0x000fc400078e0009 */
[----:B------:R-:W-:Y:S01]  /*2d170*/  IMAD.MOV.U32 R27, RZ, RZ, R8 ;  /* 0x000000ffff1b7224 */ /* 0x000fe200078e0008 */
[----:B---3--:R-:W-:Y:S04]  /*2d180*/  STL.64 [R1+0x2868], R22 ;  /* 0x0028681601007387 */ /* 0x008fe80000100a00 */
[----:B--2---:R0:W-:Y:S04]  /*2d190*/  STL.64 [R1+0x2860], R20 ;  /* 0x0028601401007387 */ /* 0x0041e80000100a00 */
[----:B0-----:R-:W2:Y:S04]  /*2d1a0*/  LDL.LU R20, [R1+0x1a0] ;  /* 0x0001a00001147983 */ /* 0x001ea80000300800 */
[----:B------:R-:W2:Y:S04]  /*2d1b0*/  LDL.LU R21, [R1+0x1a4] ;  /* 0x0001a40001157983 */ /* 0x000ea80000300800 */
[----:B------:R-:W2:Y:S04]  /*2d1c0*/  LDL.LU R22, [R1+0x1a8] ;  /* 0x0001a80001167983 */ /* 0x000ea80000300800 */
[----:B------:R-:W2:Y:S04]  /*2d1d0*/  LDL.LU R23, [R1+0x1ac] ;  /* 0x0001ac0001177983 */ /* 0x000ea80000300800 */
[----:B------:R-:W3:Y:S04]  /*2d1e0*/  LDL.LU.64 R18, [R1+0x28c8] ;  /* 0x0028c80001127983 */ /* 0x000ee80000300a00 */
[----:B------:R-:W3:Y:S04]  /*2d1f0*/  LDL.LU.64 R16, [R1+0x28c0] ;  /* 0x0028c00001107983 */ /* 0x000ee80000300a00 */
[----:B------:R-:W4:Y:S04]  /*2d200*/  LDL.LU.64 R10, [R1+0x28b8] ;  /* 0x0028b800010a7983 */ /* 0x000f280000300a00 */
[----:B------:R-:W4:Y:S04]  /*2d210*/  LDL.LU.64 R8, [R1+0x28b0] ;  /* 0x0028b00001087983 */ /* 0x000f280000300a00 */
[----:B------:R-:W-:Y:S04]  /*2d220*/  STL.64 [R1+0x100], R4 ;  /* 0x0001000401007387 */ /* 0x000fe80000100a00 */
[----:B------:R0:W-:Y:S04]  /*2d230*/  STL.64 [R1+0x108], R6 ;  /* 0x0001080601007387 */ /* 0x0001e80000100a00 */
[----:B0-----:R-:W2:Y:S01]  /*2d240*/  LDL.LU.64 R6, [R1+0x98] ;  /* 0x0000980001067983 */ /* 0x001ea20000300a00 */
[----:B----4-:R-:W-:Y:S03]  /*2d250*/  HMMA.16816.F32 R24, R8, R26, R12 ;  /* 0x0000001a0818723c */ /* 0x010fe6000000180c */
[----:B------:R-:W4:Y:S04]  /*2d260*/  LDL.LU.64 R14, [R1+0x28a8] ;  /* 0x0028a800010e7983 */ /* 0x000f280000300a00 */
[----:B------:R-:W4:-:S12]  /*2d270*/  LDL.LU.64 R12, [R1+0x28a0] ;  /* 0x0028a000010c7983 */ /* 0x000f180000300a00 */
[----:B------:R-:W-:Y:S04]  /*2d280*/  STL.64 [R1+0xf0], R24 ;  /* 0x0000f01801007387 */ /* 0x000fe80000100a00 */
[----:B------:R0:W-:Y:S04]  /*2d290*/  STL.64 [R1+0xf8], R26 ;  /* 0x0000f81a01007387 */ /* 0x0001e80000100a00 */
[----:B0-----:R-:W3:Y:S02]  /*2d2a0*/  LDL.LU.64 R26, [R1+0x2898] ;  /* 0x00289800011a7983 */ /* 0x001ee40000300a00 */
[----:B---3--:R-:W-:-:S15]  /*2d2b0*/  HMMA.16816.F32 R16, R8, R26, R16 ;  /* 0x0000001a0810723c */ /* 0x008fde0000001810 */
[----:B------:R-:W-:-:S04]  /*2d2c0*/  NOP ;  /* 0x0000000000007918 */ /* 0x000fc80000000000 */
[----:B------:R-:W-:Y:S04]  /*2d2d0*/  STL.64 [R1+0xe0], R16 ;  /* 0x0000e01001007387 */ /* 0x000fe80000100a00 */
[----:B------:R0:W-:Y:S04]  /*2d2e0*/  STL.64 [R1+0xe8], R18 ;  /* 0x0000e81201007387 */ /* 0x0001e80000100a00 */
[----:B0-----:R-:W4:Y:S02]  /*2d2f0*/  LDL.LU.64 R18, [R1+0x2890] ;  /* 0x0028900001127983 */ /* 0x001f240000300a00 */
[----:B----4-:R-:W-:-:S15]  /*2d300*/  HMMA.16816.F32 R12, R8, R18, R12 ;  /* 0x00000012080c723c */ /* 0x010fde000000180c */
        /* <DEDUP_REMOVED lines=29> */
[----:B------:R-:W3:Y:S02]  /*2d4e0*/  LDL.LU.64 R16, [R1+0x2830] ;  /* 0x0028300001107983 */ /* 0x000ee40000300a00 */
[----:B---3--:R-:W-:Y:S02]  /*2d4f0*/  HMMA.16816.F32 R12, R12, R6, R16 ;  /* 0x000000060c0c723c */ /* 0x008fe40000001810 */
[----:B------:R-:W2:Y:S04]  /*2d500*/  LDL.LU.64 R18, [R1+0x2828] ;  /* 0x0028280001127983 */ /* 0x000ea80000300a00 */
[----:B------:R-:W2:-:S13]  /*2d510*/  LDL.LU.64 R16, [R1+0x2820] ;  /* 0x0028200001107983 */ /* 0x000e9a0000300a00 */
[----:B------:R-:W-:Y:S04]  /*2d520*/  STL.64 [R1+0x120], R12 ;  /* 0x0001200c01007387 */ /* 0x000fe80000100a00 */
[----:B------:R0:W-:Y:S04]  /*2d530*/  STL.64 [R1+0x128], R14 ;  /* 0x0001280e01007387 */ /* 0x0001e80000100a00 */
[----:B0-----:R-:W3:Y:S01]  /*2d540*/  LDL R15, [R1+0x354] ;  /* 0x00035400010f7983 */ /* 0x001ee20000100800 */
[----:B--2---:R-:W-:Y:S03]  /*2d550*/  HMMA.16816.F32 R20, R16, R10, R20 ;  /* 0x0000000a1014723c */ /* 0x004fe60000001814 */
[----:B---3--:R0:W-:Y:S04]  /*2d560*/  STL [R1+0x27b0], R15 ;  /* 0x0027b00f01007387 */ /* 0x0081e80000100800 */
[----:B0-----:R-:W2:-:S12]  /*2d570*/  LDL.64 R14, [R1+0x38] ;  /* 0x00003800010e7983 */ /* 0x001e980000100a00 */
[----:B------:R-:W-:Y:S04]  /*2d580*/  STL.64 [R1+0x140], R20 ;  /* 0x0001401401007387 */ /* 0x000fe80000100a00 */
[----:B------:R-:W-:Y:S04]  /*2d590*/  STL.64 [R1+0x148], R22 ;  /* 0x0001481601007387 */ /* 0x000fe80000100a00 */
[----:B------:R0:W1:Y:S04]  /*2d5a0*/  LDSM.16.MT88.4 R20, [R3+UR5+0x6180] ;  /* 0x006180050314783b */ /* 0x0000680008004200 */
[----:B0-----:R-:W3:Y:S04]  /*2d5b0*/  LDL.LU R3, [R1+0x2818] ;  /* 0x0028180001037983 */ /* 0x001ee80000300800 */
[----:B-1----:R-:W-:Y:S04]  /*2d5c0*/  STL.64 [R1], R20 ;  /* 0x0000001401007387 */ /* 0x002fe80000100a00 */
[----:B------:R0:W-:Y:S04]  /*2d5d0*/  STL.64 [R1+0x8], R22 ;  /* 0x0000081601007387 */ /* 0x0001e80000100a00 */
[----:B0-----:R-:W4:Y:S04]  /*2d5e0*/  LDL.LU.64 R22, [R1+0x2810] ;  /* 0x0028100001167983 */ /* 0x001f280000300a00 */
[----:B------:R-:W4:Y:S02]  /*2d5f0*/  LDL.LU.64 R20, [R1+0x2808] ;  /* 0x0028080001147983 */ /* 0x000f240000300a00 */
[----:B----4-:R-:W-:Y:S02]  /*2d600*/  HMMA.16816.F32 R24, R16, R26, R20 ;  /* 0x0000001a1018723c */ /* 0x010fe40000001814 */
[----:B------:R-:W2:Y:S04]  /*2d610*/  LDL.LU.64 R22, [R1+0x2800] ;  /* 0x0028000001167983 */ /* 0x000ea80000300a00 */
[----:B------:R-:W2:-:S13]  /*2d620*/  LDL.LU.64 R20, [R1+0x27f8] ;  /* 0x0027f80001147983 */ /* 0x000e9a0000300a00 */
[----:B------:R0:W-:Y:S04]  /*2d630*/  STL.64 [R1+0x150], R24 ;  /* 0x0001501801007387 */ /* 0x0001e80000100a00 */
[----:B------:R1:W-:Y:S04]  /*2d640*/  STL.64 [R1+0x158], R26 ;  /* 0x0001581a01007387 */ /* 0x0003e80000100a00 */
[----:B0-----:R-:W4:Y:S01]  /*2d650*/  LDL.LU R24, [R1+0x200] ;  /* 0x0002000001187983 */ /* 0x001f220000300800 */
[----:B-1----:R-:W-:Y:S02]  /*2d660*/  IMAD.MOV.U32 R26, RZ, RZ, R2 ;  /* 0x000000ffff1a7224 */ /* 0x002fe400078e0002 */
[----:B------:R-:W-:-:S02]  /*2d670*/  IMAD.MOV.U32 R27, RZ, RZ, R0 ;  /* 0x000000ffff1b7224 */ /* 0x000fc400078e0000 */
[----:B---3--:R-:W-:Y:S01]  /*2d680*/  IMAD.MOV.U32 R25, RZ, RZ, R3 ;  /* 0x000000ffff197224 */ /* 0x008fe200078e0003 */
[----:B--2---:R-:W-:-:S15]  /*2d690*/  HMMA.16816.F32 R20, R16, R14, R20 ;  /* 0x0000000e1014723c */ /* 0x004fde0000001814 */
[----:B------:R-:W-:-:S04]  /*2d6a0*/  NOP ;  /* 0x0000000000007918 */ /* 0x000fc80000000000 */
[----:B------:R-:W-:Y:S01]  /*2d6b0*/  IMAD.MOV.U32 R2, RZ, RZ, R22 ;  /* 0x000000ffff027224 */ /* 0x000fe200078e0016 */
[----:B------:R0:W-:Y:S01]  /*2d6c0*/  STL [R1+0x170], R20 ;  /* 0x0001701401007387 */ /* 0x0001e20000100800 */
[----:B------:R-:W-:Y:S02]  /*2d6d0*/  IMAD.MOV.U32 R0, RZ, RZ, R23 ;  /* 0x000000ffff007224 */ /* 0x000fe400078e0017 */
[----:B------:R-:W-:Y:S01]  /*2d6e0*/  IMAD.MOV.U32 R3, RZ, RZ, R21 ;  /* 0x000000ffff037224 */ /* 0x000fe200078e0015 */
[----:B------:R-:W2:Y:S04]  /*2d6f0*/  LDL.LU.64 R22, [R1+0x27f0] ;  /* 0x0027f00001167983 */ /* 0x000ea80000300a00 */
[----:B0-----:R-:W2:Y:S04]  /*2d700*/  LDL.LU.64 R20, [R1+0x27e8] ;  /* 0x0027e80001147983 */ /* 0x001ea80000300a00 */
[----:B------:R0:W-:Y:S04]  /*2d710*/  STL.64 [R1+0x27c0], R14 ;  /* 0x0027c00e01007387 */ /* 0x0001e80000100a00 */
[----:B0-----:R-:W3:Y:S04]  /*2d720*/  LDL.LU.64 R14, [R1+0x28] ;  /* 0x00002800010e7983 */ /* 0x001ee80000300a00 */
[----:B------:R-:W-:Y:S04]  /*2d730*/  STL [R1+0x2790], R0 ;  /* 0x0027900001007387 */ /* 0x000fe80000100800 */
[----:B------:R-:W-:Y:S04]  /*2d740*/  STL [R1+0x278c], R2 ;  /* 0x00278c0201007387 */ /* 0x000fe80000100800 */
[----:B------:R-:W-:Y:S01]  /*2d750*/  STL [R1+0x2788], R3 ;  /* 0x0027880301007387 */ /* 0x000fe20000100800 */
[----:B--2---:R-:W-:Y:S03]  /*2d760*/  HMMA.16816.F32 R16, R16, R6, R20 ;  /* 0x000000061010723c */ /* 0x004fe60000001814 */
[----:B------:R-:W4:Y:S04]  /*2d770*/  LDL.LU.64 R22, [R1+0x27e0] ;  /* 0x0027e00001167983 */ /* 0x000f280000300a00 */
[----:B------:R-:W4:Y:S04]  /*2d780*/  LDL.LU.64 R20, [R1+0x27d8] ;  /* 0x0027d80001147983 */ /* 0x000f280000300a00 */
[----:B------:R0:W-:Y:S04]  /*2d790*/  STL.64 [R1+0x27b8], R6 ;  /* 0x0027b80601007387 */ /* 0x0001e80000100a00 */
[----:B------:R-:W2:Y:S04]  /*2d7a0*/  LDL.LU R4, [R1+0x240] ;  /* 0x0002400001047983 */ /* 0x000ea80000300800 */
[----:B------:R-:W-:Y:S04]  /*2d7b0*/  STL.64 [R1+0x160], R16 ;  /* 0x0001601001007387 */ /* 0x000fe80000100a00 */
[----:B------:R-:W-:Y:S04]  /*2d7c0*/  STL.64 [R1+0x168], R18 ;  /* 0x0001681201007387 */ /* 0x000fe80000100a00 */
[----:B------:R-:W2:Y:S04]  /*2d7d0*/  LDL.LU R5, [R1+0x244] ;  /* 0x0002440001057983 */ /* 0x000ea80000300800 */
[----:B0-----:R-:W2:Y:S04]  /*2d7e0*/  LDL.LU R6, [R1+0x248] ;  /* 0x0002480001067983 */ /* 0x001ea80000300800 */
[----:B------:R-:W2:Y:S04]  /*2d7f0*/  LDL.LU R7, [R1+0x24c] ;  /* 0x00024c0001077983 */ /* 0x000ea80000300800 */
[----:B--2---:R-:W-:Y:S04]  /*2d800*/  STL.64 [R1+0x27d0], R6 ;  /* 0x0027d00601007387 */ /* 0x004fe80000100a00 */
[----:B------:R0:W-:Y:S04]  /*2d810*/  STL.64 [R1+0x27c8], R4 ;  /* 0x0027c80401007387 */ /* 0x0001e80000100a00 */
[----:B0-----:R-:W2:Y:S04]  /*2d820*/  LDL.LU R4, [R1+0x230] ;  /* 0x0002300001047983 */ /* 0x001ea80000300800 */
[----:B------:R-:W2:Y:S04]  /*2d830*/  LDL.LU R5, [R1+0x234] ;  /* 0x0002340001057983 */ /* 0x000ea80000300800 */
[----:B------:R-:W2:Y:S04]  /*2d840*/  LDL.LU R6, [R1+0x238] ;  /* 0x0002380001067983 */ /* 0x000ea80000300800 */
[----:B------:R-:W2:Y:S04]  /*2d850*/  LDL.LU R7, [R1+0x23c] ;  /* 0x00023c0001077983 */ /* 0x000ea80000300800 */
[----:B------:R-:W2:Y:S04]  /*2d860*/  LDL.LU R16, [R1+0x280] ;  /* 0x0002800001107983 */ /* 0x000ea80000300800 */
[----:B------:R-:W2:Y:S04]  /*2d870*/  LDL.LU R17, [R1+0x284] ;  /* 0x0002840001117983 */ /* 0x000ea80000300800 */
[----:B------:R-:W2:Y:S04]  /*2d880*/  LDL.LU R18, [R1+0x288] ;  /* 0x0002880001127983 */ /* 0x000ea80000300800 */
[----:B------:R-:W2:Y:S01]  /*2d890*/  LDL.LU R19, [R1+0x28c] ;  /* 0x00028c0001137983 */ /* 0x000ea20000300800 */
[----:B----4-:R-:W-:Y:S01]  /*2d8a0*/  HMMA.16816.F32 R24, R20, R10, R24 ;  /* 0x0000000a1418723c */ /* 0x010fe20000001818 */
[----:B---3--:R-:W-:-:S02]  /*2d8b0*/  IMAD.MOV.U32 R2, RZ, RZ, R14 ;  /* 0x000000ffff027224 */ /* 0x008fc400078e000e */
[----:B------:R-:W-:-:S05]  /*2d8c0*/  IMAD.MOV.U32 R3, RZ, RZ, R15 ;  /* 0x000000ffff037224 */ /* 0x000fca00078e000f */
[C---:B--2---:R-:W-:Y:S01]  /*2d8d0*/  HMMA.16816.F32 R4, R20.reuse, R14, R4 ;  /* 0x0000000e1404723c */ /* 0x044fe20000001804 */
[----:B------:R-:W-:Y:S04]  /*2d8e0*/  STL.64 [R1+0x27a8], R18 ;  /* 0x0027a81201007387 */ /* 0x000fe80000100a00 */
[----:B------:R0:W-:Y:S04]  /*2d8f0*/  STL.64 [R1+0x27a0], R16 ;  /* 0x0027a01001007387 */ /* 0x0001e80000100a00 */
[----:B0-----:R-:W2:Y:S04]  /*2d900*/  LDL.LU R16, [R1+0x220] ;  /* 0x0002200001107983 */ /* 0x001ea80000300800 */
[----:B------:R-:W2:Y:S04]  /*2d910*/  LDL.LU R17, [R1+0x224] ;  /* 0x0002240001117983 */ /* 0x000ea80000300800 */
[----:B------:R-:W2:Y:S04]  /*2d920*/  LDL.LU R18, [R1+0x228] ;  /* 0x0002280001127983 */ /* 0x000ea80000300800 */
[----:B------:R-:W2:Y:S04]  /*2d930*/  LDL.LU R19, [R1+0x22c] ;  /* 0x00022c0001137983 */ /* 0x000ea80000300800 */
[----:B------:R-:W-:Y:S04]  /*2d940*/  STL.64 [R1+0x1a0], R24 ;  /* 0x0001a01801007387 */ /* 0x000fe80000100a00 */
[----:B------:R-:W-:Y:S04]  /*2d950*/  STL.64 [R1+0x1a8], R26 ;  /* 0x0001a81a01007387 */ /* 0x000fe80000100a00 */
[----:B------:R-:W-:Y:S04]  /*2d960*/  STL.64 [R1+0x1c0], R4 ;  /* 0x0001c00401007387 */ /* 0x000fe80000100a00 */
[----:B------:R0:W-:Y:S04]  /*2d970*/  STL.64 [R1+0x1c8], R6 ;  /* 0x0001c80601007387 */ /* 0x0001e80000100a00 */
[----:B0-----:R-:W3:Y:S04]  /*2d980*/  LDL.LU.64 R6, [R1+0x27d0] ;  /* 0x0027d00001067983 */ /* 0x001ee80000300a00 */
[----:B------:R-:W3:Y:S04]  /*2d990*/  LDL.LU.64 R4, [R1+0x27c8] ;  /* 0x0027c80001047983 */ /* 0x000ee80000300a00 */
[----:B------:R-:W3:Y:S04]  /*2d9a0*/  LDL.LU.64 R14, [R1+0x27c0] ;  /* 0x0027c000010e7983 */ /* 0x000ee80000300a00 */
[----:B------:R-:W-:Y:S04]  /*2d9b0*/  STL [R1+0x2798], R3 ;  /* 0x0027980301007387 */ /* 0x000fe80000100800 */
[----:B------:R-:W-:Y:S01]  /*2d9c0*/  STL [R1+0x2794], R2 ;  /* 0x0027940201007387 */ /* 0x000fe20000100800 */
[----:B------:R-:W0:Y:S01]  /*2d9d0*/  S2R R27, SR_TID.X ;  /* 0x00000000001b7919 */ /* 0x000e220000002100 */
[----:B---3--:R-:W-:-:S15]  /*2d9e0*/  HMMA.16816.F32 R4, R20, R14, R4 ;  /* 0x0000000e1404723c */ /* 0x008fde0000001804 */
[----:B------:R-:W-:-:S04]  /*2d9f0*/  NOP ;  /* 0x0000000000007918 */ /* 0x000fc80000000000 */
[----:B------:R-:W-:Y:S04]  /*2da00*/  STL.64 [R1+0x1f0], R4 ;  /* 0x0001f00401007387 */ /* 0x000fe80000100a00 */
[----:B------:R1:W-:Y:S04]  /*2da10*/  STL.64 [R1+0x1f8], R6 ;  /* 0x0001f80601007387 */ /* 0x0003e80000100a00 */
[----:B-1----:R-:W2:Y:S01]  /*2da20*/  LDL.LU.64 R6, [R1+0x27b8] ;  /* 0x0027b80001067983 */ /* 0x002ea20000300a00 */
[----:B------:R-:W-:-:S03]  /*2da30*/  IMAD.MOV.U32 R0, RZ, RZ, R15 ;  /* 0x000000ffff007224 */ /* 0x000fc600078e000f */
[----:B------:R-:W3:Y:S01]  /*2da40*/  LDL.LU R15, [R1+0x27b0] ;  /* 0x0027b000010f7983 */ /* 0x000ee20000300800 */
[----:B------:R-:W1:Y:S01]  /*2da50*/  S2R R26, SR_TID.X ;  /* 0x00000000001a7919 */ /* 0x000e620000002100 */
[----:B0-----:R-:W-:-:S05]  /*2da60*/  LOP3.LUT R27, R27, 0x7, RZ, 0xc0, !PT ;  /* 0x000000071b1b7812 */ /* 0x001fca00078ec0ff */
[----:B------:R-:W-:Y:S01]  /*2da70*/  IMAD R27, R27, 0x110, RZ ;  /* 0x000001101b1b7824 */ /* 0x000fe200078e02ff */
[----:B--2---:R-:W-:Y:S01]  /*2da80*/  HMMA.16816.F32 R16, R20, R6, R16 ;  /* 0x000000061410723c */ /* 0x004fe20000001810 */
[----:B------:R-:W-:Y:S02]  /*2da90*/  IMAD.MOV.U32 R2, RZ, RZ, R7 ;  /* 0x000000ffff027224 */ /* 0x000fe400078e0007 */
[----:B-1----:R-:W-:-:S05]  /*2daa0*/  IMAD.SHL.U32 R7, R26, 0x2, RZ ;  /* 0x000000021a077824 */ /* 0x002fca00078e00ff */
[----:B------:R-:W-:Y:S02]  /*2dab0*/  LOP3.LUT R7, R27, 0x30, R7, 0x78, !PT ;  /* 0x000000301b077812 */ /* 0x000fe400078e7807 */
[----:B---3--:R-:W0:Y:S09]  /*2dac0*/  LDSM.16.MT88.4 R24, [R15+UR5+0x8000] ;  /* 0x008000050f18783b */ /* 0x008e320008004200 */
[----:B------:R-:W-:Y:S04]  /*2dad0*/  STL.64 [R1+0x1e0], R16 ;  /* 0x0001e01001007387 */ /* 0x000fe80000100a00 */
[----:B------:R-:W-:Y:S04]  /*2dae0*/  STL.64 [R1+0x1e8], R18 ;  /* 0x0001e81201007387 */ /* 0x000fe80000100a00 */
[----:B------:R-:W1:Y:S04]  /*2daf0*/  LDSM.16.M88.4 R16, [R7+UR5+0x10080] ;  /* 0x010080050710783b */ /* 0x000e680008000200 */
[----:B0-----:R-:W-:Y:S04]  /*2db00*/  STL.64 [R1+0x26f0], R26 ;  /* 0x0026f01a01007387 */ /* 0x001fe80000100a00 */
[----:B------:R0:W-:Y:S04]  /*2db10*/  STL.64 [R1+0x26e8], R24 ;  /* 0x0026e81801007387 */ /* 0x0001e80000100a00 */
[----:B-1----:R-:W-:Y:S01]  /*2db20*/  STL.64 [R1+0x80], R16 ;  /* 0x0000801001007387 */ /* 0x002fe20000100a00 */
[----:B0-----:R-:W-:-:S03]  /*2db30*/  IMAD.MOV.U32 R25, RZ, RZ, R16 ;  /* 0x000000ffff197224 */ /* 0x001fc600078e0010 */
[----:B------:R-:W-:Y:S01]  /*2db40*/  STL.64 [R1+0x88], R18 ;  /* 0x0000881201007387 */ /* 0x000fe20000100a00 */
[----:B------:R-:W-:-:S03]  /*2db50*/  IMAD.MOV.U32 R24, RZ, RZ, R17 ;  /* 0x000000ffff187224 */ /* 0x000fc600078e0011 */
[----:B------:R-:W0:Y:S01]  /*2db60*/  LDSM.16.M88.4 R16, [R7+UR5+0x10880] ;  /* 0x010880050710783b */ /* 0x000e220008000200 */
[----:B------:R-:W-:-:S03]  /*2db70*/  IMAD.MOV.U32 R3, RZ, RZ, R6 ;  /* 0x000000ffff037224 */ /* 0x000fc600078e0006 */
[----:B0-----:R-:W-:Y:S01]  /*2db80*/  STL.64 [R1+0x60], R16 ;  /* 0x0000601001007387 */ /* 0x001fe20000100a00 */
[----:B------:R-:W-:-:S03]  /*2db90*/  IMAD.MOV.U32 R21, RZ, RZ, R16 ;  /* 0x000000ffff157224 */ /* 0x000fc600078e0010 */
[----:B------:R-:W-:Y:S01]  /*2dba0*/  STL.64 [R1+0x68], R18 ;  /* 0x0000681201007387 */ /* 0x000fe20000100a00 */
[----:B------:R-:W-:-:S03]  /*2dbb0*/  IMAD.MOV.U32 R20, RZ, RZ, R17 ;  /* 0x000000ffff147224 */ /* 0x000fc600078e0011 */
[----:B------:R-:W0:Y:S04]  /*2dbc0*/  LDSM.16.M88.4 R16, [R7+UR5+0x11080] ;  /* 0x011080050710783b */ /* 0x000e280008000200 */
[----:B------:R-:W1:Y:S04]  /*2dbd0*/  LDSM.16.M88.4 R4, [R7+UR5+0x11880] ;  /* 0x011880050704783b */ /* 0x000e680008000200 */
[----:B0-----:R-:W-:Y:S04]  /*2dbe0*/  STL.64 [R1+0x50], R16 ;  /* 0x0000501001007387 */ /* 0x001fe80000100a00 */
[----:B------:R0:W-:Y:S01]  /*2dbf0*/  STL.64 [R1+0x58], R18 ;  /* 0x0000581201007387 */ /* 0x0001e20000100a00 */
[----:B------:R-:W-:-:S02]  /*2dc00*/  IMAD.MOV.U32 R28, RZ, RZ, R16 ;  /* 0x000000ffff1c7224 */ /* 0x000fc400078e0010 */
[----:B------:R-:W-:Y:S01]  /*2dc10*/  IMAD.MOV.U32 R29, RZ, RZ, R17 ;  /* 0x000000ffff1d7224 */ /* 0x000fe200078e0011 */
[----:B0-----:R-:W2:Y:S04]  /*2dc20*/  LDL.LU.64 R18, [R1+0x27a8] ;  /* 0x0027a80001127983 */ /* 0x001ea80000300a00 */
[----:B------:R-:W2:Y:S04]  /*2dc30*/  LDL.LU.64 R16, [R1+0x27a0] ;  /* 0x0027a00001107983 */ /* 0x000ea80000300a00 */
[----:B-1----:R-:W-:Y:S04]  /*2dc40*/  STL.64 [R1+0x40], R4 ;  /* 0x0000400401007387 */ /* 0x002fe80000100a00 */
[----:B------:R-:W-:Y:S04]  /*2dc50*/  STL.64 [R1+0x48], R6 ;  /* 0x0000480601007387 */ /* 0x000fe80000100a00 */
[----:B------:R-:W0:Y:S04]  /*2dc60*/  LDSM.16.MT88.4 R4, [R15+UR5+0x8080] ;  /* 0x008080050f04783b */ /* 0x000e280008004200 */
[----:B0-----:R-:W-:Y:S04]  /*2dc70*/  STL.64 [R1+0x26b0], R6 ;  /* 0x0026b00601007387 */ /* 0x001fe80000100a00 */
[----:B------:R0:W-:Y:S04]  /*2dc80*/  STL.64 [R1+0x26a8], R4 ;  /* 0x0026a80401007387 */ /* 0x0001e80000100a00 */
[----:B0-----:R-:W2:Y:S04]  /*2dc90*/  LDL.LU.64 R4, [R1+0x10] ;  /* 0x0000100001047983 */ /* 0x001ea80000300a00 */
[----:B------:R-:W2:Y:S02]  /*2dca0*/  LDL.LU.64 R6, [R1+0x18] ;  /* 0x0000180001067983 */ /* 0x000ea40000300a00 */
[----:B--2---:R-:W-:-:S15]  /*2dcb0*/  HMMA.16816.F32 R16, R4, R10, R16 ;  /* 0x0000000a0410723c */ /* 0x004fde0000001810 */
[----:B------:R-:W-:-:S04]  /*2dcc0*/  NOP ;  /* 0x0000000000007918 */ /* 0x000fc80000000000 */
[----:B------:R0:W-:Y:S02]  /*2dcd0*/  STL.64 [R1+0x200], R16 ;  /* 0x0002001001007387 */ /* 0x0001e40000100a00 */
[----:B0-----:R-:W-:Y:S02]  /*2dce0*/  IMAD.MOV.U32 R17, RZ, RZ, R10 ;  /* 0x000000ffff117224 */ /* 0x001fe400078e000a */
[----:B------:R-:W-:Y:S02]  /*2dcf0*/  IMAD.MOV.U32 R16, RZ, RZ, R11 ;  /* 0x000000ffff107224 */ /* 0x000fe400078e000b */
[----:B------:R-:W0:Y:S04]  /*2dd00*/  LDSM.16.MT88.4 R8, [R15+UR5+0x8100] ;  /* 0x008100050f08783b */ /* 0x000e280008004200 */
[----:B------:R-:W-:Y:S04]  /*2dd10*/  STL.64 [R1+0x208], R18 ;  /* 0x0002081201007387 */ /* 0x000fe80000100a00 */
[----:B------:R-:W-:Y:S01]  /*2dd20*/  STL.64 [R1+0x2780], R16 ;  /* 0x0027801001007387 */ /* 0x000fe20000100a00 */
[----:B------:R-:W-:-:S02]  /*2dd30*/  IMAD.MOV.U32 R23, RZ, RZ, R4 ;  /* 0x000000ffff177224 */ /* 0x000fc400078e0004 */
[----:B------:R-:W-:Y:S01]  /*2dd40*/  IMAD.MOV.U32 R22, RZ, RZ, R5 ;  /* 0x000000ffff167224 */ /* 0x000fe200078e0005 */
[----:B------:R-:W1:Y:S04]  /*2dd50*/  LDSM.16.MT88.4 R12, [R15+UR5+0x8180] ;  /* 0x008180050f0c783b */ /* 0x000e680008004200 */
[----:B0-----:R-:W-:Y:S04]  /*2dd60*/  STL.64 [R1+0x2688], R10 ;  /* 0x0026880a01007387 */ /* 0x001fe80000100a00 */
[----:B------:R0:W-:Y:S04]  /*2dd70*/  STL.64 [R1+0x2680], R8 ;  /* 0x0026800801007387 */ /* 0x0001e80000100a00 */
[----:B0-----:R-:W2:Y:S04]  /*2dd80*/  LDL.LU R8, [R1+0x110] ;  /* 0x0001100001087983 */ /* 0x001ea80000300800 */
[----:B------:R-:W2:Y:S04]  /*2dd90*/  LDL.LU R9, [R1+0x114] ;  /* 0x0001140001097983 */ /* 0x000ea80000300800 */
[----:B------:R-:W3:Y:S04]  /*2dda0*/  LDL.LU R10, [R1+0x118] ;  /* 0x00011800010a7983 */ /* 0x000ee80000300800 */
[----:B------:R-:W3:Y:S04]  /*2ddb0*/  LDL.LU R11, [R1+0x11c] ;  /* 0x00011c00010b7983 */ /* 0x000ee80000300800 */
[----:B---3--:R-:W-:Y:S04]  /*2ddc0*/  STL.64 [R1+0x2698], R10 ;  /* 0x0026980a01007387 */ /* 0x008fe80000100a00 */
[----:B--2---:R0:W-:Y:S02]  /*2ddd0*/  STL.64 [R1+0x2690], R8 ;  /* 0x0026900801007387 */ /* 0x0041e40000100a00 */
[----:B0-----:R-:W-:-:S02]  /*2dde0*/  IMAD.MOV.U32 R8, RZ, RZ, R25 ;  /* 0x000000ffff087224 */ /* 0x001fc400078e0019 */
[----:B------:R-:W-:-:S05]  /*2ddf0*/  IMAD.MOV.U32 R9, RZ, RZ, R24 ;  /* 0x000000ffff097224 */ /* 0x000fca00078e0018 */
[----:B------:R-:W-:Y:S04]  /*2de00*/  STL.64 [R1+0x26f8], R8 ;  /* 0x0026f80801007387 */ /* 0x000fe80000100a00 */
[----:B------:R-:W2:Y:S04]  /*2de10*/  LDL.LU R24, [R1] ;  /* 0x0000000001187983 */ /* 0x000ea80000300800 */
[----:B------:R-:W2:Y:S04]  /*2de20*/  LDL.LU R25, [R1+0x4] ;  /* 0x0000040001197983 */ /* 0x000ea80000300800 */
[----:B------:R-:W3:Y:S04]  /*2de30*/  LDL.LU R26, [R1+0x8] ;  /* 0x00000800011a7983 */ /* 0x000ee80000300800 */
[----:B------:R-:W3:Y:S01]  /*2de40*/  LDL.LU R27, [R1+0xc] ;  /* 0x00000c00011b7983 */ /* 0x000ee20000300800 */
[----:B------:R-:W-:-:S02]  /*2de50*/  IMAD.MOV.U32 R10, RZ, RZ, R3 ;  /* 0x000000ffff0a7224 */ /* 0x000fc400078e0003 */
[----:B------:R-:W-:Y:S02]  /*2de60*/  IMAD.MOV.U32 R11, RZ, RZ, R2 ;  /* 0x000000ffff0b7224 */ /* 0x000fe400078e0002 */
[----:B------:R-:W-:Y:S02]  /*2de70*/  IMAD.MOV.U32 R19, RZ, RZ, R6 ;  /* 0x000000ffff137224 */ /* 0x000fe400078e0006 */
[----:B------:R-:W-:Y:S01]  /*2de80*/  IMAD.MOV.U32 R18, RZ, RZ, R7 ;  /* 0x000000ffff127224 */ /* 0x000fe200078e0007 */
[----:B---3--:R-:W-:Y:S04]  /*2de90*/  STL.64 [R1+0x2768], R26 ;  /* 0x0027681a01007387 */ /* 0x008fe80000100a00 */
[----:B--2---:R-:W-:Y:S04]  /*2dea0*/  STL.64 [R1+0x2760], R24 ;  /* 0x0027601801007387 */ /* 0x004fe80000100a00 */
[----:B------:R-:W2:Y:S04]  /*2deb0*/  LDL.LU R3, [R1+0x2798] ;  /* 0x0027980001037983 */ /* 0x000ea80000300800 */
[----:B------:R-:W3:Y:S04]  /*2dec0*/  LDL.LU R2, [R1+0x2794] ;  /* 0x0027940001027983 */ /* 0x000ee80000300800 */
[----:B------:R-:W-:Y:S04]  /*2ded0*/  STL.64 [R1+0x2778], R10 ;  /* 0x0027780a01007387 */ /* 0x000fe80000100a00 */
        /* <DEDUP_REMOVED lines=9> */
[----:B------:R-:W4:Y:S01]  /*2df70*/  LDL.LU R7, [R1+0x2fc] ;  /* 0x0002fc0001077983 */ /* 0x000f220000300800 */
[----:B------:R-:W-:-:S03]  /*2df80*/  IMAD.MOV.U32 R24, RZ, RZ, R23 ;  /* 0x000000ffff187224 */ /* 0x000fc600078e0017 */
[----:B------:R-:W2:Y:S04]  /*2df90*/  LDL R23, [R1+0x1be0] ;  /* 0x001be00001177983 */ /* 0x000ea80000100800 */
[----:B----4-:R-:W-:Y:S04]  /*2dfa0*/  STL.64 [R1+0x26d0], R6 ;  /* 0x0026d00601007387 */ /* 0x010fe80000100a00 */
[----:B--2---:R0:W-:Y:S04]  /*2dfb0*/  STL.64 [R1+0x26c8], R4 ;  /* 0x0026c80401007387 */ /* 0x0041e80000100a00 */
[----:B0-----:R-:W2:Y:S04]  /*2dfc0*/  LDL.LU R4, [R1+0x300] ;  /* 0x0003000001047983 */ /* 0x001ea80000300800 */
[----:B------:R-:W2:Y:S04]  /*2dfd0*/  LDL.LU R5, [R1+0x304] ;  /* 0x0003040001057983 */ /* 0x000ea80000300800 */
[----:B------:R-:W4:Y:S04]  /*2dfe0*/  LDL.LU R6, [R1+0x308] ;  /* 0x0003080001067983 */ /* 0x000f280000300800 */
[----:B------:R-:W4:Y:S04]  /*2dff0*/  LDL.LU R7, [R1+0x30c] ;  /* 0x00030c0001077983 */ /* 0x000f280000300800 */
[----:B------:R-:W2:Y:S01]  /*2e000*/  LDL.LU R16, [R1+0x2b0] ;  /* 0x0002b00001107983 */ /* 0x000ea20000300800 */
[----:B------:R-:W-:-:S03]  /*2e010*/  IMAD.MOV.U32 R27, RZ, RZ, R18 ;  /* 0x000000ffff1b7224 */ /* 0x000fc600078e0012 */
[----:B------:R-:W3:Y:S01]  /*2e020*/  LDL.LU R17, [R1+0x2b4] ;  /* 0x0002b40001117983 */ /* 0x000ee20000300800 */
[----:B------:R-:W-:-:S03]  /*2e030*/  IMAD.MOV.U32 R26, RZ, RZ, R19 ;  /* 0x000000ffff1a7224 */ /* 0x000fc600078e0013 */
        /* <DEDUP_REMOVED lines=12> */
[----:B------:R-:W4:Y:S04]  /*2e100*/  LDL.LU R6, [R1+0x328] ;  /* 0x0003280001067983 */ /* 0x000f280000300800 */
[----:B------:R-:W4:Y:S04]  /*2e110*/  LDL.LU R7, [R1+0x32c] ;  /* 0x00032c0001077983 */ /* 0x000f280000300800 */
[----:B----4-:R0:W-:Y:S04]  /*2e120*/  STL.64 [R1+0x2720], R6 ;  /* 0x0027200601007387 */ /* 0x0101e80000100a00 */
[----:B--2---:R-:W-:Y:S04]  /*2e130*/  STL.64 [R1+0x2718], R4 ;  /* 0x0027180401007387 */ /* 0x004fe80000100a00 */
[----:B0-----:R-:W2:Y:S01]  /*2e140*/  LDL.LU R6, [R1+0x38] ;  /* 0x0000380001067983 */ /* 0x001ea20000300800 */
[----:B------:R-:W-:-:S03]  /*2e150*/  IMAD.MOV.U32 R7, RZ, RZ, R0 ;  /* 0x000000ffff077224 */ /* 0x000fc600078e0000 */
[----:B------:R-:W4:Y:S04]  /*2e160*/  LDL.LU R0, [R1+0x2790] ;  /* 0x0027900001007983 */ /* 0x000f280000300800 */
[----:B-1----:R-:W-:Y:S04]  /*2e170*/  STL.64 [R1+0x2650], R14 ;  /* 0x0026500e01007387 */ /* 0x002fe80000100a00 */
[----:B------:R0:W-:Y:S04]  /*2e180*/  STL.64 [R1+0x2648], R12 ;  /* 0x0026480c01007387 */ /* 0x0001e80000100a00 */
[----:B------:R-:W2:Y:S04]  /*2e190*/  LDL.LU R8, [R1+0x2c0] ;  /* 0x0002c00001087983 */ /* 0x000ea80000300800 */
[----:B------:R-:W2:Y:S04]  /*2e1a0*/  LDL.LU R9, [R1+0x2c4] ;  /* 0x0002c40001097983 */ /* 0x000ea80000300800 */
[----:B------:R-:W2:Y:S04]  /*2e1b0*/  LDL.LU R10, [R1+0x2c8] ;  /* 0x0002c800010a7983 */ /* 0x000ea80000300800 */
[----:B------:R-:W2:Y:S01]  /*2e1c0*/  LDL.LU R11, [R1+0x2cc] ;  /* 0x0002cc00010b7983 */ /* 0x000ea20000300800 */
[----:B0-----:R-:W-:-:S02]  /*2e1d0*/  IMAD.MOV.U32 R12, RZ, RZ, R21 ;  /* 0x000000ffff0c7224 */ /* 0x001fc400078e0015 */
[----:B------:R-:W-:-:S05]  /*2e1e0*/  IMAD.MOV.U32 R13, RZ, RZ, R20 ;  /* 0x000000ffff0d7224 */ /* 0x000fca00078e0014 */
[----:B------:R0:W-:Y:S04]  /*2e1f0*/  STL.64 [R1+0x2728], R12 ;  /* 0x0027280c01007387 */ /* 0x0001e80000100a00 */
[----:B0-----:R-:W2:Y:S04]  /*2e200*/  LDL.LU R12, [R1+0x330] ;  /* 0x00033000010c7983 */ /* 0x001ea80000300800 */
[----:B------:R-:W2:Y:S04]  /*2e210*/  LDL.LU R13, [R1+0x334] ;  /* 0x00033400010d7983 */ /* 0x000ea80000300800 */
[----:B------:R-:W2:Y:S04]  /*2e220*/  LDL.LU R14, [R1+0x338] ;  /* 0x00033800010e7983 */ /* 0x000ea80000300800 */
[----:B------:R-:W2:Y:S01]  /*2e230*/  LDL.LU R15, [R1+0x33c] ;  /* 0x00033c00010f7983 */ /* 0x000ea20000300800 */
[----:B------:R-:W-:-:S03]  /*2e240*/  IMAD.MOV.U32 R25, RZ, RZ, R22 ;  /* 0x000000ffff197224 */ /* 0x000fc600078e0016 */
[----:B--2---:R3:W-:Y:S02]  /*2e250*/  STL.64 [R1+0x2738], R14 ;  /* 0x0027380e01007387 */ /* 0x0047e40000100a00 */
[----:B---3--:R-:W-:Y:S02]  /*2e260*/  IMAD.MOV.U32 R14, RZ, RZ, R2 ;  /* 0x000000ffff0e7224 */ /* 0x008fe400078e0002 */
[----:B------:R-:W-:-:S07]  /*2e270*/  IMAD.MOV.U32 R15, RZ, RZ, R3 ;  /* 0x000000ffff0f7224 */ /* 0x000fce00078e0003 */
[----:B------:R-:W-:Y:S01]  /*2e280*/  HMMA.16816.F32 R16, R24, R14, R16 ;  /* 0x0000000e1810723c */ /* 0x000fe20000001810 */
[----:B------:R-:W-:Y:S04]  /*2e290*/  STL.64 [R1+0x2730], R12 ;  /* 0x0027300c01007387 */ /* 0x000fe80000100a00 */
[----:B------:R-:W2:Y:S04]  /*2e2a0*/  LDL.LU R2, [R1+0x278c] ;  /* 0x00278c0001027983 */ /* 0x000ea80000300800 */
[----:B------:R-:W3:Y:S10]  /*2e2b0*/  LDL.LU R3, [R1+0x2788] ;  /* 0x0027880001037983 */ /* 0x000ef40000300800 */
[----:B------:R0:W-:Y:S04]  /*2e2c0*/  STL.64 [R1+0x280], R16 ;  /* 0x0002801001007387 */ /* 0x0001e80000100a00 */
[----:B------:R-:W-:Y:S04]  /*2e2d0*/  STL.64 [R1+0x288], R18 ;  /* 0x0002881201007387 */ /* 0x000fe80000100a00 */
[----:B0-----:R-:W2:Y:S04]  /*2e2e0*/  LDL.LU.64 R16, [R1+0x2780] ;  /* 0x0027800001107983 */ /* 0x001ea80000300a00 */
[----:B------:R2:W-:Y:S02]  /*2e2f0*/  STL.64 [R1+0x2748], R14 ;  /* 0x0027480e01007387 */ /* 0x0005e40000100a00 */
[----:B--2---:R-:W-:-:S02]  /*2e300*/  IMAD.MOV.U32 R14, RZ, RZ, R17 ;  /* 0x000000ffff0e7224 */ /* 0x004fc400078e0011 */
[----:B------:R-:W-:Y:S02]  /*2e310*/  IMAD.MOV.U32 R15, RZ, RZ, R16 ;  /* 0x000000ffff0f7224 */ /* 0x000fe400078e0010 */
[----:B------:R-:W0:Y:S04]  /*2e320*/  LDSM.16.MT88.4 R16, [R23+UR5+0x8000] ;  /* 0x008000051710783b */ /* 0x000e280008004200 */
[----:B------:R1:W-:Y:S04]  /*2e330*/  STL.64 [R1+0x2770], R14 ;  /* 0x0027700e01007387 */ /* 0x0003e80000100a00 */
[----:B------:R-:W2:Y:S04]  /*2e340*/  LDL.LU R12, [R1+0x2a0] ;  /* 0x0002a000010c7983 */ /* 0x000ea80000300800 */
[----:B------:R-:W2:Y:S04]  /*2e350*/  LDL.LU R13, [R1+0x2a4] ;  /* 0x0002a400010d7983 */ /* 0x000ea80000300800 */
[----:B-1----:R-:W2:Y:S04]  /*2e360*/  LDL.LU R14, [R1+0x2a8] ;  /* 0x0002a800010e7983 */ /* 0x002ea80000300800 */
[----:B------:R-:W2:Y:S04]  /*2e370*/  LDL.LU R15, [R1+0x2ac] ;  /* 0x0002ac00010f7983 */ /* 0x000ea80000300800 */
[----:B------:R1:W-:Y:S04]  /*2e380*/  STL [R1+0x2740], R23 ;  /* 0x0027401701007387 */ /* 0x0003e80000100800 */
[----:B------:R-:W2:Y:S04]  /*2e390*/  LDL.LU R20, [R1+0x260] ;  /* 0x0002600001147983 */ /* 0x000ea80000300800 */
[----:B------:R-:W2:Y:S04]  /*2e3a0*/  LDL.LU R21, [R1+0x264] ;  /* 0x0002640001157983 */ /* 0x000ea80000300800 */
[----:B------:R-:W2:Y:S04]  /*2e3b0*/  LDL.LU R22, [R1+0x268] ;  /* 0x0002680001167983 */ /* 0x000ea80000300800 */
[----:B-1----:R-:W2:Y:S01]  /*2e3c0*/  LDL.LU R23, [R1+0x26c] ;  /* 0x00026c0001177983 */ /* 0x002ea20000300800 */
[C---:B------:R-:W-:Y:S03]  /*2e3d0*/  HMMA.16816.F32 R8, R24.reuse, R6, R8 ;  /* 0x000000061808723c */ /* 0x040fe60000001808 */
[----:B--2---:R-:W-:Y:S04]  /*2e3e0*/  STL.64 [R1+0x2758], R22 ;  /* 0x0027581601007387 */ /* 0x004fe80000100a00 */
[----:B------:R1:W-:Y:S04]  /*2e3f0*/  STL.64 [R1+0x2750], R20 ;  /* 0x0027501401007387 */ /* 0x0003e80000100a00 */
[----:B-1----:R-:W2:Y:S04]  /*2e400*/  LDL.LU R20, [R1+0x270] ;  /* 0x0002700001147983 */ /* 0x002ea80000300800 */
[----:B------:R-:W2:Y:S04]  /*2e410*/  LDL.LU R21, [R1+0x274] ;  /* 0x0002740001157983 */ /* 0x000ea80000300800 */
[----:B------:R-:W2:Y:S04]  /*2e420*/  LDL.LU R22, [R1+0x278] ;  /* 0x0002780001167983 */ /* 0x000ea80000300800 */
[----:B------:R-:W2:Y:S04]  /*2e430*/  LDL.LU R23, [R1+0x27c] ;  /* 0x00027c0001177983 */ /* 0x000ea80000300800 */
[----:B0-----:R-:W-:Y:S04]  /*2e440*/  STL.64 [R1+0x25f8], R18 ;  /* 0x0025f81201007387 */ /* 0x001fe80000100a00 */
[----:B------:R0:W-:Y:S04]  /*2e450*/  STL.64 [R1+0x25f0], R16 ;  /* 0x0025f01001007387 */ /* 0x0001e80000100a00 */
[----:B0-----:R-:W2:Y:S04]  /*2e460*/  LDL.64 R16, [R1+0x40] ;  /* 0x0000400001107983 */ /* 0x001ea80000100a00 */
[----:B------:R-:W-:Y:S04]  /*2e470*/  STL.64 [R1+0x2e0], R8 ;  /* 0x0002e00801007387 */ /* 0x000fe80000100a00 */
[----:B------:R0:W-:Y:S04]  /*2e480*/  STL.64 [R1+0x2e8], R10 ;  /* 0x0002e80a01007387 */ /* 0x0001e80000100a00 */
[----:B0-----:R-:W2:Y:S02]  /*2e490*/  LDL.LU.64 R10, [R1+0x2778] ;  /* 0x00277800010a7983 */ /* 0x001ea40000300a00 */
[----:B--2---:R-:W-:Y:S02]  /*2e4a0*/  HMMA.16816.F32 R24, R24, R10, R12 ;  /* 0x0000000a1818723c */ /* 0x004fe4000000180c */
[----:B------:R-:W2:-:S15]  /*2e4b0*/  LDL.LU.64 R14, [R1+0x2770] ;  /* 0x00277000010e7983 */ /* 0x000e9e0000300a00 */
[----:B------:R-:W-:Y:S02]  /*2e4c0*/  NOP ;  /* 0x0000000000007918 */ /* 0x000fe40000000000 */
        /* <DEDUP_REMOVED lines=10> */
[----:B--2---:R-:W-:Y:S02]  /*2e570*/  HMMA.16816.F32 R12, R24, R14, R20 ;  /* 0x0000000e180c723c */ /* 0x004fe40000001814 */
[----:B------:R-:W2:-:S15]  /*2e580*/  LDL.LU R23, [R1+0x2740] ;  /* 0x0027400001177983 */ /* 0x000e9e0000300800 */
[----:B------:R-:W-:Y:S02]  /*2e590*/  NOP ;  /* 0x0000000000007918 */ /* 0x000fe40000000000 */
[----:B------:R-:W-:Y:S04]  /*2e5a0*/  STL.64 [R1+0x2b0], R12 ;  /* 0x0002b00c01007387 */ /* 0x000fe80000100a00 */
[----:B------:R0:W-:Y:S04]  /*2e5b0*/  STL.64 [R1+0x2b8], R14 ;  /* 0x0002b80e01007387 */ /* 0x0001e80000100a00 */
[----:B0-----:R-:W3:Y:S04]  /*2e5c0*/  LDL.LU.64 R14, [R1+0x2738] ;  /* 0x00273800010e7983 */ /* 0x001ee80000300a00 */
[----:B------:R-:W3:Y:S04]  /*2e5d0*/  LDL.LU.64 R12, [R1+0x2730] ;  /* 0x00273000010c7983 */ /* 0x000ee80000300a00 */
[----:B--2---:R-:W0:Y:S04]  /*2e5e0*/  LDSM.16.MT88.4 R20, [R23+UR5+0x8080] ;  /* 0x008080051714783b */ /* 0x004e280008004200 */
[----:B0-----:R0:W-:Y:S04]  /*2e5f0*/  STL.64 [R1+0x25c0], R22 ;  /* 0x0025c01601007387 */ /* 0x0011e80000100a00 */
[----:B0-----:R-:W2:Y:S01]  /*2e600*/  LDL R23, [R1+0x1be0] ;  /* 0x001be00001177983 */ /* 0x001ea20000100800 */
[----:B---3--:R-:W-:Y:S03]  /*2e610*/  HMMA.16816.F32 R4, R24, R6, R12 ;  /* 0x000000061804723c */ /* 0x008fe6000000180c */
[----:B------:R-:W-:Y:S04]  /*2e620*/  STL.64 [R1+0x25b8], R20 ;  /* 0x0025b81401007387 */ /* 0x000fe80000100a00 */
[----:B------:R-:W3:-:S12]  /*2e630*/  LDL.LU.64 R12, [R1+0x2728] ;  /* 0x00272800010c7983 */ /* 0x000ed80000300a00 */
[----:B------:R-:W-:Y:S04]  /*2e640*/  STL.64 [R1+0x2a0], R4 ;  /* 0x0002a00401007387 */ /* 0x000fe80000100a00 */
[----:B------:R-:W-:Y:S04]  /*2e650*/  STL.64 [R1+0x2a8], R6 ;  /* 0x0002a80601007387 */ /* 0x000fe80000100a00 */
[----:B--2---:R-:W0:Y:S04]  /*2e660*/  LDSM.16.MT88.4 R4, [R23+UR5+0x8100] ;  /* 0x008100051704783b */ /* 0x004e280008004200 */
[----:B0-----:R-:W-:Y:S04]  /*2e670*/  STL.64 [R1+0x10], R4 ;  /* 0x0000100401007387 */ /* 0x001fe80000100a00 */
[----:B------:R0:W-:Y:S04]  /*2e680*/  STL.64 [R1+0x18], R6 ;  /* 0x0000180601007387 */ /* 0x0001e80000100a00 */
[----:B0-----:R-:W2:Y:S04]  /*2e690*/  LDL.LU.64 R6, [R1+0x2720] ;  /* 0x0027200001067983 */ /* 0x001ea80000300a00 */
[----:B------:R-:W2:Y:S04]  /*2e6a0*/  LDL.LU.64 R4, [R1+0x2718] ;  /* 0x0027180001047983 */ /* 0x000ea80000300a00 */
[----:B------:R-:W-:Y:S01]  /*2e6b0*/  STL [R1+0x25c8], R23 ;  /* 0x0025c81701007387 */ /* 0x000fe20000100800 */
[----:B------:R-:W-:-:S02]  /*2e6c0*/  IMAD.MOV.U32 R20, RZ, RZ, R28 ;  /* 0x000000ffff147224 */ /* 0x000fc400078e001c */
[----:B------:R-:W-:Y:S01]  /*2e6d0*/  IMAD.MOV.U32 R21, RZ, RZ, R29 ;  /* 0x000000ffff157224 */ /* 0x000fe200078e001d */
[----:B------:R-:W3:Y:S04]  /*2e6e0*/  LDL.LU R28, [R1+0x2714] ;  /* 0x00271400011c7983 */ /* 0x000ee80000300800 */
[----:B------:R-:W3:Y:S01]  /*2e6f0*/  LDL.LU R29, [R1+0x2710] ;  /* 0x00271000011d7983 */ /* 0x000ee20000300800 */
[----:B--2---:R-:W-:Y:S03]  /*2e700*/  HMMA.16816.F32 R24, R24, R10, R4 ;  /* 0x0000000a1818723c */ /* 0x004fe60000001804 */
[----:B------:R-:W2:Y:S04]  /*2e710*/  LDL.LU.64 R6, [R1+0x2708] ;  /* 0x0027080001067983 */ /* 0x000ea80000300a00 */
[----:B------:R-:W2:Y:S04]  /*2e720*/  LDL.LU.64 R4, [R1+0x2700] ;  /* 0x0027000001047983 */ /* 0x000ea80000300a00 */
[----:B------:R-:W2:Y:S08]  /*2e730*/  LDL.LU.64 R8, [R1+0x26f8] ;  /* 0x0026f80001087983 */ /* 0x000eb00000300a00 */
        /* <DEDUP_REMOVED lines=8> */
[----:B0-----:R-:W3:Y:S04]  /*2e7c0*/  LDL.LU.64 R6, [R1+0x26e0] ;  /* 0x0026e00001067983 */ /* 0x001ee80000300a00 */
[----:B------:R-:W3:Y:S02]  /*2e7d0*/  LDL.LU.64 R4, [R1+0x26d8] ;  /* 0x0026d80001047983 */ /* 0x000ee40000300a00 */
[----:B---3--:R-:W-:-:S15]  /*2e7e0*/  HMMA.16816.F32 R4, R24, R12, R4 ;  /* 0x0000000c1804723c */ /* 0x008fde0000001804 */
[----:B------:R-:W-:-:S04]  /*2e7f0*/  NOP ;  /* 0x0000000000007918 */ /* 0x000fc80000000000 */
[----:B------:R-:W-:Y:S04]  /*2e800*/  STL.64 [R1+0x250], R4 ;  /* 0x0002500401007387 */ /* 0x000fe80000100a00 */
[----:B------:R0:W-:Y:S04]  /*2e810*/  STL.64 [R1+0x258], R6 ;  /* 0x0002580601007387 */ /* 0x0001e80000100a00 */
[----:B0-----:R-:W2:Y:S04]  /*2e820*/  LDL.LU.64 R6, [R1+0x26d0] ;  /* 0x0026d00001067983 */ /* 0x001ea80000300a00 */
[----:B------:R-:W2:Y:S04]  /*2e830*/  LDL.LU.64 R4, [R1+0x26c8] ;  /* 0x0026c80001047983 */ /* 0x000ea80000300a00 */
[----:B------:R0:W-:Y:S04]  /*2e840*/  STL.64 [R1+0x26a0], R12 ;  /* 0x0026a00c01007387 */ /* 0x0001e80000100a00 */
[----:B0-----:R-:W3:Y:S04]  /*2e850*/  LDL.LU R12, [R1+0x190] ;  /* 0x00019000010c7983 */ /* 0x001ee80000300800 */
[----:B------:R-:W3:Y:S04]  /*2e860*/  LDL.LU R13, [R1+0x194] ;  /* 0x00019400010d7983 */ /* 0x000ee80000300800 */
[----:B------:R-:W3:Y:S04]  /*2e870*/  LDL.LU R14, [R1+0x198] ;  /* 0x00019800010e7983 */ /* 0x000ee80000300800 */
[----:B------:R-:W3:Y:S01]  /*2e880*/  LDL.LU R15, [R1+0x19c] ;  /* 0x00019c00010f7983 */ /* 0x000ee20000300800 */
[----:B--2---:R-:W-:-:S15]  /*2e890*/  HMMA.16816.F32 R4, R24, R20, R4 ;  /* 0x000000141804723c */ /* 0x004fde0000001804 */
[----:B------:R-:W-:-:S04]  /*2e8a0*/  NOP ;  /* 0x0000000000007918 */ /* 0x000fc80000000000 */
[----:B------:R-:W-:Y:S04]  /*2e8b0*/  STL.64 [R1+0x240], R4 ;  /* 0x0002400401007387 */ /* 0x000fe80000100a00 */
[----:B------:R0:W-:Y:S04]  /*2e8c0*/  STL.64 [R1+0x248], R6 ;  /* 0x0002480601007387 */ /* 0x0001e80000100a00 */
[----:B0-----:R-:W2:Y:S04]  /*2e8d0*/  LDL.LU.64 R6, [R1+0x26c0] ;  /* 0x0026c00001067983 */ /* 0x001ea80000300a00 */
[----:B------:R-:W2:Y:S02]  /*2e8e0*/  LDL.LU.64 R4, [R1+0x26b8] ;  /* 0x0026b80001047983 */ /* 0x000ea40000300a00 */
[----:B--2---:R-:W-:Y:S02]  /*2e8f0*/  HMMA.16816.F32 R24, R24, R16, R4 ;  /* 0x000000101818723c */ /* 0x004fe40000001804 */
[----:B------:R-:W3:Y:S04]  /*2e900*/  LDL.LU.64 R6, [R1+0x26b0] ;  /* 0x0026b00001067983 */ /* 0x000ee80000300a00 */
[----:B------:R-:W3:-:S13]  /*2e910*/  LDL.LU.64 R4, [R1+0x26a8] ;  /* 0x0026a80001047983 */ /* 0x000eda0000300a00 */
[----:B------:R0:W-:Y:S04]  /*2e920*/  STL.64 [R1+0x230], R24 ;  /* 0x0002301801007387 */ /* 0x0001e80000100a00 */
[----:B------:R1:W-:Y:S04]  /*2e930*/  STL.64 [R1+0x238], R26 ;  /* 0x0002381a01007387 */ /* 0x0003e80000100a00 */
[----:B0-----:R-:W2:Y:S04]  /*2e940*/  LDL.LU R24, [R1+0x180] ;  /* 0x0001800001187983 */ /* 0x001ea80000300800 */
[----:B------:R-:W2:Y:S01]  /*2e950*/  LDL.LU R25, [R1+0x184] ;  /* 0x0001840001197983 */ /* 0x000ea20000300800 */
[----:B-1----:R-:W-:-:S02]  /*2e960*/  IMAD.MOV.U32 R26, RZ, RZ, R29 ;  /* 0x000000ffff1a7224 */ /* 0x002fc400078e001d */
[----:B------:R-:W-:Y:S01]  /*2e970*/  IMAD.MOV.U32 R27, RZ, RZ, R28 ;  /* 0x000000ffff1b7224 */ /* 0x000fe200078e001c */
[----:B---3--:R-:W-:Y:S01]  /*2e980*/  HMMA.16816.F32 R8, R4, R8, R12 ;  /* 0x000000080408723c */ /* 0x008fe2000000180c */
[----:B------:R-:W2:-:S15]  /*2e990*/  LDL.LU.64 R12, [R1+0x26a0] ;  /* 0x0026a000010c7983 */ /* 0x000e9e0000300a00 */
[----:B------:R-:W-:-:S03]  /*2e9a0*/  NOP ;  /* 0x0000000000007918 */ /* 0x000fc60000000000 */
[----:B------:R-:W-:Y:S01]  /*2e9b0*/  IMAD.MOV.U32 R29, RZ, RZ, R10 ;  /* 0x000000ffff1d7224 */ /* 0x000fe200078e000a */
[----:B------:R0:W-:Y:S01]  /*2e9c0*/  STL.64 [R1+0x220], R8 ;  /* 0x0002200801007387 */ /* 0x0001e20000100a00 */
[----:B------:R-:W-:-:S03]  /*2e9d0*/  IMAD.MOV.U32 R28, RZ, RZ, R11 ;  /* 0x000000ffff1c7224 */ /* 0x000fc600078e000b */
[----:B------:R-:W3:Y:S04]  /*2e9e0*/  LDL.LU.64 R10, [R1+0x2698] ;  /* 0x00269800010a7983 */ /* 0x000ee80000300a00 */
[----:B0-----:R-:W3:Y:S04]  /*2e9f0*/  LDL.LU.64 R8, [R1+0x2690] ;  /* 0x0026900001087983 */ /* 0x001ee80000300a00 */
[----:B------:R-:W-:Y:S04]  /*2ea00*/  STL [R1+0x2534], R28 ;  /* 0x0025341c01007387 */ /* 0x000fe80000100800 */
[----:B------:R-:W-:Y:S04]  /*2ea10*/  STL [R1+0x2530], R29 ;  /* 0x0025301d01007387 */ /* 0x000fe80000100800 */
[----:B------:R-:W-:Y:S01]  /*2ea20*/  STL.64 [R1+0x2668], R20 ;  /* 0x0026681401007387 */ /* 0x000fe20000100a00 */
[C---:B--2---:R-:W-:Y:S08]  /*2ea30*/  HMMA.16816.F32 R12, R4.reuse, R12, R24 ;  /* 0x0000000c040c723c */ /* 0x044ff00000001818 */
[C---:B---3--:R-:W-:Y:S11]  /*2ea40*/  HMMA.16816.F32 R8, R4.reuse, R20, R8 ;  /* 0x000000140408723c */ /* 0x048ff60000001808 */
[----:B------:R-:W-:Y:S04]  /*2ea50*/  STL.64 [R1+0x210], R12 ;  /* 0x0002100c01007387 */ /* 0x000fe80000100a00 */
[----:B------:R-:W-:Y:S04]  /*2ea60*/  STL.64 [R1+0x218], R14 ;  /* 0x0002180e01007387 */ /* 0x000fe80000100a00 */
[----:B------:R-:W2:Y:S04]  /*2ea70*/  LDL.LU R24, [R1+0x150] ;  /* 0x0001500001187983 */ /* 0x000ea80000300800 */
[----:B------:R-:W-:Y:S04]  /*2ea80*/  STL.64 [R1+0x290], R8 ;  /* 0x0002900801007387 */ /* 0x000fe80000100a00 */
[----:B------:R-:W-:Y:S04]  /*2ea90*/  STL.64 [R1+0x298], R10 ;  /* 0x0002980a01007387 */ /* 0x000fe80000100a00 */
        /* <DEDUP_REMOVED lines=17> */
[----:B------:R-:W3:Y:S04]  /*2ebb0*/  LDL.LU R8, [R1+0x100] ;  /* 0x0001000001087983 */ /* 0x000ee80000300800 */
        /* <DEDUP_REMOVED lines=33> */
[----:B------:R-:W-:Y:S03]  /*2edd0*/  HMMA.16816.F32 R4, R4, R16, R8 ;  /* 0x000000100404723c */ /* 0x000fe60000001808 */
[----:B---3--:R-:W-:Y:S04]  /*2ede0*/  STL.64 [R1+0x2638], R26 ;  /* 0x0026381a01007387 */ /* 0x008fe80000100a00 */
[----:B--2---:R0:W-:Y:S04]  /*2edf0*/  STL.64 [R1+0x2630], R24 ;  /* 0x0026301801007387 */ /* 0x0041e80000100a00 */
[----:B0-----:R-:W2:Y:S04]  /*2ee00*/  LDL.64 R24, [R1+0x80] ;  /* 0x0000800001187983 */ /* 0x001ea80000100a00 */
[----:B------:R-:W2:Y:S04]  /*2ee10*/  LDL.LU.64 R10, [R1+0x2688] ;  /* 0x00268800010a7983 */ /* 0x000ea80000300a00 */
[----:B------:R-:W2:Y:S04]  /*2ee20*/  LDL.LU.64 R8, [R1+0x2680] ;  /* 0x0026800001087983 */ /* 0x000ea80000300a00 */
[----:B------:R0:W-:Y:S04]  /*2ee30*/  STL.64 [R1+0x1d0], R4 ;  /* 0x0001d00401007387 */ /* 0x0001e80000100a00 */
[----:B------:R-:W-:Y:S04]  /*2ee40*/  STL.64 [R1+0x1d8], R6 ;  /* 0x0001d80601007387 */ /* 0x000fe80000100a00 */
[----:B0-----:R-:W3:Y:S01]  /*2ee50*/  LDL.LU.64 R4, [R1+0x60] ;  /* 0x0000600001047983 */ /* 0x001ee20000300a00 */
[----:B--2---:R-:W-:-:S15]  /*2ee60*/  HMMA.16816.F32 R20, R8, R24, R20 ;  /* 0x000000180814723c */ /* 0x004fde0000001814 */
[----:B------:R-:W-:-:S04]  /*2ee70*/  NOP ;  /* 0x0000000000007918 */ /* 0x000fc80000000000 */
[----:B------:R0:W-:Y:S01]  /*2ee80*/  STL.64 [R1+0x1b8], R22 ;  /* 0x0001b81601007387 */ /* 0x0001e20000100a00 */
[----:B------:R-:W-:Y:S02]  /*2ee90*/  IMAD.MOV.U32 R28, RZ, RZ, R20 ;  /* 0x000000ffff1c7224 */ /* 0x000fe400078e0014 */
[----:B------:R-:W-:Y:S01]  /*2eea0*/  IMAD.MOV.U32 R29, RZ, RZ, R21 ;  /* 0x000000ffff1d7224 */ /* 0x000fe200078e0015 */
[----:B0-----:R-:W3:Y:S04]  /*2eeb0*/  LDL.LU.64 R22, [R1+0x2678] ;  /* 0x0026780001167983 */ /* 0x001ee80000300a00 */
[----:B------:R-:W3:Y:S04]  /*2eec0*/  LDL.LU.64 R20, [R1+0x2670] ;  /* 0x0026700001147983 */ /* 0x000ee80000300a00 */
[----:B------:R-:W-:Y:S04]  /*2eed0*/  STL [R1+0x2554], R29 ;  /* 0x0025541d01007387 */ /* 0x000fe80000100800 */
[----:B------:R-:W-:Y:S01]  /*2eee0*/  STL [R1+0x2550], R28 ;  /* 0x0025501c01007387 */ /* 0x000fe20000100800 */
[----:B---3--:R-:W-:-:S15]  /*2eef0*/  HMMA.16816.F32 R20, R8, R4, R20 ;  /* 0x000000040814723c */ /* 0x008fde0000001814 */
[----:B------:R-:W-:-:S04]  /*2ef00*/  NOP ;  /* 0x0000000000007918 */ /* 0x000fc80000000000 */
[----:B------:R0:W-:Y:S04]  /*2ef10*/  STL.64 [R1+0x190], R20 ;  /* 0x0001901401007387 */ /* 0x0001e80000100a00 */
[----:B------:R-:W-:Y:S04]  /*2ef20*/  STL.64 [R1+0x198], R22 ;  /* 0x0001981601007387 */ /* 0x000fe80000100a00 */
[----:B0-----:R-:W2:Y:S04]  /*2ef30*/  LDL.LU.64 R20, [R1+0x2668] ;  /* 0x0026680001147983 */ /* 0x001ea80000300a00 */
        /* <DEDUP_REMOVED lines=17> */
[----:B------:R-:W2:Y:S04]  /*2f050*/  LDL.LU R9, [R1+0x164] ;  /* 0x0001640001097983 */ /* 0x000ea80000300800 */
[----:B-1----:R-:W2:Y:S04]  /*2f060*/  LDL.LU R10, [R1+0x168] ;  /* 0x00016800010a7983 */ /* 0x002ea80000300800 */
[----:B------:R-:W2:Y:S01]  /*2f070*/  LDL.LU R11, [R1+0x16c] ;  /* 0x00016c00010b7983 */ /* 0x000ea20000300800 */
[----:B---3--:R-:W-:Y:S03]  /*2f080*/  HMMA.16816.F32 R4, R12, R24, R4 ;  /* 0x000000180c04723c */ /* 0x008fe60000001804 */
[----:B--2---:R-:W-:Y:S04]  /*2f090*/  STL.64 [R1+0x25d8], R10 ;  /* 0x0025d80a01007387 */ /* 0x004fe80000100a00 */
[----:B------:R0:W-:Y:S04]  /*2f0a0*/  STL.64 [R1+0x25d0], R8 ;  /* 0x0025d00801007387 */ /* 0x0001e80000100a00 */
[----:B0-----:R-:W2:Y:S08]  /*2f0b0*/  LDL.LU R8, [R1+0x170] ;  /* 0x0001700001087983 */ /* 0x001eb00000300800 */
[----:B------:R0:W-:Y:S04]  /*2f0c0*/  STL.64 [R1+0x100], R4 ;  /* 0x0001000401007387 */ /* 0x0001e80000100a00 */
[----:B------:R-:W-:Y:S01]  /*2f0d0*/  STL.64 [R1+0x108], R6 ;  /* 0x0001080601007387 */ /* 0x000fe20000100a00 */
[----:B------:R-:W-:-:S02]  /*2f0e0*/  IMAD.MOV.U32 R10, RZ, RZ, R2 ;  /* 0x000000ffff0a7224 */ /* 0x000fc400078e0002 */
[----:B----4-:R-:W-:Y:S02]  /*2f0f0*/  IMAD.MOV.U32 R11, RZ, RZ, R0 ;  /* 0x000000ffff0b7224 */ /* 0x010fe400078e0000 */
[----:B------:R-:W-:Y:S02]  /*2f100*/  IMAD.MOV.U32 R2, RZ, RZ, R24 ;  /* 0x000000ffff027224 */ /* 0x000fe400078e0018 */
[----:B------:R-:W-:Y:S01]  /*2f110*/  IMAD.MOV.U32 R0, RZ, RZ, R25 ;  /* 0x000000ffff007224 */ /* 0x000fe200078e0019 */
        /* <DEDUP_REMOVED lines=13> */
[----:B0-----:R-:W3:Y:S04]  /*2f1f0*/  LDL.LU.64 R26, [R1+0x2618] ;  /* 0x00261800011a7983 */ /* 0x001ee80000300a00 */
[----:B------:R-:W3:Y:S01]  /*2f200*/  LDL.LU.64 R24, [R1+0x2610] ;  /* 0x0026100001187983 */ /* 0x000ee20000300a00 */
[----:B------:R-:W-:-:S02]  /*2f210*/  IMAD.MOV.U32 R7, RZ, RZ, R16 ;  /* 0x000000ffff077224 */ /* 0x000fc400078e0010 */
[----:B------:R-:W-:Y:S01]  /*2f220*/  IMAD.MOV.U32 R6, RZ, RZ, R17 ;  /* 0x000000ffff067224 */ /* 0x000fe200078e0011 */
[----:B---3--:R-:W-:Y:S01]  /*2f230*/  HMMA.16816.F32 R12, R12, R16, R24 ;  /* 0x000000100c0c723c */ /* 0x008fe20000001818 */
[----:B------:R-:W3:Y:S04]  /*2f240*/  LDL.LU.64 R26, [R1+0x2608] ;  /* 0x00260800011a7983 */ /* 0x000ee80000300a00 */
[----:B------:R-:W3:-:S14]  /*2f250*/  LDL.LU.64 R24, [R1+0x2600] ;  /* 0x0026000001187983 */ /* 0x000edc0000300a00 */
[----:B------:R0:W-:Y:S04]  /*2f260*/  STL.64 [R1+0x70], R12 ;  /* 0x0000700c01007387 */ /* 0x0001e80000100a00 */
[----:B------:R3:W-:Y:S04]  /*2f270*/  STL.64 [R1+0x78], R14 ;  /* 0x0000780e01007387 */ /* 0x0007e80000100a00 */
[----:B------:R-:W3:Y:S04]  /*2f280*/  LDL.LU.64 R18, [R1+0x25f8] ;  /* 0x0025f80001127983 */ /* 0x000ee80000300a00 */
[----:B------:R-:W3:Y:S01]  /*2f290*/  LDL.LU.64 R16, [R1+0x25f0] ;  /* 0x0025f00001107983 */ /* 0x000ee20000300a00 */
[----:B0-----:R-:W-:-:S02]  /*2f2a0*/  IMAD.MOV.U32 R12, RZ, RZ, R2 ;  /* 0x000000ffff0c7224 */ /* 0x001fc400078e0002 */
[----:B------:R-:W-:-:S07]  /*2f2b0*/  IMAD.MOV.U32 R13, RZ, RZ, R0 ;  /* 0x000000ffff0d7224 */ /* 0x000fce00078e0000 */
[----:B---3--:R-:W-:Y:S01]  /*2f2c0*/  HMMA.16816.F32 R12, R16, R12, R24 ;  /* 0x0000000c100c723c */ /* 0x008fe20000001818 */
[----:B------:R-:W3:Y:S04]  /*2f2d0*/  LDL.LU.64 R26, [R1+0x25e8] ;  /* 0x0025e800011a7983 */ /* 0x000ee80000300a00 */
[----:B------:R-:W3:-:S14]  /*2f2e0*/  LDL.LU.64 R24, [R1+0x25e0] ;  /* 0x0025e00001187983 */ /* 0x000edc0000300a00 */
[----:B------:R-:W-:Y:S04]  /*2f2f0*/  STL.64 [R1+0xc0], R12 ;  /* 0x0000c00c01007387 */ /* 0x000fe80000100a00 */
[----:B------:R0:W-:Y:S04]  /*2f300*/  STL.64 [R1+0xc8], R14 ;  /* 0x0000c80e01007387 */ /* 0x0001e80000100a00 */
[----:B0-----:R-:W4:Y:S01]  /*2f310*/  LDL R15, [R1+0x354] ;  /* 0x00035400010f7983 */ /* 0x001f220000100800 */
[----:B------:R-:W-:Y:S01]  /*2f320*/  IMAD.MOV.U32 R9, RZ, RZ, R3 ;  /* 0x000000ffff097224 */ /* 0x000fe200078e0003 */
[----:B---3--:R-:W-:-:S15]  /*2f330*/  HMMA.16816.F32 R24, R16, R4, R24 ;  /* 0x000000041018723c */ /* 0x008fde0000001818 */
[----:B------:R-:W-:-:S04]  /*2f340*/  NOP ;  /* 0x0000000000007918 */ /* 0x000fc80000000000 */
[----:B------:R-:W-:Y:S02]  /*2f350*/  IMAD.MOV.U32 R3, RZ, RZ, R25 ;  /* 0x000000ffff037224 */ /* 0x000fe400078e0019 */
[----:B------:R-:W-:Y:S02]  /*2f360*/  IMAD.MOV.U32 R2, RZ, RZ, R26 ;  /* 0x000000ffff027224 */ /* 0x000fe400078e001a */
[----:B------:R-:W-:Y:S01]  /*2f370*/  IMAD.MOV.U32 R0, RZ, RZ, R27 ;  /* 0x000000ffff007224 */ /* 0x000fe200078e001b */
[----:B----4-:R-:W-:Y:S04]  /*2f380*/  STL [R1+0x2570], R15 ;  /* 0x0025700f01007387 */ /* 0x010fe80000100800 */
[----:B------:R-:W3:Y:S04]  /*2f390*/  LDL.LU.64 R12, [R1+0x80] ;  /* 0x00008000010c7983 */ /* 0x000ee80000300a00 */
[----:B------:R0:W-:Y:S04]  /*2f3a0*/  STL [R1+0xb0], R24 ;  /* 0x0000b01801007387 */ /* 0x0001e80000100800 */
[----:B0-----:R-:W4:Y:S04]  /*2f3b0*/  LDL.LU R24, [R1+0x200] ;  /* 0x0002000001187983 */ /* 0x001f280000300800 */
[----:B------:R-:W4:Y:S04]  /*2f3c0*/  LDL.LU R25, [R1+0x204] ;  /* 0x0002040001197983 */ /* 0x000f280000300800 */
[----:B------:R-:W3:Y:S04]  /*2f3d0*/  LDL.LU R26, [R1+0x208] ;  /* 0x00020800011a7983 */ /* 0x000ee80000300800 */
[----:B------:R-:W3:Y:S01]  /*2f3e0*/  LDL.LU R27, [R1+0x20c] ;  /* 0x00020c00011b7983 */ /* 0x000ee20000300800 */
[----:B--2---:R-:W-:Y:S03]  /*2f3f0*/  HMMA.16816.F32 R20, R16, R20, R8 ;  /* 0x000000141014723c */ /* 0x004fe60000001808 */
[----:B---3--:R-:W-:Y:S04]  /*2f400*/  STL.64 [R1+0x2580], R26 ;  /* 0x0025801a01007387 */ /* 0x008fe80000100a00 */
[----:B----4-:R0:W-:Y:S04]  /*2f410*/  STL.64 [R1+0x2578], R24 ;  /* 0x0025781801007387 */ /* 0x0101e80000100a00 */
[----:B------:R-:W-:Y:S04]  /*2f420*/  STL [R1+0x2458], R0 ;  /* 0x0024580001007387 */ /* 0x000fe80000100800 */
[----:B------:R-:W-:Y:S04]  /*2f430*/  STL [R1+0x2454], R2 ;  /* 0x0024540201007387 */ /* 0x000fe80000100800 */
[----:B------:R-:W-:Y:S04]  /*2f440*/  STL [R1+0x2450], R3 ;  /* 0x0024500301007387 */ /* 0x000fe80000100800 */
[----:B------:R-:W2:Y:S04]  /*2f450*/  LDL.LU.64 R10, [R1+0x25d8] ;  /* 0x0025d800010a7983 */ /* 0x000ea80000300a00 */
[----:B------:R-:W2:Y:S01]  /*2f460*/  LDL.LU.64 R8, [R1+0x25d0] ;  /* 0x0025d00001087983 */ /* 0x000ea20000300a00 */
[----:B0-----:R-:W-:-:S02]  /*2f470*/  IMAD.MOV.U32 R24, RZ, RZ, R7 ;  /* 0x000000ffff187224 */ /* 0x001fc400078e0007 */
[----:B------:R-:W-:Y:S01]  /*2f480*/  IMAD.MOV.U32 R25, RZ, RZ, R6 ;  /* 0x000000ffff197224 */ /* 0x000fe200078e0006 */
[----:B------:R-:W-:Y:S04]  /*2f490*/  STL.64 [R1+0xa0], R20 ;  /* 0x0000a01401007387 */ /* 0x000fe80000100a00 */
[----:B------:R0:W-:Y:S04]  /*2f4a0*/  STL.64 [R1+0xa8], R22 ;  /* 0x0000a81601007387 */ /* 0x0001e80000100a00 */
[----:B0-----:R-:W3:Y:S01]  /*2f4b0*/  LDL.LU R23, [R1+0x25c8] ;  /* 0x0025c80001177983 */ /* 0x001ee20000300800 */
[----:B--2---:R-:W-:-:S15]  /*2f4c0*/  HMMA.16816.F32 R8, R16, R24, R8 ;  /* 0x000000181008723c */ /* 0x004fde0000001808 */
[----:B------:R-:W-:-:S04]  /*2f4d0*/  NOP ;  /* 0x0000000000007918 */ /* 0x000fc80000000000 */
[----:B------:R-:W-:Y:S04]  /*2f4e0*/  STL [R1+0x30], R8 ;  /* 0x0000300801007387 */ /* 0x000fe80000100800 */
[----:B------:R0:W-:Y:S04]  /*2f4f0*/  STL.64 [R1+0x2590], R24 ;  /* 0x0025901801007387 */ /* 0x0001e80000100a00 */
[----:B---3--:R-:W1:Y:S04]  /*2f500*/  LDSM.16.MT88.4 R20, [R23+UR5+0x8180] ;  /* 0x008180051714783b */ /* 0x008e680008004200 */
        /* <DEDUP_REMOVED lines=10> */
[----:B------:R-:W-:-:S02]  /*2f5b0*/  IMAD.MOV.U32 R3, RZ, RZ, R11 ;  /* 0x000000ffff037224 */ /* 0x000fc400078e000b */
[----:B------:R-:W-:Y:S02]  /*2f5c0*/  IMAD.MOV.U32 R0, RZ, RZ, R9 ;  /* 0x000000ffff007224 */ /* 0x000fe400078e0009 */
[----:B------:R-:W-:Y:S02]  /*2f5d0*/  IMAD.MOV.U32 R2, RZ, RZ, R10 ;  /* 0x000000ffff027224 */ /* 0x000fe400078e000a */
[----:B-1----:R-:W-:Y:S02]  /*2f5e0*/  IMAD.MOV.U32 R7, RZ, RZ, R22 ;  /* 0x000000ffff077224 */ /* 0x002fe400078e0016 */
[----:B------:R-:W-:Y:S02]  /*2f5f0*/  IMAD.MOV.U32 R6, RZ, RZ, R23 ;  /* 0x000000ffff067224 */ /* 0x000fe400078e0017 */
[----:B------:R-:W-:Y:S02]  /*2f600*/  IMAD.MOV.U32 R11, RZ, RZ, R20 ;  /* 0x000000ffff0b7224 */ /* 0x000fe400078e0014 */
        /* <DEDUP_REMOVED lines=8> */
[----:B------:R-:W-:Y:S04]  /*2f690*/  STL [R1+0x2464], R3 ;  /* 0x0024640301007387 */ /* 0x000fe80000100800 */
[----:B------:R-:W-:Y:S04]  /*2f6a0*/  STL [R1+0x2460], R0 ;  /* 0x0024600001007387 */ /* 0x000fe80000100800 */
[----:B------:R-:W-:Y:S04]  /*2f6b0*/  STL [R1+0x245c], R2 ;  /* 0x00245c0201007387 */ /* 0x000fe80000100800 */
[----:B------:R-:W2:Y:S04]  /*2f6c0*/  LDL.LU.64 R22, [R1+0x25c0] ;  /* 0x0025c00001167983 */ /* 0x000ea80000300a00 */
[----:B------:R-:W2:Y:S04]  /*2f6d0*/  LDL.LU.64 R20, [R1+0x25b8] ;  /* 0x0025b80001147983 */ /* 0x000ea80000300a00 */
[----:B------:R0:W-:Y:S04]  /*2f6e0*/  STL.64 [R1+0x2588], R10 ;  /* 0x0025880a01007387 */ /* 0x0001e80000100a00 */
[----:B------:R-:W4:Y:S04]  /*2f6f0*/  LDL.LU R8, [R1+0x1e0] ;  /* 0x0001e00001087983 */ /* 0x000f280000300800 */
[----:B------:R-:W4:Y:S04]  /*2f700*/  LDL.LU R9, [R1+0x1e4] ;  /* 0x0001e40001097983 */ /* 0x000f280000300800 */
[----:B0-----:R-:W4:Y:S04]  /*2f710*/  LDL.LU R10, [R1+0x1e8] ;  /* 0x0001e800010a7983 */ /* 0x001f280000300800 */
[----:B------:R-:W4:Y:S01]  /*2f720*/  LDL.LU R11, [R1+0x1ec] ;  /* 0x0001ec00010b7983 */ /* 0x000f220000300800 */
        /* <DEDUP_REMOVED lines=14> */
[----:B------:R0:W-:Y:S04]  /*2f810*/  STL.64 [R1+0x140], R24 ;  /* 0x0001401801007387 */ /* 0x0001e80000100a00 */
[----:B------:R-:W-:Y:S04]  /*2f820*/  STL.64 [R1+0x148], R26 ;  /* 0x0001481a01007387 */ /* 0x000fe80000100a00 */
[----:B0-----:R-:W4:Y:S04]  /*2f830*/  LDL.LU.64 R24, [R1+0x2590] ;  /* 0x0025900001187983 */ /* 0x001f280000300a00 */
[----:B------:R0:W-:Y:S04]  /*2f840*/  STL.64 [R1+0x2568], R16 ;  /* 0x0025681001007387 */ /* 0x0001e80000100a00 */
[----:B0-----:R-:W2:Y:S04]  /*2f850*/  LDL.LU R16, [R1+0x280] ;  /* 0x0002800001107983 */ /* 0x001ea80000300800 */
[----:B------:R-:W2:Y:S04]  /*2f860*/  LDL.LU R17, [R1+0x284] ;  /* 0x0002840001117983 */ /* 0x000ea80000300800 */
[----:B------:R-:W2:Y:S04]  /*2f870*/  LDL.LU R18, [R1+0x288] ;  /* 0x0002880001127983 */ /* 0x000ea80000300800 */
[----:B------:R-:W2:Y:S01]  /*2f880*/  LDL.LU R19, [R1+0x28c] ;  /* 0x00028c0001137983 */ /* 0x000ea20000300800 */
[----:B----4-:R-:W-:Y:S03]  /*2f890*/  HMMA.16816.F32 R20, R20, R24, R8 ;  /* 0x000000181414723c */ /* 0x010fe60000001808 */
[----:B------:R-:W3:Y:S04]  /*2f8a0*/  LDL.LU.64 R10, [R1+0x2588] ;  /* 0x00258800010a7983 */ /* 0x000ee80000300a00 */
[----:B------:R-:W4:Y:S04]  /*2f8b0*/  LDL.LU.64 R26, [R1+0x2580] ;  /* 0x00258000011a7983 */ /* 0x000f280000300a00 */
[----:B------:R-:W4:Y:S08]  /*2f8c0*/  LDL.LU.64 R24, [R1+0x2578] ;  /* 0x0025780001187983 */ /* 0x000f300000300a00 */
[----:B------:R0:W-:Y:S04]  /*2f8d0*/  STL.64 [R1+0x130], R20 ;  /* 0x0001301401007387 */ /* 0x0001e80000100a00 */
[----:B------:R1:W-:Y:S04]  /*2f8e0*/  STL.64 [R1+0x138], R22 ;  /* 0x0001381601007387 */ /* 0x0003e80000100a00 */
[----:B0-----:R-:W4:Y:S04]  /*2f8f0*/  LDL.LU R20, [R1+0x10] ;  /* 0x0000100001147983 */ /* 0x001f280000300800 */
[----:B------:R-:W4:Y:S04]  /*2f900*/  LDL.LU R21, [R1+0x14] ;  /* 0x0000140001157983 */ /* 0x000f280000300800 */
[----:B-1----:R-:W4:Y:S04]  /*2f910*/  LDL.LU R22, [R1+0x18] ;  /* 0x0000180001167983 */ /* 0x002f280000300800 */
[----:B------:R-:W4:Y:S04]  /*2f920*/  LDL.LU R23, [R1+0x1c] ;  /* 0x00001c0001177983 */ /* 0x000f280000300800 */
[----:B------:R-:W2:Y:S01]  /*2f930*/  LDL.LU R15, [R1+0x2570] ;  /* 0x00257000010f7983 */ /* 0x000ea20000300800 */
[----:B----4-:R-:W-:-:S15]  /*2f940*/  HMMA.16816.F32 R24, R20, R12, R24 ;  /* 0x0000000c1418723c */ /* 0x010fde0000001818 */
[----:B------:R-:W-:-:S04]  /*2f950*/  NOP ;  /* 0x0000000000007918 */ /* 0x000fc80000000000 */
[----:B------:R-:W-:Y:S02]  /*2f960*/  IMAD.MOV.U32 R3, RZ, RZ, R25 ;  /* 0x000000ffff037224 */ /* 0x000fe400078e0019 */
[----:B------:R-:W-:Y:S01]  /*2f970*/  IMAD.MOV.U32 R0, RZ, RZ, R26 ;  /* 0x000000ffff007224 */ /* 0x000fe200078e001a */
[----:B------:R-:W-:Y:S01]  /*2f980*/  STL [R1+0x160], R24 ;  /* 0x0001601801007387 */ /* 0x000fe20000100800 */
[----:B------:R-:W-:-:S03]  /*2f990*/  IMAD.MOV.U32 R2, RZ, RZ, R27 ;  /* 0x000000ffff027224 */ /* 0x000fc600078e001b */
[----:B--2---:R-:W0:Y:S01]  /*2f9a0*/  LDSM.16.MT88.4 R24, [R15+UR5+0xa000] ;  /* 0x00a000050f18783b */ /* 0x004e220008004200 */
[----:B------:R-:W-:Y:S03]  /*2f9b0*/  HMMA.16816.F32 R16, R20, R4, R16 ;  /* 0x000000041410723c */ /* 0x000fe60000001810 */
[----:B------:R1:W-:Y:S04]  /*2f9c0*/  STL [R1+0x2538], R3 ;  /* 0x0025380301007387 */ /* 0x0003e80000100800 */
[----:B-1----:R-:W2:Y:S04]  /*2f9d0*/  LDL R3, [R1+0x1be0] ;  /* 0x001be00001037983 */ /* 0x002ea80000100800 */
[----:B0-----:R0:W-:Y:S04]  /*2f9e0*/  STL.64 [R1+0x2520], R26 ;  /* 0x0025201a01007387 */ /* 0x0011e80000100a00 */
[----:B------:R3:W-:Y:S01]  /*2f9f0*/  STL.64 [R1+0x2518], R24 ;  /* 0x0025181801007387 */ /* 0x0007e20000100a00 */
[----:B0-----:R-:W-:-:S02]  /*2fa00*/  IMAD.MOV.U32 R26, RZ, RZ, R7 ;  /* 0x000000ffff1a7224 */ /* 0x001fc400078e0007 */
[----:B------:R-:W-:Y:S02]  /*2fa10*/  IMAD.MOV.U32 R27, RZ, RZ, R6 ;  /* 0x000000ffff1b7224 */ /* 0x000fe400078e0006 */
[----:B---3--:R-:W-:Y:S02]  /*2fa20*/  IMAD.MOV.U32 R24, RZ, RZ, R11 ;  /* 0x000000ffff187224 */ /* 0x008fe400078e000b */
[----:B------:R-:W-:Y:S01]  /*2fa30*/  IMAD.MOV.U32 R25, RZ, RZ, R10 ;  /* 0x000000ffff197224 */ /* 0x000fe200078e000a */
[----:B------:R-:W-:Y:S04]  /*2fa40*/  STL.64 [R1+0x2560], R26 ;  /* 0x0025601a01007387 */ /* 0x000fe80000100a00 */
[----:B------:R0:W-:Y:S04]  /*2fa50*/  STL.64 [R1+0x2558], R24 ;  /* 0x0025581801007387 */ /* 0x0001e80000100a00 */
[----:B0-----:R-:W3:Y:S04]  /*2fa60*/  LDL.LU R24, [R1+0x2e0] ;  /* 0x0002e00001187983 */ /* 0x001ee80000300800 */
[----:B------:R-:W3:Y:S04]  /*2fa70*/  LDL.LU R25, [R1+0x2e4] ;  /* 0x0002e40001197983 */ /* 0x000ee80000300800 */
[----:B------:R-:W3:Y:S04]  /*2fa80*/  LDL.LU R26, [R1+0x2e8] ;  /* 0x0002e800011a7983 */ /* 0x000ee80000300800 */
[----:B------:R-:W3:Y:S04]  /*2fa90*/  LDL.LU R27, [R1+0x2ec] ;  /* 0x0002ec00011b7983 */ /* 0x000ee80000300800 */
[----:B------:R0:W-:Y:S04]  /*2faa0*/  STL.64 [R1+0x280], R16 ;  /* 0x0002801001007387 */ /* 0x0001e80000100a00 */
[----:B------:R-:W-:Y:S04]  /*2fab0*/  STL.64 [R1+0x288], R18 ;  /* 0x0002881201007387 */ /* 0x000fe80000100a00 */
[----:B0-----:R-:W3:Y:S01]  /*2fac0*/  LDL.LU.64 R16, [R1+0x2568] ;  /* 0x0025680001107983 */ /* 0x001ee20000300a00 */
[----:B------:R-:W-:-:S02]  /*2fad0*/  IMAD.MOV.U32 R29, RZ, RZ, R4 ;  /* 0x000000ffff1d7224 */ /* 0x000fc400078e0004 */
[----:B------:R-:W-:Y:S02]  /*2fae0*/  IMAD.MOV.U32 R28, RZ, RZ, R5 ;  /* 0x000000ffff1c7224 */ /* 0x000fe400078e0005 */
[----:B------:R-:W0:Y:S01]  /*2faf0*/  LDSM.16.MT88.4 R4, [R15+UR5+0xa080] ;  /* 0x00a080050f04783b */ /* 0x000e220008004200 */
[----:B------:R-:W-:Y:S02]  /*2fb00*/  IMAD.MOV.U32 R9, RZ, RZ, R12 ;  /* 0x000000ffff097224 */ /* 0x000fe400078e000c */
[----:B------:R-:W-:Y:S01]  /*2fb10*/  IMAD.MOV.U32 R8, RZ, RZ, R13 ;  /* 0x000000ffff087224 */ /* 0x000fe200078e000d */
[----:B0-----:R-:W-:Y:S04]  /*2fb20*/  STL.64 [R1+0x24e0], R6 ;  /* 0x0024e00601007387 */ /* 0x001fe80000100a00 */
[----:B------:R0:W-:Y:S02]  /*2fb30*/  STL.64 [R1+0x24d8], R4 ;  /* 0x0024d80401007387 */ /* 0x0001e40000100a00 */
[----:B0-----:R-:W-:-:S02]  /*2fb40*/  IMAD.MOV.U32 R4, RZ, RZ, R9 ;  /* 0x000000ffff047224 */ /* 0x001fc400078e0009 */
[----:B------:R-:W-:Y:S02]  /*2fb50*/  IMAD.MOV.U32 R5, RZ, RZ, R8 ;  /* 0x000000ffff057224 */ /* 0x000fe400078e0008 */
[----:B------:R-:W0:Y:S04]  /*2fb60*/  LDSM.16.MT88.4 R8, [R15+UR5+0xa100] ;  /* 0x00a100050f08783b */ /* 0x000e280008004200 */
[----:B------:R-:W1:Y:S04]  /*2fb70*/  LDSM.16.MT88.4 R12, [R15+UR5+0xa180] ;  /* 0x00a180050f0c783b */ /* 0x000e680008004200 */
[----:B0-----:R-:W-:Y:S04]  /*2fb80*/  STL.64 [R1+0x2490], R10 ;  /* 0x0024900a01007387 */ /* 0x001fe80000100a00 */
        /* <DEDUP_REMOVED lines=9> */
[----:B0-----:R-:W4:Y:S04]  /*2fc20*/  LDL.LU.64 R26, [R1+0x2560] ;  /* 0x00256000011a7983 */ /* 0x001f280000300a00 */
[----:B------:R-:W4:Y:S04]  /*2fc30*/  LDL.LU.64 R24, [R1+0x2558] ;  /* 0x0025580001187983 */ /* 0x000f280000300a00 */
[----:B-1----:R0:W-:Y:S04]  /*2fc40*/  STL.64 [R1+0x2470], R14 ;  /* 0x0024700e01007387 */ /* 0x0021e80000100a00 */
[----:B------:R1:W-:Y:S04]  /*2fc50*/  STL.64 [R1+0x2468], R12 ;  /* 0x0024680c01007387 */ /* 0x0003e80000100a00 */
[----:B0-----:R-:W3:Y:S04]  /*2fc60*/  LDL R14, [R1+0x58] ;  /* 0x00005800010e7983 */ /* 0x001ee80000100800 */
[----:B------:R-:W3:Y:S01]  /*2fc70*/  LDL R15, [R1+0x5c] ;  /* 0x00005c00010f7983 */ /* 0x000ee20000100800 */
[----:B------:R-:W-:-:S02]  /*2fc80*/  IMAD.MOV.U32 R7, RZ, RZ, R16 ;  /* 0x000000ffff077224 */ /* 0x000fc400078e0010 */
[----:B------:R-:W-:Y:S02]  /*2fc90*/  IMAD.MOV.U32 R6, RZ, RZ, R17 ;  /* 0x000000ffff067224 */ /* 0x000fe400078e0011 */
[----:B--2---:R-:W0:Y:S01]  /*2fca0*/  LDSM.16.MT88.4 R16, [R3+UR5+0xa000] ;  /* 0x00a000050310783b */ /* 0x004e220008004200 */
[----:B-1----:R-:W-:Y:S02]  /*2fcb0*/  IMAD.MOV.U32 R12, RZ, RZ, R7 ;  /* 0x000000ffff0c7224 */ /* 0x002fe400078e0007 */
[----:B------:R-:W-:Y:S01]  /*2fcc0*/  IMAD.MOV.U32 R13, RZ, RZ, R6 ;  /* 0x000000ffff0d7224 */ /* 0x000fe200078e0006 */
[----:B---3--:R-:W-:Y:S04]  /*2fcd0*/  STL.64 [R1+0x2548], R14 ;  /* 0x0025480e01007387 */ /* 0x008fe80000100a00 */
[----:B------:R1:W-:Y:S04]  /*2fce0*/  STL.64 [R1+0x2540], R12 ;  /* 0x0025400c01007387 */ /* 0x0003e80000100a00 */
[----:B-1----:R-:W2:Y:S04]  /*2fcf0*/  LDL.LU R12, [R1+0x2d0] ;  /* 0x0002d000010c7983 */ /* 0x002ea80000300800 */
[----:B------:R-:W2:Y:S04]  /*2fd00*/  LDL.LU R13, [R1+0x2d4] ;  /* 0x0002d400010d7983 */ /* 0x000ea80000300800 */
[----:B------:R-:W2:Y:S04]  /*2fd10*/  LDL.LU R14, [R1+0x2d8] ;  /* 0x0002d800010e7983 */ /* 0x000ea80000300800 */
[----:B------:R-:W2:Y:S04]  /*2fd20*/  LDL.LU R15, [R1+0x2dc] ;  /* 0x0002dc00010f7983 */ /* 0x000ea80000300800 */
[----:B0-----:R-:W-:Y:S04]  /*2fd30*/  STL.64 [R1+0x2438], R18 ;  /* 0x0024381201007387 */ /* 0x001fe80000100a00 */
[----:B------:R0:W-:Y:S04]  /*2fd40*/  STL.64 [R1+0x2430], R16 ;  /* 0x0024301001007387 */ /* 0x0001e80000100a00 */
[----:B0-----:R-:W2:Y:S04]  /*2fd50*/  LDL.LU R16, [R1+0x40] ;  /* 0x0000400001107983 */ /* 0x001ea80000300800 */
[----:B------:R-:W2:Y:S01]  /*2fd60*/  LDL.LU R17, [R1+0x44] ;  /* 0x0000440001117983 */ /* 0x000ea20000300800 */
[----:B----4-:R-:W-:Y:S03]  /*2fd70*/  HMMA.16816.F32 R4, R24, R4, R8 ;  /* 0x000000041804723c */ /* 0x010fe60000001808 */
[----:B------:R-:W3:Y:S04]  /*2fd80*/  LDL R18, [R1+0x48] ;  /* 0x0000480001127983 */ /* 0x000ee80000100800 */
[----:B------:R-:W3:Y:S01]  /*2fd90*/  LDL R19, [R1+0x4c] ;  /* 0x00004c0001137983 */ /* 0x000ee20000100800 */
[----:B--2---:R-:W-:Y:S03]  /*2fda0*/  HMMA.16816.F32 R12, R20, R16, R12 ;  /* 0x00000010140c723c */ /* 0x004fe6000000180c */
[----:B------:R-:W0:Y:S04]  /*2fdb0*/  LDSM.16.MT88.4 R20, [R3+UR5+0xa080] ;  /* 0x00a080050314783b */ /* 0x000e280008004200 */
[----:B0-----:R-:W-:-:S12]  /*2fdc0*/  STL.64 [R1+0x2400], R22 ;  /* 0x0024001601007387 */ /* 0x001fd80000100a00 */
[----:B------:R-:W-:Y:S04]  /*2fdd0*/  STL.64 [R1+0x300], R12 ;  /* 0x0003000c01007387 */ /* 0x000fe80000100a00 */
[----:B------:R-:W-:Y:S04]  /*2fde0*/  STL.64 [R1+0x308], R14 ;  /* 0x0003080e01007387 */ /* 0x000fe80000100a00 */
[----:B------:R-:W-:Y:S04]  /*2fdf0*/  STL.64 [R1+0x23f8], R20 ;  /* 0x0023f81401007387 */ /* 0x000fe80000100a00 */
[----:B------:R-:W2:Y:S04]  /*2fe00*/  LDL.LU R8, [R1+0x1d0] ;  /* 0x0001d00001087983 */ /* 0x000ea80000300800 */
[----:B------:R0:W-:Y:S04]  /*2fe10*/  STL.64 [R1+0x2f0], R4 ;  /* 0x0002f00401007387 */ /* 0x0001e80000100a00 */
[----:B------:R1:W-:Y:S04]  /*2fe20*/  STL.64 [R1+0x2f8], R6 ;  /* 0x0002f80601007387 */ /* 0x0003e80000100a00 */
[----:B------:R-:W2:Y:S04]  /*2fe30*/  LDL.LU R9, [R1+0x1d4] ;  /* 0x0001d40001097983 */ /* 0x000ea80000300800 */
[----:B------:R-:W4:Y:S04]  /*2fe40*/  LDL.LU R10, [R1+0x1d8] ;  /* 0x0001d800010a7983 */ /* 0x000f280000300800 */
[----:B------:R-:W4:Y:S04]  /*2fe50*/  LDL.LU R11, [R1+0x1dc] ;  /* 0x0001dc00010b7983 */ /* 0x000f280000300800 */
        /* <DEDUP_REMOVED lines=9> */
[----:B------:R-:W2:Y:S04]  /*2fef0*/  LDL.LU R7, [R1+0x24c] ;  /* 0x00024c0001077983 */ /* 0x000ea80000300800 */
        /* <DEDUP_REMOVED lines=8> */
[----:B--2---:R-:W-:Y:S04]  /*2ff80*/  STL.64 [R1+0x2500], R6 ;  /* 0x0025000601007387 */ /* 0x004fe80000100a00 */
[----:B------:R0:W-:Y:S02]  /*2ff90*/  STL.64 [R1+0x24f8], R4 ;  /* 0x0024f80401007387 */ /* 0x0001e40000100a00 */
[----:B0-----:R-:W-:-:S02]  /*2ffa0*/  IMAD.MOV.U32 R4, RZ, RZ, R29 ;  /* 0x000000ffff047224 */ /* 0x001fc400078e001d */
[----:B------:R-:W-:Y:S01]  /*2ffb0*/  IMAD.MOV.U32 R5, RZ, RZ, R28 ;  /* 0x000000ffff057224 */ /* 0x000fe200078e001c */
[----:B------:R-:W2:Y:S04]  /*2ffc0*/  LDL.LU R29, [R1+0x2554] ;  /* 0x00255400011d7983 */ /* 0x000ea80000300800 */
[----:B------:R-:W2:Y:S04]  /*2ffd0*/  LDL.LU R28, [R1+0x2550] ;  /* 0x00255000011c7983 */ /* 0x000ea80000300800 */
[----:B------:R-:W2:Y:S04]  /*2ffe0*/  LDL R6, [R1+0x68] ;  /* 0x0000680001067983 */ /* 0x000ea80000100800 */
[----:B------:R-:W2:Y:S04]  /*2fff0*/  LDL R7, [R1+0x6c] ;  /* 0x00006c0001077983 */ /* 0x000ea80000100800 */
[----:B----4-:R-:W-:Y:S04]  /*30000*/  STL.64 [R1+0x24a0], R10 ;  /* 0x0024a00a01007387 */ /* 0x010fe80000100a00 */
[----:B------:R0:W-:Y:S04]  /*30010*/  STL.64 [R1+0x2498], R8 ;  /* 0x0024980801007387 */ /* 0x0001e80000100a00 */
[----:B0-----:R-:W4:Y:S04]  /*30020*/  LDL.LU R8, [R1+0x290] ;  /* 0x0002900001087983 */ /* 0x001f280000300800 */
        /* <DEDUP_REMOVED lines=9> */
[C---:B---3--:R-:W-:Y:S03]  /*300c0*/  HMMA.16816.F32 R12, R24.reuse, R4, R12 ;  /* 0x00000004180c723c */ /* 0x048fe6000000180c */
[----:B----4-:R0:W-:Y:S04]  /*300d0*/  STL.64 [R1+0x24c0], R10 ;  /* 0x0024c00a01007387 */ /* 0x0101e80000100a00 */
[----:B--2---:R1:W-:Y:S04]  /*300e0*/  STL.64 [R1+0x24b8], R8 ;  /* 0x0024b80801007387 */ /* 0x0043e80000100a00 */
[----:B0-----:R-:W2:Y:S04]  /*300f0*/  LDL R10, [R1+0x88] ;  /* 0x00008800010a7983 */ /* 0x001ea80000100800 */
[----:B------:R-:W2:Y:S04]  /*30100*/  LDL R11, [R1+0x8c] ;  /* 0x00008c00010b7983 */ /* 0x000ea80000100800 */
[----:B--2---:R0:W-:Y:S04]  /*30110*/  STL.64 [R1+0x2528], R10 ;  /* 0x0025280a01007387 */ /* 0x0041e80000100a00 */
[----:B-1----:R-:W2:Y:S04]  /*30120*/  LDL.LU R8, [R1+0x270] ;  /* 0x0002700001087983 */ /* 0x002ea80000300800 */
[----:B------:R-:W2:Y:S04]  /*30130*/  LDL.LU R9, [R1+0x274] ;  /* 0x0002740001097983 */ /* 0x000ea80000300800 */
[----:B0-----:R-:W2:Y:S04]  /*30140*/  LDL.LU R10, [R1+0x278] ;  /* 0x00027800010a7983 */ /* 0x001ea80000300800 */
[----:B------:R-:W2:Y:S04]  /*30150*/  LDL.LU R11, [R1+0x27c] ;  /* 0x00027c00010b7983 */ /* 0x000ea80000300800 */
[----:B------:R-:W-:Y:S04]  /*30160*/  STL.64 [R1+0x2d0], R12 ;  /* 0x0002d00c01007387 */ /* 0x000fe80000100a00 */
[----:B------:R0:W-:Y:S04]  /*30170*/  STL.64 [R1+0x2d8], R14 ;  /* 0x0002d80e01007387 */ /* 0x0001e80000100a00 */
[----:B0-----:R-:W3:Y:S04]  /*30180*/  LDL.LU.64 R14, [R1+0x2548] ;  /* 0x00254800010e7983 */ /* 0x001ee80000300a00 */
[----:B------:R-:W4:Y:S04]  /*30190*/  LDL.LU.64 R12, [R1+0x2540] ;  /* 0x00254000010c7983 */ /* 0x000f280000300a00 */
[----:B------:R0:W-:Y:S04]  /*301a0*/  STL.64 [R1+0x2510], R6 ;  /* 0x0025100601007387 */ /* 0x0001e80000100a00 */
[----:B------:R-:W2:Y:S04]  /*301b0*/  LDL.LU R4, [R1+0x260] ;  /* 0x0002600001047983 */ /* 0x000ea80000300800 */
[----:B------:R-:W2:Y:S04]  /*301c0*/  LDL.LU R5, [R1+0x264] ;  /* 0x0002640001057983 */ /* 0x000ea80000300800 */
[----:B0-----:R-:W2:Y:S04]  /*301d0*/  LDL.LU R6, [R1+0x268] ;  /* 0x0002680001067983 */ /* 0x001ea80000300800 */
[----:B------:R-:W2:Y:S01]  /*301e0*/  LDL.LU R7, [R1+0x26c] ;  /* 0x00026c0001077983 */ /* 0x000ea20000300800 */
[----:B----4-:R-:W-:Y:S03]  /*301f0*/  HMMA.16816.F32 R20, R24, R12, R20 ;  /* 0x0000000c1814723c */ /* 0x010fe60000001814 */
[----:B---3--:R0:W-:Y:S04]  /*30200*/  STL.64 [R1+0x2508], R14 ;  /* 0x0025080e01007387 */ /* 0x0081e80000100a00 */
[----:B------:R-:W3:-:S12]  /*30210*/  LDL.LU R12, [R1+0x250] ;  /* 0x00025000010c7983 */ /* 0x000ed80000300800 */
[----:B------:R-:W-:Y:S04]  /*30220*/  STL.64 [R1+0x2c0], R20 ;  /* 0x0002c01401007387 */ /* 0x000fe80000100a00 */
[----:B------:R-:W-:Y:S04]  /*30230*/  STL.64 [R1+0x2c8], R22 ;  /* 0x0002c81601007387 */ /* 0x000fe80000100a00 */
[----:B------:R1:W4:Y:S04]  /*30240*/  LDSM.16.MT88.4 R20, [R3+UR5+0xa100] ;  /* 0x00a100050314783b */ /* 0x0003280008004200 */
[----:B------:R-:W3:Y:S04]  /*30250*/  LDL.LU R13, [R1+0x254] ;  /* 0x00025400010d7983 */ /* 0x000ee80000300800 */
[----:B0-----:R-:W3:Y:S04]  /*30260*/  LDL.LU R14, [R1+0x258] ;  /* 0x00025800010e7983 */ /* 0x001ee80000300800 */
[----:B------:R-:W3:Y:S04]  /*30270*/  LDL.LU R15, [R1+0x25c] ;  /* 0x00025c00010f7983 */ /* 0x000ee80000300800 */
[----:B-1----:R-:W3:Y:S04]  /*30280*/  LDL.LU R3, [R1+0x2538] ;  /* 0x0025380001037983 */ /* 0x002ee80000300800 */
[----:B----4-:R0:W-:Y:S04]  /*30290*/  STL.64 [R1+0x90], R20 ;  /* 0x0000901401007387 */ /* 0x0101e80000100a00 */
[----:B------:R1:W-:Y:S01]  /*302a0*/  STL.64 [R1+0x98], R22 ;  /* 0x0000981601007387 */ /* 0x0003e20000100a00 */
[----:B0-----:R-:W-:-:S02]  /*302b0*/  IMAD.MOV.U32 R20, RZ, RZ, R28 ;  /* 0x000000ffff147224 */ /* 0x001fc400078e001c */
[----:B------:R-:W-:Y:S01]  /*302c0*/  IMAD.MOV.U32 R21, RZ, RZ, R29 ;  /* 0x000000ffff157224 */ /* 0x000fe200078e001d */
[----:B------:R-:W4:Y:S04]  /*302d0*/  LDL.LU R28, [R1+0x2534] ;  /* 0x00253400011c7983 */ /* 0x000f280000300800 */
[----:B------:R-:W3:Y:S04]  /*302e0*/  LDL.LU R29, [R1+0x2530] ;  /* 0x00253000011d7983 */ /* 0x000ee80000300800 */
[----:B-1----:R-:W3:Y:S04]  /*302f0*/  LDL.LU R22, [R1+0x1b8] ;  /* 0x0001b80001167983 */ /* 0x002ee80000300800 */
[----:B------:R-:W3:Y:S01]  /*30300*/  LDL.LU R23, [R1+0x1bc] ;  /* 0x0001bc0001177983 */ /* 0x000ee20000300800 */
[----:B--2---:R-:W-:Y:S03]  /*30310*/  HMMA.16816.F32 R24, R24, R16, R8 ;  /* 0x000000101818723c */ /* 0x004fe60000001808 */
[----:B---3--:R-:W-:Y:S04]  /*30320*/  STL.64 [R1+0x24d0], R22 ;  /* 0x0024d01601007387 */ /* 0x008fe80000100a00 */
[----:B------:R0:W-:Y:S04]  /*30330*/  STL.64 [R1+0x24c8], R20 ;  /* 0x0024c81401007387 */ /* 0x0001e80000100a00 */
[----:B0-----:R-:W2:Y:S04]  /*30340*/  LDL.LU R20, [R1+0x220] ;  /* 0x0002200001147983 */ /* 0x001ea80000300800 */
[----:B------:R-:W2:Y:S04]  /*30350*/  LDL.LU R21, [R1+0x224] ;  /* 0x0002240001157983 */ /* 0x000ea80000300800 */
[----:B------:R-:W3:Y:S04]  /*30360*/  LDL.LU.64 R10, [R1+0x2528] ;  /* 0x00252800010a7983 */ /* 0x000ee80000300a00 */
        /* <DEDUP_REMOVED lines=8> */
[----:B0-----:R-:W3:Y:S02]  /*303f0*/  LDL.LU.64 R6, [R1+0x2510] ;  /* 0x0025100001067983 */ /* 0x001ee40000300a00 */
[----:B---3--:R-:W-:Y:S02]  /*30400*/  HMMA.16816.F32 R4, R24, R6, R12 ;  /* 0x000000061804723c */ /* 0x008fe4000000180c */
[----:B------:R-:W3:-:S15]  /*30410*/  LDL.LU.64 R14, [R1+0x2508] ;  /* 0x00250800010e7983 */ /* 0x000ede0000300a00 */
[----:B------:R-:W-:Y:S02]  /*30420*/  NOP ;  /* 0x0000000000007918 */ /* 0x000fe40000000000 */
        /* <DEDUP_REMOVED lines=11> */
[----:B----4-:R-:W-:Y:S01]  /*304e0*/  IMAD.MOV.U32 R23, RZ, RZ, R28 ;  /* 0x000000ffff177224 */ /* 0x010fe200078e001c */
[----:B---3--:R-:W-:Y:S01]  /*304f0*/  HMMA.16816.F32 R24, R24, R18, R4 ;  /* 0x000000121818723c */ /* 0x008fe20000001804 */
[----:B------:R-:W2:Y:S04]  /*30500*/  LDL.LU.64 R6, [R1+0x24e0] ;  /* 0x0024e00001067983 */ /* 0x000ea80000300a00 */
[----:B------:R-:W2:-:S14]  /*30510*/  LDL.LU.64 R4, [R1+0x24d8] ;  /* 0x0024d80001047983 */ /* 0x000e9c0000300a00 */
[----:B------:R-:W-:Y:S02]  /*30520*/  IMAD.MOV.U32 R28, RZ, RZ, R27 ;  /* 0x000000ffff1c7224 */ /* 0x000fe400078e001b */
[----:B------:R-:W-:Y:S01]  /*30530*/  IMAD.MOV.U32 R29, RZ, RZ, R26 ;  /* 0x000000ffff1d7224 */ /* 0x000fe200078e001a */
[----:B------:R-:W-:Y:S04]  /*30540*/  STL.64 [R1+0x240], R24 ;  /* 0x0002401801007387 */ /* 0x000fe80000100a00 */
[----:B------:R-:W3:Y:S04]  /*30550*/  LDL.64 R26, [R1+0x68] ;  /* 0x00006800011a7983 */ /* 0x000ee80000100a00 */
[----:B------:R-:W-:Y:S04]  /*30560*/  STL [R1+0x231c], R28 ;  /* 0x00231c1c01007387 */ /* 0x000fe80000100800 */
[----:B------:R-:W-:Y:S01]  /*30570*/  STL [R1+0x2318], R29 ;  /* 0x0023181d01007387 */ /* 0x000fe20000100800 */
[----:B--2---:R-:W-:Y:S03]  /*30580*/  HMMA.16816.F32 R8, R4, R10, R20 ;  /* 0x0000000a0408723c */ /* 0x004fe60000001814 */
[----:B------:R-:W2:Y:S04]  /*30590*/  LDL.LU.64 R22, [R1+0x24d0] ;  /* 0x0024d00001167983 */ /* 0x000ea80000300a00 */
[----:B------:R-:W2:-:S12]  /*305a0*/  LDL.LU.64 R20, [R1+0x24c8] ;  /* 0x0024c80001147983 */ /* 0x000e980000300a00 */
[----:B------:R-:W-:Y:S04]  /*305b0*/  STL.64 [R1+0x230], R8 ;  /* 0x0002300801007387 */ /* 0x000fe80000100a00 */
[----:B------:R0:W-:Y:S04]  /*305c0*/  STL.64 [R1+0x238], R10 ;  /* 0x0002380a01007387 */ /* 0x0001e80000100a00 */
[----:B0-----:R-:W3:Y:S04]  /*305d0*/  LDL.LU.64 R10, [R1+0x24c0] ;  /* 0x0024c000010a7983 */ /* 0x001ee80000300a00 */
[----:B------:R-:W3:Y:S02]  /*305e0*/  LDL.LU.64 R8, [R1+0x24b8] ;  /* 0x0024b80001087983 */ /* 0x000ee40000300a00 */
[----:B---3--:R-:W-:-:S15]  /*305f0*/  HMMA.16816.F32 R8, R4, R26, R8 ;  /* 0x0000001a0408723c */ /* 0x008fde0000001808 */
[----:B------:R-:W-:-:S04]  /*30600*/  NOP ;  /* 0x0000000000007918 */ /* 0x000fc80000000000 */
[----:B------:R0:W-:Y:S01]  /*30610*/  STL.64 [R1+0x228], R10 ;  /* 0x0002280a01007387 */ /* 0x0001e20000100a00 */
[----:B------:R-:W-:Y:S02]  /*30620*/  IMAD.MOV.U32 R28, RZ, RZ, R8 ;  /* 0x000000ffff1c7224 */ /* 0x000fe400078e0008 */
[----:B------:R-:W-:Y:S01]  /*30630*/  IMAD.MOV.U32 R29, RZ, RZ, R9 ;  /* 0x000000ffff1d7224 */ /* 0x000fe200078e0009 */
[----:B0-----:R-:W3:Y:S04]  /*30640*/  LDL.LU.64 R10, [R1+0x24b0] ;  /* 0x0024b000010a7983 */ /* 0x001ee80000300a00 */
[----:B------:R-:W3:Y:S04]  /*30650*/  LDL.LU.64 R8, [R1+0x24a8] ;  /* 0x0024a80001087983 */ /* 0x000ee80000300a00 */
[----:B------:R-:W-:Y:S04]  /*30660*/  STL [R1+0x2390], R29 ;  /* 0x0023901d01007387 */ /* 0x000fe80000100800 */
[----:B------:R0:W-:Y:S04]  /*30670*/  STL [R1+0x2348], R28 ;  /* 0x0023481c01007387 */ /* 0x0001e80000100800 */
[----:B0-----:R-:W4:Y:S01]  /*30680*/  LDL R28, [R1+0x1be0] ;  /* 0x001be000011c7983 */ /* 0x001f220000100800 */
[----:B---3--:R-:W-:-:S15]  /*30690*/  HMMA.16816.F32 R8, R4, R14, R8 ;  /* 0x0000000e0408723c */ /* 0x008fde0000001808 */
[----:B------:R-:W-:-:S04]  /*306a0*/  NOP ;  /* 0x0000000000007918 */ /* 0x000fc80000000000 */
[----:B------:R-:W-:Y:S04]  /*306b0*/  STL.64 [R1+0x210], R8 ;  /* 0x0002100801007387 */ /* 0x000fe80000100a00 */
[----:B------:R0:W-:Y:S04]  /*306c0*/  STL.64 [R1+0x218], R10 ;  /* 0x0002180a01007387 */ /* 0x0001e80000100a00 */
[----:B0-----:R-:W3:Y:S04]  /*306d0*/  LDL.LU.64 R10, [R1+0x24a0] ;  /* 0x0024a000010a7983 */ /* 0x001ee80000300a00 */
[----:B------:R-:W3:Y:S04]  /*306e0*/  LDL.LU.64 R8, [R1+0x2498] ;  /* 0x0024980001087983 */ /* 0x000ee80000300a00 */
[----:B------:R0:W-:Y:S04]  /*306f0*/  STL.64 [R1+0x2480], R14 ;  /* 0x0024800e01007387 */ /* 0x0001e80000100a00 */
[----:B------:R-:W2:Y:S04]  /*30700*/  LDL.LU R12, [R1+0x190] ;  /* 0x00019000010c7983 */ /* 0x000ea80000300800 */
[----:B------:R-:W2:Y:S04]  /*30710*/  LDL.LU R13, [R1+0x194] ;  /* 0x00019400010d7983 */ /* 0x000ea80000300800 */
[----:B0-----:R-:W2:Y:S04]  /*30720*/  LDL.LU R14, [R1+0x198] ;  /* 0x00019800010e7983 */ /* 0x001ea80000300800 */
[----:B------:R-:W2:Y:S01]  /*30730*/  LDL.LU R15, [R1+0x19c] ;  /* 0x00019c00010f7983 */ /* 0x000ea20000300800 */
[----:B---3--:R-:W-:Y:S03]  /*30740*/  HMMA.16816.F32 R4, R4, R18, R8 ;  /* 0x000000120404723c */ /* 0x008fe60000001808 */
[----:B------:R-:W2:Y:S04]  /*30750*/  LDL.LU.64 R10, [R1+0x2490] ;  /* 0x00249000010a7983 */ /* 0x000ea80000300a00 */
[----:B------:R-:W2:Y:S04]  /*30760*/  LDL.LU.64 R8, [R1+0x2488] ;  /* 0x0024880001087983 */ /* 0x000ea80000300a00 */
[----:B------:R0:W-:Y:S04]  /*30770*/  STL.64 [R1+0x2478], R18 ;  /* 0x0024781201007387 */ /* 0x0001e80000100a00 */
[----:B------:R-:W3:Y:S04]  /*30780*/  LDL.LU R16, [R1+0x180] ;  /* 0x0001800001107983 */ /* 0x000ee80000300800 */
[----:B------:R-:W-:Y:S04]  /*30790*/  STL.64 [R1+0x200], R4 ;  /* 0x0002000401007387 */ /* 0x000fe80000100a00 */
[----:B------:R1:W-:Y:S04]  /*307a0*/  STL.64 [R1+0x208], R6 ;  /* 0x0002080601007387 */ /* 0x0003e80000100a00 */
[----:B------:R-:W3:Y:S04]  /*307b0*/  LDL.LU R17, [R1+0x184] ;  /* 0x0001840001117983 */ /* 0x000ee80000300800 */
[----:B0-----:R-:W3:Y:S04]  /*307c0*/  LDL.LU R18, [R1+0x188] ;  /* 0x0001880001127983 */ /* 0x001ee80000300800 */
[----:B------:R-:W3:Y:S04]  /*307d0*/  LDL.LU R19, [R1+0x18c] ;  /* 0x00018c0001137983 */ /* 0x000ee80000300800 */
[----:B-1----:R-:W3:Y:S01]  /*307e0*/  LDL.LU.64 R6, [R1+0x88] ;  /* 0x0000880001067983 */ /* 0x002ee20000300a00 */
[----:B------:R-:W-:Y:S01]  /*307f0*/  IMAD.MOV.U32 R4, RZ, RZ, R27 ;  /* 0x000000ffff047224 */ /* 0x000fe200078e001b */
[C---:B--2---:R-:W-:Y:S08]  /*30800*/  HMMA.16816.F32 R12, R8.reuse, R26, R12 ;  /* 0x0000001a080c723c */ /* 0x044ff0000000180c */
[----:B---3--:R-:W-:-:S15]  /*30810*/  HMMA.16816.F32 R20, R8, R6, R20 ;  /* 0x000000060814723c */ /* 0x008fde0000001814 */
[----:B------:R-:W-:-:S04]  /*30820*/  NOP ;  /* 0x0000000000007918 */ /* 0x000fc80000000000 */
[----:B------:R0:W-:Y:S04]  /*30830*/  STL.64 [R1+0x1f0], R20 ;  /* 0x0001f01401007387 */ /* 0x0001e80000100a00 */
[----:B------:R1:W-:Y:S04]  /*30840*/  STL.64 [R1+0x1f8], R22 ;  /* 0x0001f81601007387 */ /* 0x0003e80000100a00 */
[----:B0-----:R-:W2:Y:S04]  /*30850*/  LDL.LU R20, [R1+0x100] ;  /* 0x0001000001147983 */ /* 0x001ea80000300800 */
[----:B------:R-:W2:Y:S04]  /*30860*/  LDL.LU R21, [R1+0x104] ;  /* 0x0001040001157983 */ /* 0x000ea80000300800 */
[----:B-1----:R-:W2:Y:S04]  /*30870*/  LDL.LU R22, [R1+0x108] ;  /* 0x0001080001167983 */ /* 0x002ea80000300800 */
[----:B------:R-:W2:Y:S04]  /*30880*/  LDL.LU R23, [R1+0x10c] ;  /* 0x00010c0001177983 */ /* 0x000ea80000300800 */
[----:B------:R-:W-:Y:S04]  /*30890*/  STL.64 [R1+0x1e0], R12 ;  /* 0x0001e00c01007387 */ /* 0x000fe80000100a00 */
[----:B------:R0:W-:Y:S04]  /*308a0*/  STL.64 [R1+0x1e8], R14 ;  /* 0x0001e80e01007387 */ /* 0x0001e80000100a00 */
[----:B0-----:R-:W3:Y:S04]  /*308b0*/  LDL.LU.64 R14, [R1+0x2480] ;  /* 0x00248000010e7983 */ /* 0x001ee80000300a00 */
[----:B------:R-:W2:Y:S01]  /*308c0*/  LDL R27, [R1+0x354] ;  /* 0x00035400011b7983 */ /* 0x000ea20000100800 */
[----:B------:R-:W-:-:S03]  /*308d0*/  IMAD.MOV.U32 R5, RZ, RZ, R26 ;  /* 0x000000ffff057224 */ /* 0x000fc600078e001a */
[----:B--2---:R0:W-:Y:S04]  /*308e0*/  STL [R1+0x23c0], R27 ;  /* 0x0023c01b01007387 */ /* 0x0041e80000100800 */
[----:B------:R-:W2:Y:S04]  /*308f0*/  LDL.LU R24, [R1+0x110] ;  /* 0x0001100001187983 */ /* 0x000ea80000300800 */
[----:B------:R-:W2:Y:S04]  /*30900*/  LDL.LU R25, [R1+0x114] ;  /* 0x0001140001197983 */ /* 0x000ea80000300800 */
[----:B------:R-:W2:Y:S01]  /*30910*/  LDL.LU R26, [R1+0x118] ;  /* 0x00011800011a7983 */ /* 0x000ea20000300800 */
[----:B---3--:R-:W-:Y:S03]  /*30920*/  HMMA.16816.F32 R12, R8, R14, R16 ;  /* 0x0000000e080c723c */ /* 0x008fe60000001810 */
[----:B0-----:R-:W2:Y:S04]  /*30930*/  LDL.LU R27, [R1+0x11c] ;  /* 0x00011c00011b7983 */ /* 0x001ea80000300800 */
[----:B------:R-:W2:-:S12]  /*30940*/  LDL.LU.64 R18, [R1+0x2478] ;  /* 0x0024780001127983 */ /* 0x000e980000300a00 */
[----:B------:R-:W-:Y:S04]  /*30950*/  STL.64 [R1+0x1d0], R12 ;  /* 0x0001d00c01007387 */ /* 0x000fe80000100a00 */
[----:B------:R0:W-:Y:S04]  /*30960*/  STL.64 [R1+0x1d8], R14 ;  /* 0x0001d80e01007387 */ /* 0x0001e80000100a00 */
[----:B0-----:R-:W3:Y:S04]  /*30970*/  LDL.LU.64 R14, [R1+0x2470] ;  /* 0x00247000010e7983 */ /* 0x001ee80000300a00 */
[----:B------:R-:W3:Y:S01]  /*30980*/  LDL.LU.64 R12, [R1+0x2468] ;  /* 0x00246800010c7983 */ /* 0x000ee20000300a00 */
[----:B--2---:R-:W-:Y:S03]  /*30990*/  HMMA.16816.F32 R8, R8, R18, R24 ;  /* 0x000000120808723c */ /* 0x004fe60000001818 */
[----:B------:R-:W2:-:S15]  /*309a0*/  LDL.LU R24, [R1+0x140] ;  /* 0x0001400001187983 */ /* 0x000e9e0000300800 */
[----:B------:R-:W-:Y:S01]  /*309b0*/  NOP ;  /* 0x0000000000007918 */ /* 0x000fe20000000000 */
[----:B------:R-:W-:Y:S04]  /*309c0*/  STL.64 [R1+0x1c0], R8 ;  /* 0x0001c00801007387 */ /* 0x000fe80000100a00 */
[----:B------:R-:W-:Y:S04]  /*309d0*/  STL.64 [R1+0x1c8], R10 ;  /* 0x0001c80a01007387 */ /* 0x000fe80000100a00 */
[----:B------:R-:W2:Y:S04]  /*309e0*/  LDL.LU R25, [R1+0x144] ;  /* 0x0001440001197983 */ /* 0x000ea80000300800 */
[----:B------:R-:W2:Y:S04]  /*309f0*/  LDL.LU R26, [R1+0x148] ;  /* 0x00014800011a7983 */ /* 0x000ea80000300800 */
[----:B------:R-:W2:Y:S04]  /*30a00*/  LDL.LU R27, [R1+0x14c] ;  /* 0x00014c00011b7983 */ /* 0x000ea80000300800 */
[----:B------:R-:W2:Y:S04]  /*30a10*/  LDL.LU R16, [R1+0x70] ;  /* 0x0000700001107983 */ /* 0x000ea80000300800 */
[----:B------:R-:W2:Y:S04]  /*30a20*/  LDL.LU R17, [R1+0x74] ;  /* 0x0000740001117983 */ /* 0x000ea80000300800 */
[----:B------:R-:W2:Y:S04]  /*30a30*/  LDL.LU R18, [R1+0x78] ;  /* 0x0000780001127983 */ /* 0x000ea80000300800 */
[----:B------:R-:W2:Y:S01]  /*30a40*/  LDL.LU R19, [R1+0x7c] ;  /* 0x00007c0001137983 */ /* 0x000ea20000300800 */
[----:B---3--:R-:W-:Y:S03]  /*30a50*/  HMMA.16816.F32 R20, R12, R6, R20 ;  /* 0x000000060c14723c */ /* 0x008fe60000001814 */
[----:B--2---:R-:W-:Y:S04]  /*30a60*/  STL.64 [R1+0x2448], R18 ;  /* 0x0024481201007387 */ /* 0x004fe80000100a00 */
[----:B------:R0:W-:Y:S04]  /*30a70*/  STL.64 [R1+0x2440], R16 ;  /* 0x0024401001007387 */ /* 0x0001e80000100a00 */
[----:B0-----:R-:W2:Y:S04]  /*30a80*/  LDL.LU R16, [R1+0xe0] ;  /* 0x0000e00001107983 */ /* 0x001ea80000300800 */
[----:B------:R-:W2:Y:S04]  /*30a90*/  LDL.LU R17, [R1+0xe4] ;  /* 0x0000e40001117983 */ /* 0x000ea80000300800 */
[----:B------:R-:W2:Y:S04]  /*30aa0*/  LDL.LU R18, [R1+0xe8] ;  /* 0x0000e80001127983 */ /* 0x000ea80000300800 */
[----:B------:R-:W2:Y:S04]  /*30ab0*/  LDL.LU R19, [R1+0xec] ;  /* 0x0000ec0001137983 */ /* 0x000ea80000300800 */
[----:B------:R0:W-:Y:S04]  /*30ac0*/  STL.64 [R1+0x23d0], R26 ;  /* 0x0023d01a01007387 */ /* 0x0001e80000100a00 */
[----:B------:R-:W-:Y:S04]  /*30ad0*/  STL.64 [R1+0x23c8], R24 ;  /* 0x0023c81801007387 */ /* 0x000fe80000100a00 */
[----:B------:R-:W3:Y:S01]  /*30ae0*/  LDL.LU R8, [R1+0x160] ;  /* 0x0001600001087983 */ /* 0x000ee20000300800 */
[----:B------:R-:W-:-:S02]  /*30af0*/  IMAD.MOV.U32 R10, RZ, RZ, R0 ;  /* 0x000000ffff0a7224 */ /* 0x000fc400078e0000 */
[----:B------:R-:W-:Y:S02]  /*30b00*/  IMAD.MOV.U32 R11, RZ, RZ, R2 ;  /* 0x000000ffff0b7224 */ /* 0x000fe400078e0002 */
[----:B------:R-:W-:Y:S02]  /*30b10*/  IMAD.MOV.U32 R9, RZ, RZ, R3 ;  /* 0x000000ffff097224 */ /* 0x000fe400078e0003 */
[----:B------:R-:W2:Y:S04]  /*30b20*/  LDL.LU R3, [R1+0x2464] ;  /* 0x0024640001037983 */ /* 0x000ea80000300800 */
[----:B------:R-:W2:Y:S04]  /*30b30*/  LDL.LU R0, [R1+0x2460] ;  /* 0x0024600001007983 */ /* 0x000ea80000300800 */
[----:B------:R-:W2:Y:S04]  /*30b40*/  LDL.LU R2, [R1+0x245c] ;  /* 0x00245c0001027983 */ /* 0x000ea80000300800 */
[----:B------:R1:W-:Y:S01]  /*30b50*/  STL.64 [R1+0x23b8], R10 ;  /* 0x0023b80a01007387 */ /* 0x0003e20000100a00 */
[----:B0-----:R-:W-:-:S02]  /*30b60*/  IMAD.MOV.U32 R26, RZ, RZ, R5 ;  /* 0x000000ffff1a7224 */ /* 0x001fc400078e0005 */
[----:B------:R-:W-:Y:S01]  /*30b70*/  IMAD.MOV.U32 R27, RZ, RZ, R4 ;  /* 0x000000ffff1b7224 */ /* 0x000fe200078e0004 */
[----:B---3--:R-:W-:Y:S04]  /*30b80*/  STL.64 [R1+0x23b0], R8 ;  /* 0x0023b00801007387 */ /* 0x008fe80000100a00 */
[----:B-1----:R-:W3:Y:S04]  /*30b90*/  LDL.LU.64 R10, [R1+0x48] ;  /* 0x00004800010a7983 */ /* 0x002ee80000300a00 */
[----:B------:R0:W-:Y:S04]  /*30ba0*/  STL.64 [R1+0x1a0], R20 ;  /* 0x0001a01401007387 */ /* 0x0001e80000100a00 */
[----:B------:R1:W-:Y:S04]  /*30bb0*/  STL.64 [R1+0x1a8], R22 ;  /* 0x0001a81601007387 */ /* 0x0003e80000100a00 */
[----:B0-----:R-:W3:Y:S01]  /*30bc0*/  LDL.LU R20, [R1+0x30] ;  /* 0x0000300001147983 */ /* 0x001ee20000300800 */
[----:B--2---:R-:W-:Y:S01]  /*30bd0*/  HMMA.16816.F32 R16, R12, R26, R16 ;  /* 0x0000001a0c10723c */ /* 0x004fe20000001810 */
[----:B-1----:R-:W-:-:S02]  /*30be0*/  IMAD.MOV.U32 R22, RZ, RZ, R2 ;  /* 0x000000ffff167224 */ /* 0x002fc400078e0002 */
[----:B------:R-:W-:Y:S02]  /*30bf0*/  IMAD.MOV.U32 R23, RZ, RZ, R3 ;  /* 0x000000ffff177224 */ /* 0x000fe400078e0003 */
[----:B------:R-:W-:Y:S02]  /*30c00*/  IMAD.MOV.U32 R21, RZ, RZ, R0 ;  /* 0x000000ffff157224 */ /* 0x000fe400078e0000 */
[----:B------:R-:W2:Y:S04]  /*30c10*/  LDL.LU R0, [R1+0x2458] ;  /* 0x0024580001007983 */ /* 0x000ea80000300800 */
[----:B------:R-:W2:Y:S04]  /*30c20*/  LDL.LU R2, [R1+0x2454] ;  /* 0x0024540001027983 */ /* 0x000ea80000300800 */
[----:B------:R-:W2:Y:S04]  /*30c30*/  LDL.LU R3, [R1+0x2450] ;  /* 0x0024500001037983 */ /* 0x000ea80000300800 */
[----:B------:R0:W-:Y:S04]  /*30c40*/  STL.64 [R1+0x2410], R22 ;  /* 0x0024101601007387 */ /* 0x0001e80000100a00 */
[----:B---3--:R-:W-:Y:S04]  /*30c50*/  STL.64 [R1+0x2408], R20 ;  /* 0x0024081401007387 */ /* 0x008fe80000100a00 */
[----:B0-----:R-:W3:Y:S04]  /*30c60*/  LDL.64 R22, [R1+0x58] ;  /* 0x0000580001167983 */ /* 0x001ee80000100a00 */
[----:B------:R-:W-:Y:S04]  /*30c70*/  STL.64 [R1+0x190], R16 ;  /* 0x0001901001007387 */ /* 0x000fe80000100a00 */
[----:B------:R0:W-:Y:S04]  /*30c80*/  STL.64 [R1+0x198], R18 ;  /* 0x0001981201007387 */ /* 0x0001e80000100a00 */
[----:B0-----:R-:W3:Y:S04]  /*30c90*/  LDL.LU.64 R18, [R1+0x2448] ;  /* 0x0024480001127983 */ /* 0x001ee80000300a00 */
[----:B------:R-:W3:Y:S04]  /*30ca0*/  LDL.LU.64 R16, [R1+0x2440] ;  /* 0x0024400001107983 */ /* 0x000ee80000300a00 */
[----:B------:R0:W-:Y:S04]  /*30cb0*/  STL.64 [R1+0x2428], R26 ;  /* 0x0024281a01007387 */ /* 0x0001e80000100a00 */
[----:B------:R-:W3:Y:S04]  /*30cc0*/  LDL.LU R24, [R1+0xd0] ;  /* 0x0000d00001187983 */ /* 0x000ee80000300800 */
[----:B------:R-:W3:Y:S04]  /*30cd0*/  LDL.LU R25, [R1+0xd4] ;  /* 0x0000d40001197983 */ /* 0x000ee80000300800 */
[----:B0-----:R-:W3:Y:S04]  /*30ce0*/  LDL.LU R26, [R1+0xd8] ;  /* 0x0000d800011a7983 */ /* 0x001ee80000300800 */
[----:B------:R-:W3:Y:S01]  /*30cf0*/  LDL.LU R27, [R1+0xdc] ;  /* 0x0000dc00011b7983 */ /* 0x000ee20000300800 */
[----:B--2---:R-:W-:Y:S01]  /*30d00*/  IMAD.MOV.U32 R21, RZ, RZ, R3 ;  /* 0x000000ffff157224 */ /* 0x004fe200078e0003 */
[C---:B---3--:R-:W-:Y:S08]  /*30d10*/  HMMA.16816.F32 R24, R12.reuse, R22, R24 ;  /* 0x000000160c18723c */ /* 0x048ff00000001818 */
[----:B------:R-:W-:Y:S11]  /*30d20*/  HMMA.16816.F32 R12, R12, R10, R16 ;  /* 0x0000000a0c0c723c */ /* 0x000ff60000001810 */
[----:B------:R0:W-:Y:S04]  /*30d30*/  STL.64 [R1+0x180], R24 ;  /* 0x0001801801007387 */ /* 0x0001e80000100a00 */
[----:B------:R1:W-:Y:S04]  /*30d40*/  STL.64 [R1+0x188], R26 ;  /* 0x0001881a01007387 */ /* 0x0003e80000100a00 */
[----:B0-----:R-:W2:Y:S04]  /*30d50*/  LDL.LU R24, [R1+0xc0] ;  /* 0x0000c00001187983 */ /* 0x001ea80000300800 */
[----:B------:R-:W2:Y:S04]  /*30d60*/  LDL.LU R25, [R1+0xc4] ;  /* 0x0000c40001197983 */ /* 0x000ea80000300800 */
[----:B-1----:R-:W2:Y:S04]  /*30d70*/  LDL.LU R26, [R1+0xc8] ;  /* 0x0000c800011a7983 */ /* 0x002ea80000300800 */
[----:B------:R-:W2:Y:S04]  /*30d80*/  LDL.LU R27, [R1+0xcc] ;  /* 0x0000cc00011b7983 */ /* 0x000ea80000300800 */
[----:B------:R0:W-:Y:S04]  /*30d90*/  STL.64 [R1+0x2420], R22 ;  /* 0x0024201601007387 */ /* 0x0001e80000100a00 */
[----:B------:R-:W3:Y:S04]  /*30da0*/  LDL.LU R20, [R1+0xb0] ;  /* 0x0000b00001147983 */ /* 0x000ee80000300800 */
[----:B------:R-:W2:Y:S04]  /*30db0*/  LDL.LU.64 R18, [R1+0x2438] ;  /* 0x0024380001127983 */ /* 0x000ea80000300a00 */
[----:B------:R-:W2:Y:S04]  /*30dc0*/  LDL.LU.64 R16, [R1+0x2430] ;  /* 0x0024300001107983 */ /* 0x000ea80000300a00 */
[----:B------:R-:W-:Y:S04]  /*30dd0*/  STL [R1+0x170], R12 ;  /* 0x0001700c01007387 */ /* 0x000fe80000100800 */
[----:B------:R1:W-:Y:S04]  /*30de0*/  STL.64 [R1+0x2418], R10 ;  /* 0x0024180a01007387 */ /* 0x0003e80000100a00 */
[----:B------:R-:W2:Y:S04]  /*30df0*/  LDL.LU R8, [R1+0xa0] ;  /* 0x0000a00001087983 */ /* 0x000ea80000300800 */
[----:B------:R-:W2:Y:S01]  /*30e00*/  LDL.LU R9, [R1+0xa4] ;  /* 0x0000a40001097983 */ /* 0x000ea20000300800 */
[----:B------:R-:W-:-:S02]  /*30e10*/  IMAD.MOV.U32 R3, RZ, RZ, R13 ;  /* 0x000000ffff037224 */ /* 0x000fc400078e000d */
[----:B0-----:R-:W-:Y:S02]  /*30e20*/  IMAD.MOV.U32 R22, RZ, RZ, R2 ;  /* 0x000000ffff167224 */ /* 0x001fe400078e0002 */
[----:B------:R-:W-:Y:S02]  /*30e30*/  IMAD.MOV.U32 R23, RZ, RZ, R0 ;  /* 0x000000ffff177224 */ /* 0x000fe400078e0000 */
[----:B------:R-:W-:Y:S01]  /*30e40*/  IMAD.MOV.U32 R2, RZ, RZ, R14 ;  /* 0x000000ffff027224 */ /* 0x000fe200078e000e */
[----:B-1----:R-:W2:Y:S04]  /*30e50*/  LDL.LU R10, [R1+0xa8] ;  /* 0x0000a800010a7983 */ /* 0x002ea80000300800 */
[----:B------:R-:W2:Y:S04]  /*30e60*/  LDL.LU R11, [R1+0xac] ;  /* 0x0000ac00010b7983 */ /* 0x000ea80000300800 */
[----:B------:R-:W2:Y:S04]  /*30e70*/  LDL.LU R12, [R1+0x130] ;  /* 0x00013000010c7983 */ /* 0x000ea80000300800 */
[----:B------:R-:W2:Y:S01]  /*30e80*/  LDL.LU R13, [R1+0x134] ;  /* 0x00013400010d7983 */ /* 0x000ea20000300800 */
[----:B------:R-:W-:-:S03]  /*30e90*/  IMAD.MOV.U32 R0, RZ, RZ, R15 ;  /* 0x000000ffff007224 */ /* 0x000fc600078e000f */
[----:B------:R-:W2:Y:S04]  /*30ea0*/  LDL.LU R14, [R1+0x138] ;  /* 0x00013800010e7983 */ /* 0x000ea80000300800 */
[----:B------:R-:W2:Y:S04]  /*30eb0*/  LDL.LU R15, [R1+0x13c] ;  /* 0x00013c00010f7983 */ /* 0x000ea80000300800 */
[----:B--2---:R-:W-:Y:S04]  /*30ec0*/  STL.64 [R1+0x23e0], R14 ;  /* 0x0023e00e01007387 */ /* 0x004fe80000100a00 */
[----:B------:R0:W-:Y:S04]  /*30ed0*/  STL.64 [R1+0x23d8], R12 ;  /* 0x0023d80c01007387 */ /* 0x0001e80000100a00 */
[----:B0-----:R-:W2:Y:S04]  /*30ee0*/  LDL.LU R12, [R1+0xf0] ;  /* 0x0000f000010c7983 */ /* 0x001ea80000300800 */
[----:B------:R-:W2:Y:S04]  /*30ef0*/  LDL.LU R13, [R1+0xf4] ;  /* 0x0000f400010d7983 */ /* 0x000ea80000300800 */
[----:B------:R-:W2:Y:S04]  /*30f00*/  LDL.LU R14, [R1+0xf8] ;  /* 0x0000f800010e7983 */ /* 0x000ea80000300800 */
[----:B------:R-:W2:Y:S01]  /*30f10*/  LDL.LU R15, [R1+0xfc] ;  /* 0x0000fc00010f7983 */ /* 0x000ea20000300800 */
[C---:B------:R-:W-:Y:S03]  /*30f20*/  HMMA.16816.F32 R24, R16.reuse, R6, R24 ;  /* 0x000000061018723c */ /* 0x040fe60000001818 */
[----:B--2---:R-:W-:Y:S04]  /*30f30*/  STL.64 [R1+0x23f0], R14 ;  /* 0x0023f00e01007387 */ /* 0x004fe80000100a00 */
[----:B------:R0:W-:Y:S04]  /*30f40*/  STL.64 [R1+0x23e8], R12 ;  /* 0x0023e80c01007387 */ /* 0x0001e80000100a00 */
[----:B0-----:R-:W2:Y:S04]  /*30f50*/  LDL.LU R12, [R1+0x20] ;  /* 0x00002000010c7983 */ /* 0x001ea80000300800 */
[----:B------:R-:W2:Y:S04]  /*30f60*/  LDL.LU R13, [R1+0x24] ;  /* 0x00002400010d7983 */ /* 0x000ea80000300800 */
[----:B------:R-:W2:Y:S04]  /*30f70*/  LDL.LU R14, [R1+0x28] ;  /* 0x00002800010e7983 */ /* 0x000ea80000300800 */
[----:B------:R-:W2:Y:S04]  /*30f80*/  LDL.LU R15, [R1+0x2c] ;  /* 0x00002c00010f7983 */ /* 0x000ea80000300800 */
[----:B------:R-:W-:Y:S04]  /*30f90*/  STL [R1+0x22c0], R0 ;  /* 0x0022c00001007387 */ /* 0x000fe80000100800 */
[----:B------:R-:W-:Y:S04]  /*30fa0*/  STL [R1+0x22bc], R2 ;  /* 0x0022bc0201007387 */ /* 0x000fe80000100800 */
[----:B------:R-:W-:Y:S04]  /*30fb0*/  STL [R1+0x22b8], R3 ;  /* 0x0022b80301007387 */ /* 0x000fe80000100800 */
[----:B------:R-:W-:Y:S04]  /*30fc0*/  STL.64 [R1+0x150], R24 ;  /* 0x0001501801007387 */ /* 0x000fe80000100a00 */
[----:B------:R0:W-:Y:S04]  /*30fd0*/  STL.64 [R1+0x158], R26 ;  /* 0x0001581a01007387 */ /* 0x0001e80000100a00 */
[----:B0-----:R-:W3:Y:S02]  /*30fe0*/  LDL.LU.64 R26, [R1+0x2428] ;  /* 0x00242800011a7983 */ /* 0x001ee40000300a00 */
[----:B---3--:R-:W-:-:S15]  /*30ff0*/  HMMA.16816.F32 R20, R16, R26, R20 ;  /* 0x0000001a1014723c */ /* 0x008fde0000001814 */
[----:B------:R-:W-:-:S04]  /*31000*/  NOP ;  /* 0x0000000000007918 */ /* 0x000fc80000000000 */
[----:B------:R-:W-:Y:S04]  /*31010*/  STL.64 [R1+0x120], R20 ;  /* 0x0001201401007387 */ /* 0x000fe80000100a00 */
[----:B------:R0:W-:Y:S04]  /*31020*/  STL.64 [R1+0x128], R22 ;  /* 0x0001281601007387 */ /* 0x0001e80000100a00 */
[----:B0-----:R-:W3:Y:S02]  /*31030*/  LDL.LU.64 R22, [R1+0x2420] ;  /* 0x0024200001167983 */ /* 0x001ee40000300a00 */
[----:B---3--:R-:W-:Y:S01]  /*31040*/  HMMA.16816.F32 R8, R16, R22, R8 ;  /* 0x000000161008723c */ /* 0x008fe20000001808 */
[----:B------:R-:W-:-:S02]  /*31050*/  IMAD.MOV.U32 R2, RZ, RZ, R22 ;  /* 0x000000ffff027224 */ /* 0x000fc400078e0016 */
[----:B------:R-:W-:-:S15]  /*31060*/  IMAD.MOV.U32 R0, RZ, RZ, R23 ;  /* 0x000000ffff007224 */ /* 0x000fde00078e0017 */
[----:B------:R-:W-:Y:S01]  /*31070*/  NOP ;  /* 0x0000000000007918 */ /* 0x000fe20000000000 */
[----:B------:R-:W-:Y:S04]  /*31080*/  STL.64 [R1+0x110], R8 ;  /* 0x0001100801007387 */ /* 0x000fe80000100a00 */
[----:B------:R0:W-:Y:S04]  /*31090*/  STL.64 [R1+0x118], R10 ;  /* 0x0001180a01007387 */ /* 0x0001e80000100a00 */
[----:B0-----:R-:W3:Y:S04]  /*310a0*/  LDL.LU.64 R10, [R1+0x2418] ;  /* 0x00241800010a7983 */ /* 0x001ee80000300a00 */
[----:B------:R-:W3:Y:S04]  /*310b0*/  LDL.LU.64 R22, [R1+0x2410] ;  /* 0x0024100001167983 */ /* 0x000ee80000300a00 */
[----:B------:R-:W3:Y:S02]  /*310c0*/  LDL.LU.64 R20, [R1+0x2408] ;  /* 0x0024080001147983 */ /* 0x000ee40000300a00 */
[----:B---3--:R-:W-:Y:S02]  /*310d0*/  HMMA.16816.F32 R16, R16, R10, R20 ;  /* 0x0000000a1010723c */ /* 0x008fe40000001814 */
[----:B------:R-:W2:Y:S04]  /*310e0*/  LDL.LU.64 R22, [R1+0x2400] ;  /* 0x0024000001167983 */ /* 0x000ea80000300a00 */
[----:B------:R-:W2:-:S13]  /*310f0*/  LDL.LU.64 R20, [R1+0x23f8] ;  /* 0x0023f80001147983 */ /* 0x000e9a0000300a00 */
[----:B------:R-:W-:Y:S04]  /*31100*/  STL.64 [R1+0xe0], R16 ;  /* 0x0000e01001007387 */ /* 0x000fe80000100a00 */
[----:B------:R-:W-:Y:S01]  /*31110*/  STL.64 [R1+0xe8], R18 ;  /* 0x0000e81201007387 */ /* 0x000fe20000100a00 */
        /* <DEDUP_REMOVED lines=10> */
[----:B------:R-:W-:Y:S04]  /*311c0*/  STL.64 [R1+0xc8], R26 ;  /* 0x0000c81a01007387 */ /* 0x000fe80000100a00 */
[----:B----4-:R-:W0:Y:S04]  /*311d0*/  LDSM.16.MT88.4 R24, [R28+UR5+0xa180] ;  /* 0x00a180051c18783b */ /* 0x010e280008004200 */
[----:B0-----:R-:W-:Y:S04]  /*311e0*/  STL.64 [R1+0x70], R24 ;  /* 0x0000701801007387 */ /* 0x001fe80000100a00 */
[----:B------:R0:W-:Y:S01]  /*311f0*/  STL [R1+0x78], R26 ;  /* 0x0000781a01007387 */ /* 0x0001e20000100800 */
[----:B------:R-:W-:-:S03]  /*31200*/  IMAD.MOV.U32 R29, RZ, RZ, R27 ;  /* 0x000000ffff1d7224 */ /* 0x000fc600078e001b */
[----:B0-----:R-:W3:Y:S04]  /*31210*/  LDL.LU.64 R26, [R1+0x23d0] ;  /* 0x0023d000011a7983 */ /* 0x001ee80000300a00 */
[----:B------:R-:W3:Y:S01]  /*31220*/  LDL.LU.64 R24, [R1+0x23c8] ;  /* 0x0023c80001187983 */ /* 0x000ee20000300a00 */
[----:B------:R-:W-:Y:S02]  /*31230*/  IMAD.MOV.U32 R18, RZ, RZ, R2 ;  /* 0x000000ffff127224 */ /* 0x000fe400078e0002 */
[----:B------:R-:W-:Y:S01]  /*31240*/  IMAD.MOV.U32 R19, RZ, RZ, R0 ;  /* 0x000000ffff137224 */ /* 0x000fe200078e0000 */
[----:B------:R-:W-:Y:S01]  /*31250*/  STL [R1+0x23a0], R29 ;  /* 0x0023a01d01007387 */ /* 0x000fe20000100800 */
[----:B------:R-:W-:Y:S01]  /*31260*/  IMAD.MOV.U32 R0, RZ, RZ, R11 ;  /* 0x000000ffff007224 */ /* 0x000fe200078e000b */
[C---:B--2---:R-:W-:Y:S08]  /*31270*/  HMMA.16816.F32 R12, R20.reuse, R10, R12 ;  /* 0x0000000a140c723c */ /* 0x044ff0000000180c */
[----:B---3--:R-:W-:Y:S01]  /*31280*/  HMMA.16816.F32 R16, R20, R18, R24 ;  /* 0x000000121410723c */ /* 0x008fe20000001818 */
[----:B------:R-:W2:Y:S01]  /*31290*/  LDL.LU R27, [R1+0x23c0] ;  /* 0x0023c000011b7983 */ /* 0x000ea20000300800 */
[----:B------:R-:W-:-:S15]  /*312a0*/  IMAD.MOV.U32 R26, RZ, RZ, R10 ;  /* 0x000000ffff1a7224 */ /* 0x000fde00078e000a */
[----:B------:R-:W-:Y:S02]  /*312b0*/  NOP ;  /* 0x0000000000007918 */ /* 0x000fe40000000000 */
[----:B------:R-:W-:Y:S04]  /*312c0*/  STL.64 [R1+0xb0], R16 ;  /* 0x0000b01001007387 */ /* 0x000fe80000100a00 */
[----:B------:R-:W-:Y:S04]  /*312d0*/  STL.64 [R1+0xb8], R18 ;  /* 0x0000b81201007387 */ /* 0x000fe80000100a00 */
[----:B------:R-:W-:Y:S04]  /*312e0*/  STL.64 [R1+0xa0], R12 ;  /* 0x0000a00c01007387 */ /* 0x000fe80000100a00 */
[----:B------:R-:W-:Y:S04]  /*312f0*/  STL.64 [R1+0xa8], R14 ;  /* 0x0000a80e01007387 */ /* 0x000fe80000100a00 */
[----:B------:R-:W3:Y:S04]  /*31300*/  LDL.LU.64 R10, [R1+0x23b8] ;  /* 0x0023b800010a7983 */ /* 0x000ee80000300a00 */
[----:B------:R-:W3:Y:S04]  /*31310*/  LDL.LU.64 R8, [R1+0x23b0] ;  /* 0x0023b00001087983 */ /* 0x000ee80000300a00 */
[----:B------:R-:W3:Y:S04]  /*31320*/  LDL.LU R20, [R1+0x90] ;  /* 0x0000900001147983 */ /* 0x000ee80000300800 */
[----:B------:R-:W3:Y:S04]  /*31330*/  LDL.LU R21, [R1+0x94] ;  /* 0x0000940001157983 */ /* 0x000ee80000300800 */
[----:B------:R-:W3:Y:S04]  /*31340*/  LDL.LU R22, [R1+0x98] ;  /* 0x0000980001167983 */ /* 0x000ee80000300800 */
[----:B------:R-:W3:Y:S01]  /*31350*/  LDL.LU R23, [R1+0x9c] ;  /* 0x00009c0001177983 */ /* 0x000ee20000300800 */
[----:B------:R-:W0:Y:S01]  /*31360*/  S2R R25, SR_TID.X ;  /* 0x0000000000197919 */ /* 0x000e220000002100 */
[----:B------:R-:W1:Y:S01]  /*31370*/  S2R R24, SR_TID.X ;  /* 0x0000000000187919 */ /* 0x000e620000002100 */
[----:B0-----:R-:W-:Y:S01]  /*31380*/  LOP3.LUT R25, R25, 0x7, RZ, 0xc0, !PT ;  /* 0x0000000719197812 */ /* 0x001fe200078ec0ff */
[----:B-1----:R-:W-:-:S04]  /*31390*/  IMAD.SHL.U32 R2, R24, 0x2, RZ ;  /* 0x0000000218027824 */ /* 0x002fc800078e00ff */
[----:B------:R-:W-:Y:S02]  /*313a0*/  IMAD R25, R25, 0x110, RZ ;  /* 0x0000011019197824 */ /* 0x000fe400078e02ff */
[----:B------:R-:W-:-:S03]  /*313b0*/  IMAD.MOV.U32 R24, RZ, RZ, R7 ;  /* 0x000000ffff187224 */ /* 0x000fc600078e0007 */
[----:B------:R-:W-:Y:S01]  /*313c0*/  LOP3.LUT R2, R25, 0x30, R2, 0x78, !PT ;  /* 0x0000003019027812 */ /* 0x000fe200078e7802 */
[----:B------:R-:W-:-:S03]  /*313d0*/  IMAD.MOV.U32 R25, RZ, RZ, R6 ;  /* 0x000000ffff197224 */ /* 0x000fc600078e0006 */
[----:B------:R-:W-:-:S05]  /*313e0*/  LOP3.LUT R2, R2, 0x40, RZ, 0x3c, !PT ;  /* 0x0000004002027812 */ /* 0x000fca00078e3cff */
[----:B------:R-:W-:Y:S04]  /*313f0*/  LDSM.16.M88.4 R12, [R2+UR5+0x11080] ;  /* 0x01108005020c783b */ /* 0x000fe80008000200 */
[----:B------:R-:W-:Y:S01]  /*31400*/  LDSM.16.M88.4 R16, [R2+UR5+0x11880] ;  /* 0x011880050210783b */ /* 0x000fe20008000200 */
[----:B---3--:R-:W-:Y:S03]  /*31410*/  HMMA.16816.F32 R8, R20, R6, R8 ;  /* 0x000000061408723c */ /* 0x008fe60000001808 */
[----:B--2---:R-:W0:-:S15]  /*31420*/  LDSM.16.MT88.4 R4, [R27+UR5+0xc000] ;  /* 0x00c000051b04783b */ /* 0x004e1e0008004200 */
[----:B------:R-:W-:Y:S01]  /*31430*/  NOP ;  /* 0x0000000000007918 */ /* 0x000fe20000000000 */
[----:B------:R-:W-:Y:S04]  /*31440*/  STL.64 [R1+0x100], R8 ;  /* 0x0001000801007387 */ /* 0x000fe80000100a00 */
[----:B------:R-:W-:Y:S04]  /*31450*/  STL.64 [R1+0x108], R10 ;  /* 0x0001080a01007387 */ /* 0x000fe80000100a00 */
[----:B------:R-:W-:Y:S04]  /*31460*/  LDSM.16.M88.4 R8, [R2+UR5+0x10880] ;  /* 0x010880050208783b */ /* 0x000fe80008000200 */
[----:B0-----:R-:W-:Y:S04]  /*31470*/  STL.64 [R1+0x30], R4 ;  /* 0x0000300401007387 */ /* 0x001fe80000100a00 */
[----:B------:R-:W-:Y:S01]  /*31480*/  STL [R1+0x38], R6 ;  /* 0x0000380601007387 */ /* 0x000fe20000100800 */
[----:B------:R-:W-:-:S03]  /*31490*/  IMAD.MOV.U32 R29, RZ, RZ, R7 ;  /* 0x000000ffff1d7224 */ /* 0x000fc600078e0007 */
[----:B------:R-:W0:Y:S04]  /*314a0*/  LDSM.16.M88.4 R4, [R2+UR5+0x10080] ;  /* 0x010080050204783b */ /* 0x000e280008000200 */
[----:B0-----:R-:W-:Y:S04]  /*314b0*/  STL [R1+0x20e4], R6 ;  /* 0x0020e40601007387 */ /* 0x001fe80000100800 */
[----:B------:R-:W-:Y:S04]  /*314c0*/  STL [R1+0x20e0], R7 ;  /* 0x0020e00701007387 */ /* 0x000fe80000100800 */
[----:B------:R-:W-:Y:S04]  /*314d0*/  STL [R1+0x22c8], R10 ;  /* 0x0022c80a01007387 */ /* 0x000fe80000100800 */
[----:B------:R-:W-:Y:S04]  /*314e0*/  STL [R1+0x22c4], R11 ;  /* 0x0022c40b01007387 */ /* 0x000fe80000100800 */
[----:B------:R-:W-:Y:S04]  /*314f0*/  STL [R1+0x2144], R14 ;  /* 0x0021440e01007387 */ /* 0x000fe80000100800 */
[----:B------:R-:W-:Y:S04]  /*31500*/  STL [R1+0x2140], R15 ;  /* 0x0021400f01007387 */ /* 0x000fe80000100800 */
[----:B------:R0:W-:Y:S04]  /*31510*/  STL.64 [R1+0x2320], R12 ;  /* 0x0023200c01007387 */ /* 0x0001e80000100a00 */
[----:B0-----:R-:W2:Y:S04]  /*31520*/  LDL.LU R12, [R1+0x280] ;  /* 0x00028000010c7983 */ /* 0x001ea80000300800 */
[----:B------:R-:W2:Y:S04]  /*31530*/  LDL.LU R13, [R1+0x284] ;  /* 0x00028400010d7983 */ /* 0x000ea80000300800 */
[----:B------:R-:W2:Y:S04]  /*31540*/  LDL.LU R14, [R1+0x288] ;  /* 0x00028800010e7983 */ /* 0x000ea80000300800 */
[----:B------:R-:W2:Y:S04]  /*31550*/  LDL.LU R15, [R1+0x28c] ;  /* 0x00028c00010f7983 */ /* 0x000ea80000300800 */
[----:B------:R-:W-:Y:S04]  /*31560*/  STL [R1+0x212c], R18 ;  /* 0x00212c1201007387 */ /* 0x000fe80000100800 */
[----:B------:R0:W-:Y:S04]  /*31570*/  STL [R1+0x2128], R19 ;  /* 0x0021281301007387 */ /* 0x0001e80000100800 */
[----:B------:R-:W-:Y:S04]  /*31580*/  STL.64 [R1+0x22f0], R16 ;  /* 0x0022f01001007387 */ /* 0x000fe80000100a00 */
[----:B0-----:R-:W3:Y:S04]  /*31590*/  LDL.LU.64 R18, [R1+0x58] ;  /* 0x0000580001127983 */ /* 0x001ee80000300a00 */
[----:B---3--:R0:W-:Y:S04]  /*315a0*/  STL.64 [R1+0x23a8], R18 ;  /* 0x0023a81201007387 */ /* 0x0081e80000100a00 */
[----:B0-----:R-:W2:Y:S02]  /*315b0*/  LDL.LU.64 R18, [R1+0x68] ;  /* 0x0000680001127983 */ /* 0x001ea40000300a00 */
[----:B--2---:R-:W-:-:S15]  /*315c0*/  HMMA.16816.F32 R12, R20, R18, R12 ;  /* 0x00000012140c723c */ /* 0x004fde000000180c */
[----:B------:R-:W-:-:S04]  /*315d0*/  NOP ;  /* 0x0000000000007918 */ /* 0x000fc80000000000 */
[----:B------:R0:W-:Y:S02]  /*315e0*/  STL.64 [R1+0x1b0], R12 ;  /* 0x0001b00c01007387 */ /* 0x0001e40000100a00 */
[----:B0-----:R-:W-:Y:S02]  /*315f0*/  IMAD.MOV.U32 R13, RZ, RZ, R18 ;  /* 0x000000ffff0d7224 */ /* 0x001fe400078e0012 */
[----:B------:R-:W-:Y:S02]  /*31600*/  IMAD.MOV.U32 R12, RZ, RZ, R19 ;  /* 0x000000ffff0c7224 */ /* 0x000fe400078e0013 */
[----:B------:R-:W0:Y:S04]  /*31610*/  LDSM.16.MT88.4 R16, [R27+UR5+0xc080] ;  /* 0x00c080051b10783b */ /* 0x000e280008004200 */
[----:B------:R1:W-:Y:S01]  /*31620*/  STL.64 [R1+0x1b8], R14 ;  /* 0x0001b80e01007387 */ /* 0x0003e20000100a00 */
[----:B0-----:R-:W-:-:S02]  /*31630*/  IMAD.MOV.U32 R2, RZ, RZ, R16 ;  /* 0x000000ffff027224 */ /* 0x001fc400078e0010 */
[----:B------:R-:W-:Y:S02]  /*31640*/  IMAD.MOV.U32 R3, RZ, RZ, R17 ;  /* 0x000000ffff037224 */ /* 0x000fe400078e0011 */
[----:B------:R-:W-:Y:S02]  /*31650*/  IMAD.MOV.U32 R7, RZ, RZ, R18 ;  /* 0x000000ffff077224 */ /* 0x000fe400078e0012 */
[----:B------:R-:W-:Y:S02]  /*31660*/  IMAD.MOV.U32 R6, RZ, RZ, R19 ;  /* 0x000000ffff067224 */ /* 0x000fe400078e0013 */
[----:B------:R-:W0:Y:S04]  /*31670*/  LDSM.16.MT88.4 R16, [R27+UR5+0xc100] ;  /* 0x00c100051b10783b */ /* 0x000e280008004200 */
[----:B------:R-:W-:Y:S04]  /*31680*/  STL [R1+0x22d8], R6 ;  /* 0x0022d80601007387 */ /* 0x000fe80000100800 */
[----:B------:R-:W-:Y:S04]  /*31690*/  STL [R1+0x22d4], R7 ;  /* 0x0022d40701007387 */ /* 0x000fe80000100800 */
[----:B------:R-:W-:Y:S01]  /*316a0*/  STL [R1+0x22d0], R3 ;  /* 0x0022d00301007387 */ /* 0x000fe20000100800 */
[----:B-1----:R-:W-:-:S03]  /*316b0*/  IMAD.MOV.U32 R15, RZ, RZ, R0 ;  /* 0x000000ffff0f7224 */ /* 0x002fc600078e0000 */
[----:B------:R-:W-:Y:S01]  /*316c0*/  STL [R1+0x22cc], R2 ;  /* 0x0022cc0201007387 */ /* 0x000fe20000100800 */
[----:B0-----:R-:W-:Y:S02]  /*316d0*/  IMAD.MOV.U32 R10, RZ, RZ, R17 ;  /* 0x000000ffff0a7224 */ /* 0x001fe400078e0011 */
[----:B------:R-:W-:Y:S01]  /*316e0*/  IMAD.MOV.U32 R11, RZ, RZ, R18 ;  /* 0x000000ffff0b7224 */ /* 0x000fe200078e0012 */
[----:B------:R-:W-:Y:S01]  /*316f0*/  STL [R1+0x10], R16 ;  /* 0x0000101001007387 */ /* 0x000fe20000100800 */
[----:B------:R-:W-:-:S03]  /*31700*/  IMAD.MOV.U32 R0, RZ, RZ, R19 ;  /* 0x000000ffff007224 */ /* 0x000fc600078e0013 */
[----:B------:R-:W2:Y:S04]  /*31710*/  LDL.LU.64 R18, [R1+0x23a8] ;  /* 0x0023a80001127983 */ /* 0x000ea80000300a00 */
[----:B------:R-:W-:Y:S04]  /*31720*/  STL.64 [R1+0x2310], R10 ;  /* 0x0023100a01007387 */ /* 0x000fe80000100a00 */
[----:B------:R0:W-:Y:S04]  /*31730*/  STL.64 [R1+0x2308], R8 ;  /* 0x0023080801007387 */ /* 0x0001e80000100a00 */
[----:B0-----:R-:W2:Y:S04]  /*31740*/  LDL.LU R8, [R1+0x2e0] ;  /* 0x0002e00001087983 */ /* 0x001ea80000300800 */
[----:B------:R-:W2:Y:S04]  /*31750*/  LDL.LU R9, [R1+0x2e4] ;  /* 0x0002e40001097983 */ /* 0x000ea80000300800 */
[----:B------:R-:W2:Y:S04]  /*31760*/  LDL.LU R10, [R1+0x2e8] ;  /* 0x0002e800010a7983 */ /* 0x000ea80000300800 */
[----:B------:R-:W2:Y:S02]  /*31770*/  LDL.LU R11, [R1+0x2ec] ;  /* 0x0002ec00010b7983 */ /* 0x000ea40000300800 */
[----:B--2---:R-:W-:-:S15]  /*31780*/  HMMA.16816.F32 R8, R20, R18, R8 ;  /* 0x000000121408723c */ /* 0x004fde0000001808 */
[----:B------:R-:W-:-:S04]  /*31790*/  NOP ;  /* 0x0000000000007918 */ /* 0x000fc80000000000 */
[----:B------:R0:W-:Y:S02]  /*317a0*/  STL.64 [R1+0x250], R8 ;  /* 0x0002500801007387 */ /* 0x0001e40000100a00 */
[----:B0-----:R-:W-:Y:S02]  /*317b0*/  IMAD.MOV.U32 R9, RZ, RZ, R18 ;  /* 0x000000ffff097224 */ /* 0x001fe400078e0012 */
[----:B------:R-:W-:Y:S02]  /*317c0*/  IMAD.MOV.U32 R8, RZ, RZ, R19 ;  /* 0x000000ffff087224 */ /* 0x000fe400078e0013 */
[----:B------:R-:W0:Y:S04]  /*317d0*/  LDSM.16.MT88.4 R16, [R27+UR5+0xc180] ;  /* 0x00c180051b10783b */ /* 0x000e280008004200 */
[----:B------:R-:W-:Y:S01]  /*317e0*/  STL.64 [R1+0x258], R10 ;  /* 0x0002580a01007387 */ /* 0x000fe20000100a00 */
[----:B0-----:R-:W-:-:S02]  /*317f0*/  IMAD.MOV.U32 R6, RZ, RZ, R16 ;  /* 0x000000ffff067224 */ /* 0x001fc400078e0010 */
[----:B------:R-:W-:-:S05]  /*31800*/  IMAD.MOV.U32 R7, RZ, RZ, R17 ;  /* 0x000000ffff077224 */ /* 0x000fca00078e0011 */
[----:B------:R-:W-:Y:S04]  /*31810*/  STL.64 [R1+0x2330], R6 ;  /* 0x0023300601007387 */ /* 0x000fe80000100a00 */
[----:B------:R0:W-:Y:S04]  /*31820*/  STL.64 [R1+0x2328], R4 ;  /* 0x0023280401007387 */ /* 0x0001e80000100a00 */
[----:B0-----:R-:W2:Y:S04]  /*31830*/  LDL.LU R4, [R1+0x2b0] ;  /* 0x0002b00001047983 */ /* 0x001ea80000300800 */
[----:B------:R-:W2:Y:S04]  /*31840*/  LDL.LU R5, [R1+0x2b4] ;  /* 0x0002b40001057983 */ /* 0x000ea80000300800 */
[----:B------:R-:W3:Y:S04]  /*31850*/  LDL.LU R6, [R1+0x2b8] ;  /* 0x0002b80001067983 */ /* 0x000ee80000300800 */
[----:B------:R-:W3:Y:S01]  /*31860*/  LDL.LU R7, [R1+0x2bc] ;  /* 0x0002bc0001077983 */ /* 0x000ee20000300800 */
[----:B------:R-:W-:-:S02]  /*31870*/  IMAD.MOV.U32 R3, RZ, RZ, R18 ;  /* 0x000000ffff037224 */ /* 0x000fc400078e0012 */
[----:B------:R-:W-:Y:S01]  /*31880*/  IMAD.MOV.U32 R2, RZ, RZ, R19 ;  /* 0x000000ffff027224 */ /* 0x000fe200078e0013 */
[----:B---3--:R0:W-:Y:S04]  /*31890*/  STL.64 [R1+0x2340], R6 ;  /* 0x0023400601007387 */ /* 0x0081e80000100a00 */
[----:B--2---:R-:W-:Y:S01]  /*318a0*/  STL.64 [R1+0x2338], R4 ;  /* 0x0023380401007387 */ /* 0x004fe20000100a00 */
[----:B0-----:R-:W-:Y:S02]  /*318b0*/  IMAD.MOV.U32 R6, RZ, RZ, R9 ;  /* 0x000000ffff067224 */ /* 0x001fe400078e0009 */
[----:B------:R-:W-:-:S05]  /*318c0*/  IMAD.MOV.U32 R7, RZ, RZ, R8 ;  /* 0x000000ffff077224 */ /* 0x000fca00078e0008 */
[----:B------:R0:W-:Y:S04]  /*318d0*/  STL.64 [R1+0x2360], R6 ;  /* 0x0023600601007387 */ /* 0x0001e80000100a00 */
[----:B------:R-:W2:Y:S04]  /*318e0*/  LDL.LU R16, [R1+0x260] ;  /* 0x0002600001107983 */ /* 0x000ea80000300800 */
[----:B------:R-:W2:Y:S04]  /*318f0*/  LDL.LU R17, [R1+0x264] ;  /* 0x0002640001117983 */ /* 0x000ea80000300800 */
[----:B------:R-:W3:Y:S04]  /*31900*/  LDL.LU R18, [R1+0x268] ;  /* 0x0002680001127983 */ /* 0x000ee80000300800 */
[----:B------:R-:W3:Y:S01]  /*31910*/  LDL.LU R19, [R1+0x26c] ;  /* 0x00026c0001137983 */ /* 0x000ee20000300800 */
[----:B0-----:R-:W-:-:S02]  /*31920*/  IMAD.MOV.U32 R6, RZ, RZ, R13 ;  /* 0x000000ffff067224 */ /* 0x001fc400078e000d */
[----:B------:R-:W-:-:S05]  /*31930*/  IMAD.MOV.U32 R7, RZ, RZ, R12 ;  /* 0x000000ffff077224 */ /* 0x000fca00078e000c */
[----:B------:R0:W-:Y:S04]  /*31940*/  STL.64 [R1+0x2378], R6 ;  /* 0x0023780601007387 */ /* 0x0001e80000100a00 */
[----:B------:R-:W4:Y:S04]  /*31950*/  LDL.LU R8, [R1+0x2a0] ;  /* 0x0002a00001087983 */ /* 0x000f280000300800 */
[----:B------:R-:W4:Y:S04]  /*31960*/  LDL.LU R9, [R1+0x2a4] ;  /* 0x0002a40001097983 */ /* 0x000f280000300800 */
[----:B------:R-:W2:Y:S04]  /*31970*/  LDL.LU R10, [R1+0x2a8] ;  /* 0x0002a800010a7983 */ /* 0x000ea80000300800 */
[----:B------:R-:W2:Y:S01]  /*31980*/  LDL.LU R11, [R1+0x2ac] ;  /* 0x0002ac00010b7983 */ /* 0x000ea20000300800 */
[----:B0-----:R-:W-:-:S02]  /*31990*/  IMAD.MOV.U32 R6, RZ, RZ, R25 ;  /* 0x000000ffff067224 */ /* 0x001fc400078e0019 */
[----:B------:R-:W-:-:S05]  /*319a0*/  IMAD.MOV.U32 R7, RZ, RZ, R24 ;  /* 0x000000ffff077224 */ /* 0x000fca00078e0018 */
[----:B------:R0:W-:Y:S04]  /*319b0*/  STL.64 [R1+0x2398], R6 ;  /* 0x0023980601007387 */ /* 0x0001e80000100a00 */
[----:B------:R-:W3:Y:S04]  /*319c0*/  LDL.LU R4, [R1+0x300] ;  /* 0x0003000001047983 */ /* 0x000ee80000300800 */
[----:B------:R-:W3:Y:S04]  /*319d0*/  LDL.LU R5, [R1+0x304] ;  /* 0x0003040001057983 */ /* 0x000ee80000300800 */
[----:B0-----:R-:W3:Y:S04]  /*319e0*/  LDL.LU R6, [R1+0x308] ;  /* 0x0003080001067983 */ /* 0x001ee80000300800 */
[----:B------:R-:W3:Y:S04]  /*319f0*/  LDL.LU R7, [R1+0x30c] ;  /* 0x00030c0001077983 */ /* 0x000ee80000300800 */
[----:B--2---:R-:W-:Y:S04]  /*31a00*/  STL.64 [R1+0x2358], R10 ;  /* 0x0023580a01007387 */ /* 0x004fe80000100a00 */
[----:B----4-:R0:W-:Y:S04]  /*31a10*/  STL.64 [R1+0x2350], R8 ;  /* 0x0023500801007387 */ /* 0x0101e80000100a00 */
[----:B0-----:R-:W2:Y:S04]  /*31a20*/  LDL.LU R8, [R1+0x2c0] ;  /* 0x0002c00001087983 */ /* 0x001ea80000300800 */
[----:B------:R-:W2:Y:S04]  /*31a30*/  LDL.LU R9, [R1+0x2c4] ;  /* 0x0002c40001097983 */ /* 0x000ea80000300800 */
[----:B------:R-:W4:Y:S04]  /*31a40*/  LDL.LU R10, [R1+0x2c8] ;  /* 0x0002c800010a7983 */ /* 0x000f280000300800 */
[----:B------:R-:W4:Y:S01]  /*31a50*/  LDL.LU R11, [R1+0x2cc] ;  /* 0x0002cc00010b7983 */ /* 0x000f220000300800 */
[----:B------:R-:W-:-:S03]  /*31a60*/  IMAD.MOV.U32 R14, RZ, RZ, R26 ;  /* 0x000000ffff0e7224 */ /* 0x000fc600078e001a */
[----:B------:R-:W0:Y:S04]  /*31a70*/  LDSM.16.MT88.4 R24, [R28+UR5+0xc000] ;  /* 0x00c000051c18783b */ /* 0x000e280008004200 */
[----:B----4-:R-:W-:Y:S04]  /*31a80*/  STL.64 [R1+0x2370], R10 ;  /* 0x0023700a01007387 */ /* 0x010fe80000100a00 */
[----:B--2---:R1:W-:Y:S04]  /*31a90*/  STL.64 [R1+0x2368], R8 ;  /* 0x0023680801007387 */ /* 0x0043e80000100a00 */
[----:B-1----:R-:W2:Y:S04]  /*31aa0*/  LDL.LU R8, [R1+0x2d0] ;  /* 0x0002d00001087983 */ /* 0x002ea80000300800 */
[----:B------:R-:W2:Y:S04]  /*31ab0*/  LDL.LU R9, [R1+0x2d4] ;  /* 0x0002d40001097983 */ /* 0x000ea80000300800 */
[----:B------:R-:W4:Y:S04]  /*31ac0*/  LDL.LU R10, [R1+0x2d8] ;  /* 0x0002d800010a7983 */ /* 0x000f280000300800 */
[----:B------:R-:W4:Y:S01]  /*31ad0*/  LDL.LU R11, [R1+0x2dc] ;  /* 0x0002dc00010b7983 */ /* 0x000f220000300800 */
[----:B---3--:R-:W-:Y:S03]  /*31ae0*/  HMMA.16816.F32 R20, R20, R14, R4 ;  /* 0x0000000e1414723c */ /* 0x008fe60000001804 */
[----:B----4-:R-:W-:Y:S04]  /*31af0*/  STL.64 [R1+0x2388], R10 ;  /* 0x0023880a01007387 */ /* 0x010fe80000100a00 */
[----:B--2---:R1:W-:Y:S04]  /*31b00*/  STL.64 [R1+0x2380], R8 ;  /* 0x0023800801007387 */ /* 0x0043e80000100a00 */
[----:B-1----:R-:W2:Y:S04]  /*31b10*/  LDL.LU R8, [R1+0x2f0] ;  /* 0x0002f00001087983 */ /* 0x002ea80000300800 */
[----:B------:R-:W2:Y:S04]  /*31b20*/  LDL.LU R9, [R1+0x2f4] ;  /* 0x0002f40001097983 */ /* 0x000ea80000300800 */
[----:B------:R-:W2:Y:S04]  /*31b30*/  LDL.LU R10, [R1+0x2f8] ;  /* 0x0002f800010a7983 */ /* 0x000ea80000300800 */
[----:B------:R-:W2:Y:S04]  /*31b40*/  LDL.LU R11, [R1+0x2fc] ;  /* 0x0002fc00010b7983 */ /* 0x000ea80000300800 */
[----:B------:R-:W-:Y:S04]  /*31b50*/  STL.64 [R1+0x2300], R18 ;  /* 0x0023001201007387 */ /* 0x000fe80000100a00 */
[----:B------:R1:W-:Y:S04]  /*31b60*/  STL.64 [R1+0x22f8], R16 ;  /* 0x0022f81001007387 */ /* 0x0003e80000100a00 */
[----:B-1----:R-:W3:Y:S04]  /*31b70*/  LDL.LU R16, [R1+0x270] ;  /* 0x0002700001107983 */ /* 0x002ee80000300800 */
[----:B------:R-:W3:Y:S04]  /*31b80*/  LDL.LU R17, [R1+0x274] ;  /* 0x0002740001117983 */ /* 0x000ee80000300800 */
[----:B------:R-:W3:Y:S04]  /*31b90*/  LDL.LU R18, [R1+0x278] ;  /* 0x0002780001127983 */ /* 0x000ee80000300800 */
[----:B------:R-:W3:Y:S04]  /*31ba0*/  LDL.LU R19, [R1+0x27c] ;  /* 0x00027c0001137983 */ /* 0x000ee80000300800 */
[----:B0-----:R-:W-:Y:S04]  /*31bb0*/  STL.64 [R1+0x2220], R26 ;  /* 0x0022201a01007387 */ /* 0x001fe80000100a00 */
[----:B------:R0:W-:Y:S04]  /*31bc0*/  STL.64 [R1+0x2218], R24 ;  /* 0x0022181801007387 */ /* 0x0001e80000100a00 */
[----:B0-----:R-:W4:Y:S04]  /*31bd0*/  LDL.LU R24, [R1+0x30] ;  /* 0x0000300001187983 */ /* 0x001f280000300800 */
[----:B------:R-:W4:Y:S04]  /*31be0*/  LDL.LU R25, [R1+0x34] ;  /* 0x0000340001197983 */ /* 0x000f280000300800 */
[----:B------:R-:W4:Y:S01]  /*31bf0*/  LDL.LU R26, [R1+0x38] ;  /* 0x00003800011a7983 */ /* 0x000f220000300800 */
[----:B------:R-:W-:-:S03]  /*31c00*/  IMAD.MOV.U32 R27, RZ, RZ, R29 ;  /* 0x000000ffff1b7224 */ /* 0x000fc600078e001d */
[----:B------:R-:W2:Y:S04]  /*31c10*/  LDL.LU R29, [R1+0x23a0] ;  /* 0x0023a000011d7983 */ /* 0x000ea80000300800 */
[----:B------:R-:W3:Y:S04]  /*31c20*/  LDL.LU.64 R6, [R1+0x2398] ;  /* 0x0023980001067983 */ /* 0x000ee80000300a00 */
[----:B------:R-:W-:Y:S04]  /*31c30*/  STL.64 [R1+0x2e0], R20 ;  /* 0x0002e01401007387 */ /* 0x000fe80000100a00 */
[----:B------:R-:W-:Y:S04]  /*31c40*/  STL.64 [R1+0x2e8], R22 ;  /* 0x0002e81601007387 */ /* 0x000fe80000100a00 */
[----:B------:R-:W0:Y:S04]  /*31c50*/  LDSM.16.MT88.4 R20, [R28+UR5+0xc080] ;  /* 0x00c080051c14783b */ /* 0x000e280008004200 */
[----:B0-----:R-:W-:Y:S04]  /*31c60*/  STL.64 [R1+0x21e0], R22 ;  /* 0x0021e01601007387 */ /* 0x001fe80000100a00 */
[----:B------:R0:W-:Y:S04]  /*31c70*/  STL.64 [R1+0x21d8], R20 ;  /* 0x0021d81401007387 */ /* 0x0001e80000100a00 */
[----:B0-----:R-:W3:Y:S04]  /*31c80*/  LDL.LU R20, [R1+0x70] ;  /* 0x0000700001147983 */ /* 0x001ee80000300800 */
[----:B------:R-:W3:Y:S04]  /*31c90*/  LDL.LU R21, [R1+0x74] ;  /* 0x0000740001157983 */ /* 0x000ee80000300800 */
[----:B------:R-:W3:Y:S01]  /*31ca0*/  LDL.LU R22, [R1+0x78] ;  /* 0x0000780001167983 */ /* 0x000ee20000300800 */
[----:B--2---:R-:W-:-:S03]  /*31cb0*/  IMAD.MOV.U32 R23, RZ, RZ, R29 ;  /* 0x000000ffff177224 */ /* 0x004fc600078e001d */
[----:B------:R-:W2:Y:S04]  /*31cc0*/  LDL.LU R29, [R1+0x2390] ;  /* 0x00239000011d7983 */ /* 0x000ea80000300800 */
[----:B---3--:R-:W-:Y:S01]  /*31cd0*/  HMMA.16816.F32 R4, R20, R6, R8 ;  /* 0x000000061404723c */ /* 0x008fe20000001808 */
[----:B------:R-:W3:Y:S04]  /*31ce0*/  LDL.LU.64 R10, [R1+0x2388] ;  /* 0x00238800010a7983 */ /* 0x000ee80000300a00 */
[----:B------:R-:W3:-:S14]  /*31cf0*/  LDL.LU.64 R8, [R1+0x2380] ;  /* 0x0023800001087983 */ /* 0x000edc0000300a00 */
[----:B------:R-:W-:Y:S04]  /*31d00*/  STL.64 [R1+0x90], R4 ;  /* 0x0000900401007387 */ /* 0x000fe80000100a00 */
[----:B------:R0:W-:Y:S04]  /*31d10*/  STL.64 [R1+0x98], R6 ;  /* 0x0000980601007387 */ /* 0x0001e80000100a00 */
[----:B0-----:R-:W3:Y:S02]  /*31d20*/  LDL.LU.64 R6, [R1+0x2378] ;  /* 0x0023780001067983 */ /* 0x001ee40000300a00 */
[----:B---3--:R-:W-:Y:S02]  /*31d30*/  HMMA.16816.F32 R4, R20, R6, R8 ;  /* 0x000000061404723c */ /* 0x008fe40000001808 */
[----:B------:R-:W3:Y:S04]  /*31d40*/  LDL.LU.64 R10, [R1+0x2370] ;  /* 0x00237000010a7983 */ /* 0x000ee80000300a00 */
[----:B------:R-:W3:-:S13]  /*31d50*/  LDL.LU.64 R8, [R1+0x2368] ;  /* 0x0023680001087983 */ /* 0x000eda0000300a00 */
[----:B------:R-:W-:Y:S04]  /*31d60*/  STL.64 [R1+0x2d0], R4 ;  /* 0x0002d00401007387 */ /* 0x000fe80000100a00 */
[----:B------:R0:W-:Y:S04]  /*31d70*/  STL.64 [R1+0x2d8], R6 ;  /* 0x0002d80601007387 */ /* 0x0001e80000100a00 */
[----:B0-----:R-:W3:Y:S02]  /*31d80*/  LDL.LU.64 R6, [R1+0x2360] ;  /* 0x0023600001067983 */ /* 0x001ee40000300a00 */
[----:B---3--:R-:W-:Y:S02]  /*31d90*/  HMMA.16816.F32 R4, R20, R6, R8 ;  /* 0x000000061404723c */ /* 0x008fe40000001808 */
[----:B------:R-:W4:Y:S04]  /*31da0*/  LDL.LU.64 R10, [R1+0x2358] ;  /* 0x00235800010a7983 */ /* 0x000f280000300a00 */
[----:B------:R-:W4:-:S13]  /*31db0*/  LDL.LU.64 R8, [R1+0x2350] ;  /* 0x0023500001087983 */ /* 0x000f1a0000300a00 */
[----:B------:R-:W-:Y:S04]  /*31dc0*/  STL.64 [R1+0x2c0], R4 ;  /* 0x0002c00401007387 */ /* 0x000fe80000100a00 */
[----:B------:R-:W-:Y:S04]  /*31dd0*/  STL.64 [R1+0x2c8], R6 ;  /* 0x0002c80601007387 */ /* 0x000fe80000100a00 */
[----:B------:R0:W1:Y:S04]  /*31de0*/  LDSM.16.MT88.4 R4, [R28+UR5+0xc100] ;  /* 0x00c100051c04783b */ /* 0x0000680008004200 */
[----:B0-----:R-:W3:Y:S04]  /*31df0*/  LDL.LU R28, [R1+0x2348] ;  /* 0x00234800011c7983 */ /* 0x001ee80000300800 */
[----:B-1----:R-:W-:Y:S04]  /*31e00*/  STL.64 [R1+0x80], R4 ;  /* 0x0000800401007387 */ /* 0x002fe80000100a00 */
[----:B------:R0:W-:Y:S04]  /*31e10*/  STL.64 [R1+0x88], R6 ;  /* 0x0000880601007387 */ /* 0x0001e80000100a00 */
[----:B0-----:R-:W2:Y:S04]  /*31e20*/  LDL.LU.64 R6, [R1+0x2340] ;  /* 0x0023400001067983 */ /* 0x001ea80000300a00 */
[----:B------:R-:W2:Y:S02]  /*31e30*/  LDL.LU.64 R4, [R1+0x2338] ;  /* 0x0023380001047983 */ /* 0x000ea40000300a00 */
[----:B--2---:R-:W-:Y:S02]  /*31e40*/  HMMA.16816.F32 R20, R20, R14, R4 ;  /* 0x0000000e1414723c */ /* 0x004fe40000001804 */
[----:B------:R-:W2:Y:S04]  /*31e50*/  LDL.LU.64 R6, [R1+0x2330] ;  /* 0x0023300001067983 */ /* 0x000ea80000300a00 */
[----:B------:R-:W4:Y:S04]  /*31e60*/  LDL.LU.64 R4, [R1+0x2328] ;  /* 0x0023280001047983 */ /* 0x000f280000300a00 */
[----:B------:R-:W2:Y:S09]  /*31e70*/  LDL.LU.64 R12, [R1+0x2320] ;  /* 0x00232000010c7983 */ /* 0x000eb20000300a00 */
[----:B------:R-:W-:Y:S01]  /*31e80*/  IMAD.MOV.U32 R14, RZ, RZ, R20 ;  /* 0x000000ffff0e7224 */ /* 0x000fe200078e0014 */
[----:B------:R0:W-:Y:S01]  /*31e90*/  STL.64 [R1+0x298], R22 ;  /* 0x0002981601007387 */ /* 0x0001e20000100a00 */
[----:B------:R-:W-:-:S02]  /*31ea0*/  IMAD.MOV.U32 R15, RZ, RZ, R21 ;  /* 0x000000ffff0f7224 */ /* 0x000fc400078e0015 */
[----:B---3--:R-:W-:Y:S02]  /*31eb0*/  IMAD.MOV.U32 R20, RZ, RZ, R28 ;  /* 0x000000ffff147224 */ /* 0x008fe400078e001c */
[----:B------:R-:W-:Y:S01]  /*31ec0*/  IMAD.MOV.U32 R21, RZ, RZ, R29 ;  /* 0x000000ffff157224 */ /* 0x000fe200078e001d */
[----:B------:R-:W3:Y:S04]  /*31ed0*/  LDL.LU R28, [R1+0x231c] ;  /* 0x00231c00011c7983 */ /* 0x000ee80000300800 */
[----:B------:R-:W2:Y:S04]  /*31ee0*/  LDL.LU R29, [R1+0x2318] ;  /* 0x00231800011d7983 */ /* 0x000ea80000300800 */
[----:B0-----:R-:W2:Y:S04]  /*31ef0*/  LDL.LU R22, [R1+0x228] ;  /* 0x0002280001167983 */ /* 0x001ea80000300800 */
[----:B------:R-:W2:Y:S01]  /*31f00*/  LDL.LU R23, [R1+0x22c] ;  /* 0x00022c0001177983 */ /* 0x000ea20000300800 */
[C---:B----4-:R-:W-:Y:S03]  /*31f10*/  HMMA.16816.F32 R8, R24.reuse, R4, R8 ;  /* 0x000000041808723c */ /* 0x050fe60000001808 */
[----:B--2---:R-:W-:Y:S04]  /*31f20*/  STL.64 [R1+0x22e8], R22 ;  /* 0x0022e81601007387 */ /* 0x004fe80000100a00 */
[----:B------:R0:W-:Y:S04]  /*31f30*/  STL.64 [R1+0x22e0], R20 ;  /* 0x0022e01401007387 */ /* 0x0001e80000100a00 */
[----:B0-----:R-:W2:Y:S04]  /*31f40*/  LDL.LU R20, [R1+0x240] ;  /* 0x0002400001147983 */ /* 0x001ea80000300800 */
[----:B------:R-:W2:Y:S04]  /*31f50*/  LDL.LU R21, [R1+0x244] ;  /* 0x0002440001157983 */ /* 0x000ea80000300800 */
[----:B------:R-:W-:Y:S04]  /*31f60*/  STL.64 [R1+0x280], R8 ;  /* 0x0002800801007387 */ /* 0x000fe80000100a00 */
[----:B------:R0:W-:Y:S04]  /*31f70*/  STL.64 [R1+0x288], R10 ;  /* 0x0002880a01007387 */ /* 0x0001e80000100a00 */
[----:B0-----:R-:W4:Y:S04]  /*31f80*/  LDL.LU.64 R10, [R1+0x2310] ;  /* 0x00231000010a7983 */ /* 0x001f280000300a00 */
        /* <DEDUP_REMOVED lines=9> */
[----:B------:R0:W-:Y:S04]  /*32020*/  STL.64 [R1+0x260], R16 ;  /* 0x0002601001007387 */ /* 0x0001e80000100a00 */
[----:B------:R-:W-:Y:S04]  /*32030*/  STL.64 [R1+0x268], R18 ;  /* 0x0002681201007387 */ /* 0x000fe80000100a00 */
[----:B0-----:R-:W2:Y:S01]  /*32040*/  LDL.LU.64 R16, [R1+0x22f0] ;  /* 0x0022f00001107983 */ /* 0x001ea20000300a00 */
[----:B------:R-:W-:Y:S02]  /*32050*/  IMAD.MOV.U32 R22, RZ, RZ, R29 ;  /* 0x000000ffff167224 */ /* 0x000fe400078e001d */
[----:B---3--:R-:W-:-:S07]  /*32060*/  IMAD.MOV.U32 R23, RZ, RZ, R28 ;  /* 0x000000ffff177224 */ /* 0x008fce00078e001c */
[----:B--2---:R-:W-:Y:S01]  /*32070*/  HMMA.16816.F32 R24, R24, R16, R20 ;  /* 0x000000101818723c */ /* 0x004fe20000001814 */
[----:B------:R-:W2:Y:S04]  /*32080*/  LDL.LU.64 R22, [R1+0x22e8] ;  /* 0x0022e80001167983 */ /* 0x000ea80000300a00 */
[----:B------:R-:W2:-:S14]  /*32090*/  LDL.LU.64 R20, [R1+0x22e0] ;  /* 0x0022e00001147983 */ /* 0x000e9c0000300a00 */
[----:B------:R-:W-:Y:S04]  /*320a0*/  STL.64 [R1+0x240], R24 ;  /* 0x0002401801007387 */ /* 0x000fe80000100a00 */
[----:B------:R0:W-:Y:S01]  /*320b0*/  STL.64 [R1+0x22b0], R16 ;  /* 0x0022b01001007387 */ /* 0x0001e20000100a00 */
[----:B------:R-:W-:Y:S02]  /*320c0*/  IMAD.MOV.U32 R29, RZ, RZ, R26 ;  /* 0x000000ffff1d7224 */ /* 0x000fe400078e001a */
[----:B------:R-:W-:Y:S02]  /*320d0*/  IMAD.MOV.U32 R28, RZ, RZ, R27 ;  /* 0x000000ffff1c7224 */ /* 0x000fe400078e001b */
[----:B------:R-:W-:Y:S02]  /*320e0*/  IMAD.MOV.U32 R26, RZ, RZ, R3 ;  /* 0x000000ffff1a7224 */ /* 0x000fe400078e0003 */
[----:B------:R-:W-:Y:S01]  /*320f0*/  IMAD.MOV.U32 R27, RZ, RZ, R2 ;  /* 0x000000ffff1b7224 */ /* 0x000fe200078e0002 */
[----:B0-----:R-:W3:Y:S04]  /*32100*/  LDL.LU R16, [R1+0x230] ;  /* 0x0002300001107983 */ /* 0x001ee80000300800 */
[----:B------:R-:W3:Y:S04]  /*32110*/  LDL.LU R17, [R1+0x234] ;  /* 0x0002340001117983 */ /* 0x000ee80000300800 */
[----:B------:R-:W3:Y:S04]  /*32120*/  LDL.LU R18, [R1+0x238] ;  /* 0x0002380001127983 */ /* 0x000ee80000300800 */
[----:B------:R-:W3:Y:S01]  /*32130*/  LDL.LU R19, [R1+0x23c] ;  /* 0x00023c0001137983 */ /* 0x000ee20000300800 */
[----:B------:R-:W-:-:S02]  /*32140*/  IMAD.MOV.U32 R24, RZ, RZ, R6 ;  /* 0x000000ffff187224 */ /* 0x000fc400078e0006 */
[----:B------:R-:W-:Y:S01]  /*32150*/  IMAD.MOV.U32 R25, RZ, RZ, R7 ;  /* 0x000000ffff197224 */ /* 0x000fe200078e0007 */
[----:B------:R-:W2:Y:S04]  /*32160*/  LDL.LU R6, [R1+0x22d8] ;  /* 0x0022d80001067983 */ /* 0x000ea80000300800 */
[----:B------:R-:W3:Y:S04]  /*32170*/  LDL.LU R7, [R1+0x22d4] ;  /* 0x0022d40001077983 */ /* 0x000ee80000300800 */
[----:B------:R-:W3:Y:S04]  /*32180*/  LDL.LU R3, [R1+0x22d0] ;  /* 0x0022d00001037983 */ /* 0x000ee80000300800 */
[----:B------:R-:W3:Y:S04]  /*32190*/  LDL.LU R2, [R1+0x22cc] ;  /* 0x0022cc0001027983 */ /* 0x000ee80000300800 */
[----:B------:R-:W-:Y:S04]  /*321a0*/  STL.64 [R1+0x2248], R26 ;  /* 0x0022481a01007387 */ /* 0x000fe80000100a00 */
[----:B------:R0:W-:Y:S04]  /*321b0*/  STL.64 [R1+0x2240], R24 ;  /* 0x0022401801007387 */ /* 0x0001e80000100a00 */
[----:B0-----:R-:W3:Y:S01]  /*321c0*/  LDL.LU R24, [R1+0x10] ;  /* 0x0000100001187983 */ /* 0x001ee20000300800 */
[----:B----4-:R-:W-:-:S03]  /*321d0*/  IMAD.MOV.U32 R25, RZ, RZ, R10 ;  /* 0x000000ffff197224 */ /* 0x010fc600078e000a */
[----:B------:R-:W4:Y:S01]  /*321e0*/  LDL.LU R10, [R1+0x22c8] ;  /* 0x0022c800010a7983 */ /* 0x000f220000300800 */
[----:B------:R-:W-:-:S03]  /*321f0*/  IMAD.MOV.U32 R26, RZ, RZ, R11 ;  /* 0x000000ffff1a7224 */ /* 0x000fc600078e000b */
[----:B------:R-:W4:Y:S01]  /*32200*/  LDL.LU R11, [R1+0x22c4] ;  /* 0x0022c400010b7983 */ /* 0x000f220000300800 */
[----:B------:R-:W-:-:S03]  /*32210*/  IMAD.MOV.U32 R27, RZ, RZ, R0 ;  /* 0x000000ffff1b7224 */ /* 0x000fc600078e0000 */
[----:B------:R-:W4:Y:S04]  /*32220*/  LDL.LU R0, [R1+0x22c0] ;  /* 0x0022c00001007983 */ /* 0x000f280000300800 */
[----:B------:R2:W-:Y:S02]  /*32230*/  STL.64 [R1+0x2298], R26 ;  /* 0x0022981a01007387 */ /* 0x0005e40000100a00 */
[----:B--2---:R-:W-:Y:S02]  /*32240*/  IMAD.MOV.U32 R27, RZ, RZ, R6 ;  /* 0x000000ffff1b7224 */ /* 0x004fe400078e0006 */
[----:B---3--:R-:W-:Y:S01]  /*32250*/  IMAD.MOV.U32 R26, RZ, RZ, R7 ;  /* 0x000000ffff1a7224 */ /* 0x008fe200078e0007 */
[----:B------:R0:W-:Y:S02]  /*32260*/  STL.64 [R1+0x2290], R24 ;  /* 0x0022901801007387 */ /* 0x0001e40000100a00 */
[----:B0-----:R-:W-:-:S02]  /*32270*/  IMAD.MOV.U32 R24, RZ, RZ, R2 ;  /* 0x000000ffff187224 */ /* 0x001fc400078e0002 */
[----:B------:R-:W-:Y:S01]  /*32280*/  IMAD.MOV.U32 R25, RZ, RZ, R3 ;  /* 0x000000ffff197224 */ /* 0x000fe200078e0003 */
[----:B------:R-:W2:Y:S04]  /*32290*/  LDL.LU R2, [R1+0x22bc] ;  /* 0x0022bc0001027983 */ /* 0x000ea80000300800 */
[----:B------:R-:W3:Y:S02]  /*322a0*/  LDL.LU R3, [R1+0x22b8] ;  /* 0x0022b80001037983 */ /* 0x000ee40000300800 */
[----:B------:R-:W-:Y:S02]  /*322b0*/  HMMA.16816.F32 R16, R24, R4, R16 ;  /* 0x000000041810723c */ /* 0x000fe40000001810 */
[----:B------:R-:W-:Y:S04]  /*322c0*/  STL [R1+0x20ec], R28 ;  /* 0x0020ec1c01007387 */ /* 0x000fe80000100800 */
[----:B------:R-:W-:-:S13]  /*322d0*/  STL [R1+0x20e8], R29 ;  /* 0x0020e81d01007387 */ /* 0x000fda0000100800 */
[----:B------:R-:W-:Y:S01]  /*322e0*/  STL [R1+0x230], R16 ;  /* 0x0002301001007387 */ /* 0x000fe20000100800 */
[----:B------:R-:W-:-:S03]  /*322f0*/  IMAD.MOV.U32 R6, RZ, RZ, R17 ;  /* 0x000000ffff067224 */ /* 0x000fc600078e0011 */
[----:B------:R0:W-:Y:S01]  /*32300*/  STL [R1+0x23c], R19 ;  /* 0x00023c1301007387 */ /* 0x0001e20000100800 */
[----:B------:R-:W-:Y:S02]  /*32310*/  IMAD.MOV.U32 R7, RZ, RZ, R18 ;  /* 0x000000ffff077224 */ /* 0x000fe400078e0012 */
[----:B0-----:R-:W-:Y:S03]  /*32320*/  HMMA.16816.F32 R16, R24, R8, R20 ;  /* 0x000000081810723c */ /* 0x001fe60000001814 */
[----:B------:R-:W-:Y:S04]  /*32330*/  STL [R1+0x20f4], R7 ;  /* 0x0020f40701007387 */ /* 0x000fe80000100800 */
[----:B------:R-:W-:-:S12]  /*32340*/  STL [R1+0x20f0], R6 ;  /* 0x0020f00601007387 */ /* 0x000fd80000100800 */
[----:B------:R0:W-:Y:S04]  /*32350*/  STL.64 [R1+0x220], R16 ;  /* 0x0002201001007387 */ /* 0x0001e80000100a00 */
[----:B----4-:R-:W-:Y:S04]  /*32360*/  STL.64 [R1+0x2288], R10 ;  /* 0x0022880a01007387 */ /* 0x010fe80000100a00 */
[----:B------:R1:W-:Y:S04]  /*32370*/  STL.64 [R1+0x2280], R8 ;  /* 0x0022800801007387 */ /* 0x0003e80000100a00 */
[----:B------:R-:W4:Y:S04]  /*32380*/  LDL.LU R20, [R1+0x190] ;  /* 0x0001900001147983 */ /* 0x000f280000300800 */
[----:B------:R-:W4:Y:S04]  /*32390*/  LDL.LU R21, [R1+0x194] ;  /* 0x0001940001157983 */ /* 0x000f280000300800 */
[----:B------:R-:W2:Y:S04]  /*323a0*/  LDL.LU R22, [R1+0x198] ;  /* 0x0001980001167983 */ /* 0x000ea80000300800 */
[----:B------:R-:W2:Y:S01]  /*323b0*/  LDL.LU R23, [R1+0x19c] ;  /* 0x00019c0001177983 */ /* 0x000ea20000300800 */
[----:B------:R-:W-:-:S02]  /*323c0*/  IMAD.MOV.U32 R28, RZ, RZ, R18 ;  /* 0x000000ffff1c7224 */ /* 0x000fc400078e0012 */
[----:B------:R-:W-:Y:S01]  /*323d0*/  IMAD.MOV.U32 R29, RZ, RZ, R19 ;  /* 0x000000ffff1d7224 */ /* 0x000fe200078e0013 */
[----:B0-----:R-:W2:Y:S04]  /*323e0*/  LDL.LU R16, [R1+0x210] ;  /* 0x0002100001107983 */ /* 0x001ea80000300800 */
[----:B------:R-:W2:Y:S04]  /*323f0*/  LDL.LU R17, [R1+0x214] ;  /* 0x0002140001117983 */ /* 0x000ea80000300800 */
[----:B------:R-:W2:Y:S04]  /*32400*/  LDL.LU R18, [R1+0x218] ;  /* 0x0002180001127983 */ /* 0x000ea80000300800 */
[----:B------:R-:W2:Y:S04]  /*32410*/  LDL.LU R19, [R1+0x21c] ;  /* 0x00021c0001137983 */ /* 0x000ea80000300800 */
[----:B-1----:R-:W2:Y:S04]  /*32420*/  LDL.LU R8, [R1+0x1f0] ;  /* 0x0001f00001087983 */ /* 0x002ea80000300800 */
[----:B------:R-:W2:Y:S04]  /*32430*/  LDL.LU R9, [R1+0x1f4] ;  /* 0x0001f40001097983 */ /* 0x000ea80000300800 */
[----:B------:R-:W2:Y:S04]  /*32440*/  LDL.LU R10, [R1+0x1f8] ;  /* 0x0001f800010a7983 */ /* 0x000ea80000300800 */
[----:B------:R-:W2:Y:S04]  /*32450*/  LDL.LU R11, [R1+0x1fc] ;  /* 0x0001fc00010b7983 */ /* 0x000ea80000300800 */
[----:B--2---:R-:W-:Y:S04]  /*32460*/  STL.64 [R1+0x22a8], R10 ;  /* 0x0022a80a01007387 */ /* 0x004fe80000100a00 */
[----:B------:R0:W-:Y:S04]  /*32470*/  STL.64 [R1+0x22a0], R8 ;  /* 0x0022a00801007387 */ /* 0x0001e80000100a00 */
[----:B0-----:R-:W2:Y:S04]  /*32480*/  LDL.LU R8, [R1+0x200] ;  /* 0x0002000001087983 */ /* 0x001ea80000300800 */
[----:B------:R-:W2:Y:S04]  /*32490*/  LDL.LU R9, [R1+0x204] ;  /* 0x0002040001097983 */ /* 0x000ea80000300800 */
[----:B------:R-:W2:Y:S04]  /*324a0*/  LDL.LU R10, [R1+0x208] ;  /* 0x00020800010a7983 */ /* 0x000ea80000300800 */
[----:B------:R-:W2:Y:S04]  /*324b0*/  LDL.LU R11, [R1+0x20c] ;  /* 0x00020c00010b7983 */ /* 0x000ea80000300800 */
[----:B------:R-:W-:Y:S04]  /*324c0*/  STL.64 [R1+0x2258], R22 ;  /* 0x0022581601007387 */ /* 0x000fe80000100a00 */
[----:B----4-:R0:W-:Y:S04]  /*324d0*/  STL.64 [R1+0x2250], R20 ;  /* 0x0022501401007387 */ /* 0x0101e80000100a00 */
[----:B0-----:R-:W4:Y:S04]  /*324e0*/  LDL.LU R20, [R1+0x1c0] ;  /* 0x0001c00001147983 */ /* 0x001f280000300800 */
[----:B------:R-:W4:Y:S04]  /*324f0*/  LDL.LU R21, [R1+0x1c4] ;  /* 0x0001c40001157983 */ /* 0x000f280000300800 */
[----:B------:R-:W2:Y:S04]  /*32500*/  LDL.LU R22, [R1+0x1c8] ;  /* 0x0001c80001167983 */ /* 0x000ea80000300800 */
[----:B------:R-:W2:Y:S01]  /*32510*/  LDL.LU R23, [R1+0x1cc] ;  /* 0x0001cc0001177983 */ /* 0x000ea20000300800 */
[----:B------:R-:W-:Y:S03]  /*32520*/  HMMA.16816.F32 R16, R24, R12, R16 ;  /* 0x0000000c1810723c */ /* 0x000fe60000001810 */
        /* <DEDUP_REMOVED lines=12> */
[----:B------:R-:W-:Y:S04]  /*325f0*/  STL [R1+0x20fc], R29 ;  /* 0x0020fc1d01007387 */ /* 0x000fe80000100800 */
[----:B------:R-:W-:Y:S04]  /*32600*/  STL [R1+0x20f8], R28 ;  /* 0x0020f81c01007387 */ /* 0x000fe80000100800 */
[----:B------:R0:W-:Y:S04]  /*32610*/  STL.64 [R1+0x210], R16 ;  /* 0x0002101001007387 */ /* 0x0001e80000100a00 */
[----:B0-----:R-:W4:Y:S01]  /*32620*/  LDL.LU.64 R16, [R1+0x22b0] ;  /* 0x0022b00001107983 */ /* 0x001f220000300a00 */
[----:B------:R-:W-:-:S02]  /*32630*/  IMAD.MOV.U32 R6, RZ, RZ, R19 ;  /* 0x000000ffff067224 */ /* 0x000fc400078e0013 */
[----:B------:R-:W-:-:S03]  /*32640*/  IMAD.MOV.U32 R7, RZ, RZ, R18 ;  /* 0x000000ffff077224 */ /* 0x000fc600078e0012 */
[----:B------:R-:W-:Y:S04]  /*32650*/  STL [R1+0x2104], R6 ;  /* 0x0021040601007387 */ /* 0x000fe80000100800 */
[----:B------:R-:W-:Y:S01]  /*32660*/  STL [R1+0x2100], R7 ;  /* 0x0021000701007387 */ /* 0x000fe20000100800 */
[----:B----4-:R-:W-:Y:S03]  /*32670*/  HMMA.16816.F32 R24, R24, R16, R8 ;  /* 0x000000101818723c */ /* 0x010fe60000001808 */
[----:B------:R-:W4:Y:S04]  /*32680*/  LDL.LU.64 R10, [R1+0x22a8] ;  /* 0x0022a800010a7983 */ /* 0x000f280000300a00 */
[----:B------:R-:W4:-:S12]  /*32690*/  LDL.LU.64 R8, [R1+0x22a0] ;  /* 0x0022a00001087983 */ /* 0x000f180000300a00 */
[----:B------:R-:W-:Y:S01]  /*326a0*/  IMAD.MOV.U32 R29, RZ, RZ, R26 ;  /* 0x000000ffff1d7224 */ /* 0x000fe200078e001a */
[----:B------:R0:W-:Y:S01]  /*326b0*/  STL.64 [R1+0x200], R24 ;  /* 0x0002001801007387 */ /* 0x0001e20000100a00 */
[----:B------:R-:W-:-:S03]  /*326c0*/  IMAD.MOV.U32 R28, RZ, RZ, R27 ;  /* 0x000000ffff1c7224 */ /* 0x000fc600078e001b */
[----:B------:R-:W4:Y:S04]  /*326d0*/  LDL.LU.64 R26, [R1+0x2298] ;  /* 0x00229800011a7983 */ /* 0x000f280000300a00 */
[----:B0-----:R-:W4:Y:S04]  /*326e0*/  LDL.LU.64 R24, [R1+0x2290] ;  /* 0x0022900001187983 */ /* 0x001f280000300a00 */
[----:B------:R-:W-:Y:S04]  /*326f0*/  STL [R1+0x210c], R28 ;  /* 0x00210c1c01007387 */ /* 0x000fe80000100800 */
[----:B------:R-:W-:Y:S01]  /*32700*/  STL [R1+0x2108], R29 ;  /* 0x0021081d01007387 */ /* 0x000fe20000100800 */
[----:B----4-:R-:W-:-:S15]  /*32710*/  HMMA.16816.F32 R8, R24, R4, R8 ;  /* 0x000000041808723c */ /* 0x010fde0000001808 */
[----:B------:R-:W-:-:S04]  /*32720*/  NOP ;  /* 0x0000000000007918 */ /* 0x000fc80000000000 */
[----:B------:R-:W-:Y:S01]  /*32730*/  IMAD.MOV.U32 R6, RZ, RZ, R10 ;  /* 0x000000ffff067224 */ /* 0x000fe200078e000a */
[----:B------:R0:W-:Y:S01]  /*32740*/  STL.64 [R1+0x1f0], R8 ;  /* 0x0001f00801007387 */ /* 0x0001e20000100a00 */
[----:B------:R-:W-:-:S03]  /*32750*/  IMAD.MOV.U32 R7, RZ, RZ, R11 ;  /* 0x000000ffff077224 */ /* 0x000fc600078e000b */
[----:B------:R-:W4:Y:S04]  /*32760*/  LDL.LU.64 R10, [R1+0x2288] ;  /* 0x00228800010a7983 */ /* 0x000f280000300a00 */
[----:B0-----:R-:W2:Y:S04]  /*32770*/  LDL.LU.64 R8, [R1+0x2280] ;  /* 0x0022800001087983 */ /* 0x001ea80000300a00 */
[----:B------:R-:W-:Y:S04]  /*32780*/  STL [R1+0x2114], R7 ;  /* 0x0021140701007387 */ /* 0x000fe80000100800 */
[----:B------:R-:W-:Y:S01]  /*32790*/  STL [R1+0x2110], R6 ;  /* 0x0021100601007387 */ /* 0x000fe20000100800 */
[----:B--2---:R-:W-:-:S15]  /*327a0*/  HMMA.16816.F32 R20, R24, R8, R20 ;  /* 0x000000081814723c */ /* 0x004fde0000001814 */
[----:B------:R-:W-:-:S04]  /*327b0*/  NOP ;  /* 0x0000000000007918 */ /* 0x000fc80000000000 */
[----:B------:R-:W-:Y:S01]  /*327c0*/  IMAD.MOV.U32 R18, RZ, RZ, R22 ;  /* 0x000000ffff127224 */ /* 0x000fe200078e0016 */
[----:B------:R0:W-:Y:S01]  /*327d0*/  STL.64 [R1+0x1e0], R20 ;  /* 0x0001e01401007387 */ /* 0x0001e20000100a00 */
[----:B------:R-:W-:-:S03]  /*327e0*/  IMAD.MOV.U32 R19, RZ, RZ, R23 ;  /* 0x000000ffff137224 */ /* 0x000fc600078e0017 */
[----:B------:R-:W2:Y:S04]  /*327f0*/  LDL.LU.64 R22, [R1+0x2278] ;  /* 0x0022780001167983 */ /* 0x000ea80000300a00 */
[----:B0-----:R-:W2:Y:S02]  /*32800*/  LDL.LU.64 R20, [R1+0x2270] ;  /* 0x0022700001147983 */ /* 0x001ea40000300a00 */
        /* <DEDUP_REMOVED lines=12> */
[----:B------:R-:W2:Y:S04]  /*328d0*/  LDL.LU.64 R24, [R1+0x2240] ;  /* 0x0022400001187983 */ /* 0x000ea80000300a00 */
[----:B------:R-:W-:Y:S04]  /*328e0*/  STL.64 [R1+0x2238], R18 ;  /* 0x0022381201007387 */ /* 0x000fe80000100a00 */
[----:B------:R0:W-:Y:S04]  /*328f0*/  STL.64 [R1+0x2230], R16 ;  /* 0x0022301001007387 */ /* 0x0001e80000100a00 */
[----:B0-----:R-:W3:Y:S04]  /*32900*/  LDL.LU R16, [R1+0x1a0] ;  /* 0x0001a00001107983 */ /* 0x001ee80000300800 */
[----:B------:R-:W3:Y:S04]  /*32910*/  LDL.LU R17, [R1+0x1a4] ;  /* 0x0001a40001117983 */ /* 0x000ee80000300800 */
[----:B------:R-:W3:Y:S04]  /*32920*/  LDL.LU R18, [R1+0x1a8] ;  /* 0x0001a80001127983 */ /* 0x000ee80000300800 */
[----:B------:R-:W3:Y:S01]  /*32930*/  LDL.LU R19, [R1+0x1ac] ;  /* 0x0001ac0001137983 */ /* 0x000ee20000300800 */
[----:B------:R-:W-:-:S02]  /*32940*/  IMAD.MOV.U32 R7, RZ, RZ, R0 ;  /* 0x000000ffff077224 */ /* 0x000fc400078e0000 */
[----:B------:R-:W-:Y:S01]  /*32950*/  IMAD.MOV.U32 R6, RZ, RZ, R2 ;  /* 0x000000ffff067224 */ /* 0x000fe200078e0002 */
[C---:B--2---:R-:W-:Y:S08]  /*32960*/  HMMA.16816.F32 R20, R24.reuse, R8, R20 ;  /* 0x000000081814723c */ /* 0x044ff00000001814 */
[----:B---3--:R-:W-:Y:S11]  /*32970*/  HMMA.16816.F32 R16, R24, R4, R16 ;  /* 0x000000041810723c */ /* 0x008ff60000001810 */
[----:B------:R-:W-:-:S08]  /*32980*/  IMAD.MOV.U32 R0, RZ, RZ, R21 ;  /* 0x000000ffff007224 */ /* 0x000fd000078e0015 */
[----:B------:R0:W-:Y:S04]  /*32990*/  STL.64 [R1+0x1a0], R16 ;  /* 0x0001a01001007387 */ /* 0x0001e80000100a00 */
[----:B------:R1:W-:Y:S04]  /*329a0*/  STL.64 [R1+0x1a8], R18 ;  /* 0x0001a81201007387 */ /* 0x0003e80000100a00 */
[----:B0-----:R-:W2:Y:S04]  /*329b0*/  LDL.LU R16, [R1+0x180] ;  /* 0x0001800001107983 */ /* 0x001ea80000300800 */
[----:B------:R-:W2:Y:S04]  /*329c0*/  LDL.LU R17, [R1+0x184] ;  /* 0x0001840001117983 */ /* 0x000ea80000300800 */
[----:B-1----:R-:W2:Y:S04]  /*329d0*/  LDL.LU R18, [R1+0x188] ;  /* 0x0001880001127983 */ /* 0x002ea80000300800 */
[----:B------:R-:W2:Y:S04]  /*329e0*/  LDL.LU R19, [R1+0x18c] ;  /* 0x00018c0001137983 */ /* 0x000ea80000300800 */
[----:B------:R0:W-:Y:S01]  /*329f0*/  STL.64 [R1+0x2228], R4 ;  /* 0x0022280401007387 */ /* 0x0001e20000100a00 */
[----:B------:R-:W-:-:S03]  /*32a00*/  IMAD.MOV.U32 R2, RZ, RZ, R23 ;  /* 0x000000ffff027224 */ /* 0x000fc600078e0017 */
[----:B0-----:R-:W3:Y:S04]  /*32a10*/  LDL.LU R4, [R1+0x170] ;  /* 0x0001700001047983 */ /* 0x001ee80000300800 */
[----:B------:R-:W-:Y:S04]  /*32a20*/  STL [R1+0x190], R20 ;  /* 0x0001901401007387 */ /* 0x000fe80000100800 */
[----:B----4-:R-:W-:Y:S04]  /*32a30*/  STL.64 [R1+0x2210], R10 ;  /* 0x0022100a01007387 */ /* 0x010fe80000100a00 */
[----:B------:R0:W-:Y:S01]  /*32a40*/  STL.64 [R1+0x2208], R8 ;  /* 0x0022080801007387 */ /* 0x0001e20000100a00 */
[----:B------:R-:W-:-:S02]  /*32a50*/  IMAD.MOV.U32 R5, RZ, RZ, R3 ;  /* 0x000000ffff057224 */ /* 0x000fc400078e0003 */
[----:B------:R-:W-:Y:S01]  /*32a60*/  IMAD.MOV.U32 R3, RZ, RZ, R22 ;  /* 0x000000ffff037224 */ /* 0x000fe200078e0016 */
[----:B0-----:R-:W4:Y:S04]  /*32a70*/  LDL.LU R8, [R1+0x150] ;  /* 0x0001500001087983 */ /* 0x001f280000300800 */
[----:B------:R-:W4:Y:S04]  /*32a80*/  LDL.LU R9, [R1+0x154] ;  /* 0x0001540001097983 */ /* 0x000f280000300800 */
[----:B------:R-:W4:Y:S04]  /*32a90*/  LDL.LU R10, [R1+0x158] ;  /* 0x00015800010a7983 */ /* 0x000f280000300800 */
[----:B------:R-:W4:Y:S04]  /*32aa0*/  LDL.LU R11, [R1+0x15c] ;  /* 0x00015c00010b7983 */ /* 0x000f280000300800 */
[----:B------:R-:W2:Y:S04]  /*32ab0*/  LDL.LU R20, [R1+0xe0] ;  /* 0x0000e00001147983 */ /* 0x000ea80000300800 */
        /* <DEDUP_REMOVED lines=21> */
[----:B0-----:R-:W2:Y:S04]  /*32c10*/  LDL.LU.64 R18, [R1+0x2238] ;  /* 0x0022380001127983 */ /* 0x001ea80000300a00 */
[----:B------:R-:W3:Y:S02]  /*32c20*/  LDL.LU.64 R16, [R1+0x2230] ;  /* 0x0022300001107983 */ /* 0x000ee40000300a00 */
[----:B---3--:R-:W-:Y:S02]  /*32c30*/  HMMA.16816.F32 R24, R24, R16, R4 ;  /* 0x000000101818723c */ /* 0x008fe40000001804 */
[----:B------:R-:W4:-:S15]  /*32c40*/  LDL.LU.64 R4, [R1+0x2228] ;  /* 0x0022280001047983 */ /* 0x000f1e0000300a00 */
[----:B------:R-:W-:Y:S02]  /*32c50*/  NOP ;  /* 0x0000000000007918 */ /* 0x000fe40000000000 */
[----:B------:R-:W-:Y:S01]  /*32c60*/  IMAD.MOV.U32 R3, RZ, RZ, R26 ;  /* 0x000000ffff037224 */ /* 0x000fe200078e001a */
[----:B------:R0:W-:Y:S01]  /*32c70*/  STL [R1+0x170], R24 ;  /* 0x0001701801007387 */ /* 0x0001e20000100800 */
[----:B------:R-:W-:Y:S02]  /*32c80*/  IMAD.MOV.U32 R0, RZ, RZ, R27 ;  /* 0x000000ffff007224 */ /* 0x000fe400078e001b */
[----:B------:R-:W-:Y:S01]  /*32c90*/  IMAD.MOV.U32 R2, RZ, RZ, R25 ;  /* 0x000000ffff027224 */ /* 0x000fe200078e0019 */
[----:B------:R-:W4:Y:S04]  /*32ca0*/  LDL.LU.64 R26, [R1+0x2220] ;  /* 0x00222000011a7983 */ /* 0x000f280000300a00 */
[----:B0-----:R-:W4:Y:S04]  /*32cb0*/  LDL.LU.64 R24, [R1+0x2218] ;  /* 0x0022180001187983 */ /* 0x001f280000300a00 */
[----:B------:R-:W-:Y:S04]  /*32cc0*/  STL [R1+0x1fe8], R0 ;  /* 0x001fe80001007387 */ /* 0x000fe80000100800 */
[----:B------:R-:W-:Y:S04]  /*32cd0*/  STL [R1+0x1fe4], R3 ;  /* 0x001fe40301007387 */ /* 0x000fe80000100800 */
[----:B------:R-:W-:Y:S01]  /*32ce0*/  STL [R1+0x1fe0], R2 ;  /* 0x001fe00201007387 */ /* 0x000fe20000100800 */
[----:B----4-:R-:W-:-:S15]  /*32cf0*/  HMMA.16816.F32 R8, R24, R4, R8 ;  /* 0x000000041808723c */ /* 0x010fde0000001808 */
[----:B------:R-:W-:-:S04]  /*32d00*/  NOP ;  /* 0x0000000000007918 */ /* 0x000fc80000000000 */
[----:B------:R-:W-:Y:S04]  /*32d10*/  STL.64 [R1+0x160], R8 ;  /* 0x0001600801007387 */ /* 0x000fe80000100a00 */
[----:B------:R0:W-:Y:S04]  /*32d20*/  STL.64 [R1+0x168], R10 ;  /* 0x0001680a01007387 */ /* 0x0001e80000100a00 */
[----:B0-----:R-:W3:Y:S04]  /*32d30*/  LDL.LU.64 R10, [R1+0x2210] ;  /* 0x00221000010a7983 */ /* 0x001ee80000300a00 */
[----:B------:R-:W2:Y:S02]  /*32d40*/  LDL.LU.64 R8, [R1+0x2208] ;  /* 0x0022080001087983 */ /* 0x000ea40000300a00 */
        /* <DEDUP_REMOVED lines=8> */
[----:B---3--:R-:W-:Y:S04]  /*32dd0*/  STL.64 [R1+0x21d0], R10 ;  /* 0x0021d00a01007387 */ /* 0x008fe80000100a00 */
[----:B------:R0:W-:Y:S04]  /*32de0*/  STL.64 [R1+0x21c8], R8 ;  /* 0x0021c80801007387 */ /* 0x0001e80000100a00 */
[----:B0-----:R-:W3:Y:S04]  /*32df0*/  LDL.LU R8, [R1+0xd0] ;  /* 0x0000d00001087983 */ /* 0x001ee80000300800 */
[----:B------:R-:W3:Y:S04]  /*32e00*/  LDL.LU R9, [R1+0xd4] ;  /* 0x0000d40001097983 */ /* 0x000ee80000300800 */
[----:B------:R-:W3:Y:S04]  /*32e10*/  LDL.LU R10, [R1+0xd8] ;  /* 0x0000d800010a7983 */ /* 0x000ee80000300800 */
[----:B------:R-:W3:Y:S04]  /*32e20*/  LDL.LU R11, [R1+0xdc] ;  /* 0x0000dc00010b7983 */ /* 0x000ee80000300800 */
[----:B------:R-:W-:Y:S04]  /*32e30*/  STL [R1+0x1ff4], R2 ;  /* 0x001ff40201007387 */ /* 0x000fe80000100800 */
        /* <DEDUP_REMOVED lines=13> */
[----:B------:R-:W4:Y:S01]  /*32f10*/  LDL.LU R15, [R1+0xcc] ;  /* 0x0000cc00010f7983 */ /* 0x000f220000300800 */
[----:B--2---:R-:W-:Y:S03]  /*32f20*/  HMMA.16816.F32 R24, R24, R16, R20 ;  /* 0x000000101818723c */ /* 0x004fe60000001814 */
[----:B------:R-:W3:Y:S04]  /*32f30*/  LDL.LU.64 R22, [R1+0x21e0] ;  /* 0x0021e00001167983 */ /* 0x000ee80000300a00 */
[----:B------:R-:W3:-:S12]  /*32f40*/  LDL.LU.64 R20, [R1+0x21d8] ;  /* 0x0021d80001147983 */ /* 0x000ed80000300a00 */
[----:B------:R-:W-:Y:S04]  /*32f50*/  STL [R1+0x130], R24 ;  /* 0x0001301801007387 */ /* 0x000fe80000100800 */
[----:B------:R-:W-:Y:S04]  /*32f60*/  STL.64 [R1+0x21b0], R18 ;  /* 0x0021b01201007387 */ /* 0x000fe80000100a00 */
[----:B------:R0:W-:Y:S01]  /*32f70*/  STL.64 [R1+0x21a8], R16 ;  /* 0x0021a81001007387 */ /* 0x0001e20000100a00 */
[----:B------:R-:W-:Y:S02]  /*32f80*/  IMAD.MOV.U32 R2, RZ, RZ, R25 ;  /* 0x000000ffff027224 */ /* 0x000fe400078e0019 */
[----:B------:R-:W-:-:S02]  /*32f90*/  IMAD.MOV.U32 R3, RZ, RZ, R26 ;  /* 0x000000ffff037224 */ /* 0x000fc400078e001a */
[----:B------:R-:W-:Y:S01]  /*32fa0*/  IMAD.MOV.U32 R0, RZ, RZ, R27 ;  /* 0x000000ffff007224 */ /* 0x000fe200078e001b */
[----:B0-----:R-:W2:Y:S04]  /*32fb0*/  LDL.LU R16, [R1+0xb0] ;  /* 0x0000b00001107983 */ /* 0x001ea80000300800 */
[----:B------:R-:W2:Y:S04]  /*32fc0*/  LDL.LU R17, [R1+0xb4] ;  /* 0x0000b40001117983 */ /* 0x000ea80000300800 */
[----:B------:R-:W2:Y:S04]  /*32fd0*/  LDL.LU R18, [R1+0xb8] ;  /* 0x0000b80001127983 */ /* 0x000ea80000300800 */
[----:B------:R-:W2:Y:S04]  /*32fe0*/  LDL.LU R19, [R1+0xbc] ;  /* 0x0000bc0001137983 */ /* 0x000ea80000300800 */
[----:B------:R-:W2:Y:S04]  /*32ff0*/  LDL R26, [R1+0x354] ;  /* 0x00035400011a7983 */ /* 0x000ea80000100800 */
[----:B------:R-:W2:Y:S04]  /*33000*/  LDL R27, [R1+0x1be0] ;  /* 0x001be000011b7983 */ /* 0x000ea80000100800 */
[----:B------:R-:W-:Y:S04]  /*33010*/  STL [R1+0x2000], R2 ;  /* 0x0020000201007387 */ /* 0x000fe80000100800 */
[----:B------:R-:W-:Y:S04]  /*33020*/  STL [R1+0x1ffc], R3 ;  /* 0x001ffc0301007387 */ /* 0x000fe80000100800 */
[----:B------:R-:W-:Y:S01]  /*33030*/  STL [R1+0x1ff8], R0 ;  /* 0x001ff80001007387 */ /* 0x000fe20000100800 */
[----:B---3--:R-:W-:-:S15]  /*33040*/  HMMA.16816.F32 R8, R20, R4, R8 ;  /* 0x000000041408723c */ /* 0x008fde0000001808 */
[----:B------:R-:W-:-:S04]  /*33050*/  NOP ;  /* 0x0000000000007918 */ /* 0x000fc80000000000 */
[----:B------:R-:W-:Y:S04]  /*33060*/  STL.64 [R1+0x120], R8 ;  /* 0x0001200801007387 */ /* 0x000fe80000100a00 */
[----:B------:R0:W-:Y:S04]  /*33070*/  STL.64 [R1+0x128], R10 ;  /* 0x0001280a01007387 */ /* 0x0001e80000100a00 */
[----:B0-----:R-:W3:Y:S04]  /*33080*/  LDL.LU.64 R10, [R1+0x21d0] ;  /* 0x0021d000010a7983 */ /* 0x001ee80000300a00 */
[----:B------:R-:W4:Y:S02]  /*33090*/  LDL.LU.64 R8, [R1+0x21c8] ;  /* 0x0021c80001087983 */ /* 0x000f240000300a00 */
[----:B----4-:R-:W-:-:S15]  /*330a0*/  HMMA.16816.F32 R12, R20, R8, R12 ;  /* 0x00000008140c723c */ /* 0x010fde000000180c */
[----:B------:R-:W-:-:S04]  /*330b0*/  NOP ;  /* 0x0000000000007918 */ /* 0x000fc80000000000 */
[----:B------:R-:W-:Y:S04]  /*330c0*/  STL.64 [R1+0x110], R12 ;  /* 0x0001100c01007387 */ /* 0x000fe80000100a00 */
[----:B------:R0:W-:Y:S04]  /*330d0*/  STL.64 [R1+0x118], R14 ;  /* 0x0001180e01007387 */ /* 0x0001e80000100a00 */
[----:B0-----:R-:W4:Y:S04]  /*330e0*/  LDL.LU.64 R14, [R1+0x21c0] ;  /* 0x0021c000010e7983 */ /* 0x001f280000300a00 */
[----:B------:R-:W2:Y:S04]  /*330f0*/  LDL.LU.64 R12, [R1+0x21b8] ;  /* 0x0021b800010c7983 */ /* 0x000ea80000300a00 */
[----:B---3--:R-:W-:Y:S04]  /*33100*/  STL.64 [R1+0x21a0], R10 ;  /* 0x0021a00a01007387 */ /* 0x008fe80000100a00 */
        /* <DEDUP_REMOVED lines=10> */
[----:B------:R-:W2:Y:S04]  /*331b0*/  LDL.LU.64 R16, [R1+0x21a8] ;  /* 0x0021a80001107983 */ /* 0x000ea80000300a00 */
[----:B----4-:R-:W-:Y:S04]  /*331c0*/  STL.64 [R1+0x2190], R14 ;  /* 0x0021900e01007387 */ /* 0x010fe80000100a00 */
[----:B------:R0:W-:Y:S04]  /*331d0*/  STL.64 [R1+0x2188], R12 ;  /* 0x0021880c01007387 */ /* 0x0001e80000100a00 */
[----:B0-----:R-:W2:Y:S04]  /*331e0*/  LDL.LU R12, [R1+0xa0] ;  /* 0x0000a000010c7983 */ /* 0x001ea80000300800 */
[----:B------:R-:W2:Y:S04]  /*331f0*/  LDL.LU R13, [R1+0xa4] ;  /* 0x0000a400010d7983 */ /* 0x000ea80000300800 */
[----:B------:R-:W2:Y:S04]  /*33200*/  LDL.LU R14, [R1+0xa8] ;  /* 0x0000a800010e7983 */ /* 0x000ea80000300800 */
[----:B------:R-:W2:Y:S02]  /*33210*/  LDL.LU R15, [R1+0xac] ;  /* 0x0000ac00010f7983 */ /* 0x000ea40000300800 */
[----:B--2---:R-:W-:Y:S02]  /*33220*/  HMMA.16816.F32 R20, R20, R16, R12 ;  /* 0x000000101414723c */ /* 0x004fe4000000180c */
[----:B------:R-:W2:-:S15]  /*33230*/  LDL.LU R12, [R1+0x1b0] ;  /* 0x0001b000010c7983 */ /* 0x000e9e0000300800 */
[----:B------:R-:W-:Y:S02]  /*33240*/  NOP ;  /* 0x0000000000007918 */ /* 0x000fe40000000000 */
[----:B------:R-:W-:Y:S04]  /*33250*/  STL.64 [R1+0xe0], R20 ;  /* 0x0000e01401007387 */ /* 0x000fe80000100a00 */
[----:B------:R-:W-:Y:S04]  /*33260*/  STL.64 [R1+0xe8], R22 ;  /* 0x0000e81601007387 */ /* 0x000fe80000100a00 */
[----:B------:R-:W0:Y:S04]  /*33270*/  LDSM.16.MT88.4 R20, [R27+UR5+0xc180] ;  /* 0x00c180051b14783b */ /* 0x000e280008004200 */
[----:B------:R-:W2:Y:S04]  /*33280*/  LDL.LU R13, [R1+0x1b4] ;  /* 0x0001b400010d7983 */ /* 0x000ea80000300800 */
[----:B------:R-:W2:Y:S04]  /*33290*/  LDL.LU R14, [R1+0x1b8] ;  /* 0x0001b800010e7983 */ /* 0x000ea80000300800 */
[----:B------:R-:W2:Y:S04]  /*332a0*/  LDL.LU R15, [R1+0x1bc] ;  /* 0x0001bc00010f7983 */ /* 0x000ea80000300800 */
[----:B------:R-:W-:Y:S04]  /*332b0*/  STL.64 [R1+0x2180], R18 ;  /* 0x0021801201007387 */ /* 0x000fe80000100a00 */
[----:B------:R-:W-:Y:S04]  /*332c0*/  STL.64 [R1+0x2178], R16 ;  /* 0x0021781001007387 */ /* 0x000fe80000100a00 */
[----:B------:R-:W1:Y:S04]  /*332d0*/  LDSM.16.MT88.4 R16, [R26+UR5+0xe000] ;  /* 0x00e000051a10783b */ /* 0x000e680008004200 */
[----:B0-----:R-:W-:Y:S04]  /*332e0*/  STL.64 [R1+0x2160], R22 ;  /* 0x0021601601007387 */ /* 0x001fe80000100a00 */
[----:B------:R0:W-:Y:S04]  /*332f0*/  STL.64 [R1+0x2158], R20 ;  /* 0x0021581401007387 */ /* 0x0001e80000100a00 */
[----:B0-----:R-:W3:Y:S04]  /*33300*/  LDL.LU R20, [R1+0x80] ;  /* 0x0000800001147983 */ /* 0x001ee80000300800 */
[----:B------:R-:W3:Y:S04]  /*33310*/  LDL.LU R21, [R1+0x84] ;  /* 0x0000840001157983 */ /* 0x000ee80000300800 */
[----:B------:R-:W3:Y:S04]  /*33320*/  LDL.LU R22, [R1+0x88] ;  /* 0x0000880001167983 */ /* 0x000ee80000300800 */
[----:B------:R-:W3:Y:S01]  /*33330*/  LDL.LU R23, [R1+0x8c] ;  /* 0x00008c0001177983 */ /* 0x000ee20000300800 */
[----:B-1----:R-:W-:-:S02]  /*33340*/  IMAD.MOV.U32 R7, RZ, RZ, R16 ;  /* 0x000000ffff077224 */ /* 0x002fc400078e0010 */
[----:B------:R-:W-:Y:S02]  /*33350*/  IMAD.MOV.U32 R29, RZ, RZ, R19 ;  /* 0x000000ffff1d7224 */ /* 0x000fe400078e0013 */
[----:B------:R-:W-:Y:S02]  /*33360*/  IMAD.MOV.U32 R6, RZ, RZ, R17 ;  /* 0x000000ffff067224 */ /* 0x000fe400078e0011 */
[----:B------:R-:W-:Y:S01]  /*33370*/  IMAD.MOV.U32 R28, RZ, RZ, R18 ;  /* 0x000000ffff1c7224 */ /* 0x000fe200078e0012 */
[----:B------:R-:W4:Y:S04]  /*33380*/  LDL.LU R16, [R1+0x250] ;  /* 0x0002500001107983 */ /* 0x000f280000300800 */
[----:B------:R-:W4:Y:S04]  /*33390*/  LDL.LU R17, [R1+0x254] ;  /* 0x0002540001117983 */ /* 0x000f280000300800 */
[----:B------:R-:W4:Y:S04]  /*333a0*/  LDL.LU R18, [R1+0x258] ;  /* 0x0002580001127983 */ /* 0x000f280000300800 */
[----:B------:R-:W4:Y:S04]  /*333b0*/  LDL.LU R19, [R1+0x25c] ;  /* 0x00025c0001137983 */ /* 0x000f280000300800 */
[----:B------:R-:W-:Y:S04]  /*333c0*/  STL [R1+0x2124], R29 ;  /* 0x0021241d01007387 */ /* 0x000fe80000100800 */
[----:B------:R-:W-:Y:S04]  /*333d0*/  STL [R1+0x2120], R28 ;  /* 0x0021201c01007387 */ /* 0x000fe80000100800 */
[----:B------:R-:W-:Y:S04]  /*333e0*/  STL [R1+0x211c], R6 ;  /* 0x00211c0601007387 */ /* 0x000fe80000100800 */
[----:B------:R-:W-:Y:S01]  /*333f0*/  STL [R1+0x2118], R7 ;  /* 0x0021180701007387 */ /* 0x000fe20000100800 */
        /* <DEDUP_REMOVED lines=8> */
[----:B------:R-:W-:Y:S02]  /*33480*/  IMAD.MOV.U32 R7, RZ, RZ, R11 ;  /* 0x000000ffff077224 */ /* 0x000fe400078e000b */
[----:B------:R-:W0:Y:S04]  /*33490*/  LDSM.16.MT88.4 R8, [R26+UR5+0xe100] ;  /* 0x00e100051a08783b */ /* 0x000e280008004200 */
        /* <DEDUP_REMOVED lines=8> */
[----:B0-----:R-:W2:Y:S04]  /*33520*/  LDL.LU.64 R10, [R1+0x21a0] ;  /* 0x0021a000010a7983 */ /* 0x001ea80000300a00 */
[----:B------:R-:W2:Y:S02]  /*33530*/  LDL.LU.64 R8, [R1+0x2198] ;  /* 0x0021980001087983 */ /* 0x000ea40000300a00 */
[----:B--2---:R-:W-:Y:S02]  /*33540*/  HMMA.16816.F32 R12, R20, R8, R12 ;  /* 0x00000008140c723c */ /* 0x004fe4000000180c */
[----:B------:R-:W-:Y:S04]  /*33550*/  STL.64 [R1+0x2150], R10 ;  /* 0x0021500a01007387 */ /* 0x000fe80000100a00 */
[----:B------:R-:W-:-:S13]  /*33560*/  STL.64 [R1+0x2148], R8 ;  /* 0x0021480801007387 */ /* 0x000fda0000100a00 */
[----:B------:R-:W-:Y:S04]  /*33570*/  STL.64 [R1+0xc0], R12 ;  /* 0x0000c00c01007387 */ /* 0x000fe80000100a00 */
[----:B------:R-:W-:Y:S04]  /*33580*/  STL.64 [R1+0xc8], R14 ;  /* 0x0000c80e01007387 */ /* 0x000fe80000100a00 */
[----:B------:R-:W0:Y:S02]  /*33590*/  LDSM.16.MT88.4 R12, [R26+UR5+0xe180] ;  /* 0x00e180051a0c783b */ /* 0x000e240008004200 */
[----:B0-----:R-:W-:-:S02]  /*335a0*/  IMAD.MOV.U32 R2, RZ, RZ, R13 ;  /* 0x000000ffff027224 */ /* 0x001fc400078e000d */
[----:B------:R-:W-:Y:S01]  /*335b0*/  IMAD.MOV.U32 R3, RZ, RZ, R14 ;  /* 0x000000ffff037224 */ /* 0x000fe200078e000e */
[----:B------:R-:W-:Y:S01]  /*335c0*/  STL [R1+0x30], R12 ;  /* 0x0000300c01007387 */ /* 0x000fe20000100800 */
[----:B------:R-:W-:-:S03]  /*335d0*/  IMAD.MOV.U32 R0, RZ, RZ, R15 ;  /* 0x000000ffff007224 */ /* 0x000fc600078e000f */
[----:B------:R-:W0:Y:S04]  /*335e0*/  LDSM.16.MT88.4 R12, [R27+UR5+0xe000] ;  /* 0x00e000051b0c783b */ /* 0x000e280008004200 */
[----:B------:R-:W2:Y:S04]  /*335f0*/  LDL.LU R8, [R1+0x90] ;  /* 0x0000900001087983 */ /* 0x000ea80000300800 */
[----:B------:R-:W2:Y:S04]  /*33600*/  LDL.LU R9, [R1+0x94] ;  /* 0x0000940001097983 */ /* 0x000ea80000300800 */
[----:B------:R-:W2:Y:S04]  /*33610*/  LDL.LU R10, [R1+0x98] ;  /* 0x00009800010a7983 */ /* 0x000ea80000300800 */
[----:B------:R-:W2:Y:S04]  /*33620*/  LDL.LU R11, [R1+0x9c] ;  /* 0x00009c00010b7983 */ /* 0x000ea80000300800 */
[----:B------:R-:W-:Y:S04]  /*33630*/  STL [R1+0x200c], R0 ;  /* 0x00200c0001007387 */ /* 0x000fe80000100800 */
[----:B------:R-:W-:Y:S04]  /*33640*/  STL [R1+0x2008], R3 ;  /* 0x0020080301007387 */ /* 0x000fe80000100800 */
[----:B------:R-:W-:Y:S04]  /*33650*/  STL [R1+0x2004], R2 ;  /* 0x0020040201007387 */ /* 0x000fe80000100800 */
[----:B0-----:R-:W-:Y:S04]  /*33660*/  STL.64 [R1+0x20], R12 ;  /* 0x0000200c01007387 */ /* 0x001fe80000100a00 */
[----:B------:R0:W-:Y:S04]  /*33670*/  STL.64 [R1+0x28], R14 ;  /* 0x0000280e01007387 */ /* 0x0001e80000100a00 */
[----:B0-----:R-:W2:Y:S04]  /*33680*/  LDL.LU.64 R14, [R1+0x2190] ;  /* 0x00219000010e7983 */ /* 0x001ea80000300a00 */
[----:B------:R-:W4:Y:S02]  /*33690*/  LDL.LU.64 R12, [R1+0x2188] ;  /* 0x00218800010c7983 */ /* 0x000f240000300a00 */
[----:B----4-:R-:W-:-:S15]  /*336a0*/  HMMA.16816.F32 R16, R20, R12, R16 ;  /* 0x0000000c1410723c */ /* 0x010fde0000001810 */
[----:B------:R-:W-:-:S04]  /*336b0*/  NOP ;  /* 0x0000000000007918 */ /* 0x000fc80000000000 */
[----:B------:R-:W-:Y:S02]  /*336c0*/  IMAD.MOV.U32 R0, RZ, RZ, R17 ;  /* 0x000000ffff007224 */ /* 0x000fe400078e0011 */
[----:B------:R-:W-:Y:S01]  /*336d0*/  IMAD.MOV.U32 R3, RZ, RZ, R18 ;  /* 0x000000ffff037224 */ /* 0x000fe200078e0012 */
[----:B------:R-:W-:Y:S01]  /*336e0*/  STL [R1+0xb0], R16 ;  /* 0x0000b01001007387 */ /* 0x000fe20000100800 */
[----:B------:R-:W-:-:S03]  /*336f0*/  IMAD.MOV.U32 R2, RZ, RZ, R19 ;  /* 0x000000ffff027224 */ /* 0x000fc600078e0013 */
[----:B------:R-:W0:Y:S04]  /*33700*/  LDSM.16.MT88.4 R16, [R27+UR5+0xe080] ;  /* 0x00e080051b10783b */ /* 0x000e280008004200 */
[----:B------:R-:W-:Y:S04]  /*33710*/  STL [R1+0x2018], R2 ;  /* 0x0020180201007387 */ /* 0x000fe80000100800 */
[----:B------:R-:W-:Y:S04]  /*33720*/  STL [R1+0x2014], R3 ;  /* 0x0020140301007387 */ /* 0x000fe80000100800 */
[----:B------:R-:W-:Y:S04]  /*33730*/  STL [R1+0x2010], R0 ;  /* 0x0020100001007387 */ /* 0x000fe80000100800 */
[----:B0-----:R-:W-:Y:S04]  /*33740*/  STL.64 [R1+0x10], R16 ;  /* 0x0000101001007387 */ /* 0x001fe80000100a00 */
[----:B------:R-:W-:Y:S04]  /*33750*/  STL.64 [R1+0x18], R18 ;  /* 0x0000181201007387 */ /* 0x000fe80000100a00 */
[----:B------:R-:W0:Y:S04]  /*33760*/  LDSM.16.MT88.4 R16, [R27+UR5+0xe100] ;  /* 0x00e100051b10783b */ /* 0x000e280008004200 */
[----:B------:R-:W1:Y:S04]  /*33770*/  LDSM.16.MT88.4 R24, [R27+UR5+0xe180] ;  /* 0x00e180051b18783b */ /* 0x000e680008004200 */
[----:B0-----:R-:W-:Y:S04]  /*33780*/  STL.64 [R1], R16 ;  /* 0x0000001001007387 */ /* 0x001fe80000100a00 */
[----:B------:R0:W-:Y:S04]  /*33790*/  STL.64 [R1+0x8], R18 ;  /* 0x0000081201007387 */ /* 0x0001e80000100a00 */
[----:B0-----:R-:W4:Y:S04]  /*337a0*/  LDL.LU.64 R18, [R1+0x2180] ;  /* 0x0021800001127983 */ /* 0x001f280000300a00 */
[----:B------:R-:W3:Y:S02]  /*337b0*/  LDL.LU.64 R16, [R1+0x2178] ;  /* 0x0021780001107983 */ /* 0x000ee40000300a00 */
[----:B---3--:R-:W-:Y:S02]  /*337c0*/  HMMA.16816.F32 R20, R20, R16, R4 ;  /* 0x000000101414723c */ /* 0x008fe40000001804 */
[----:B------:R-:W3:Y:S04]  /*337d0*/  LDL.LU.64 R6, [R1+0x2170] ;  /* 0x0021700001067983 */ /* 0x000ee80000300a00 */
[----:B------:R-:W2:-:S13]  /*337e0*/  LDL.LU.64 R4, [R1+0x2168] ;  /* 0x0021680001047983 */ /* 0x000e9a0000300a00 */
[----:B------:R-:W-:Y:S01]  /*337f0*/  IMAD.MOV.U32 R3, RZ, RZ, R22 ;  /* 0x000000ffff037224 */ /* 0x000fe200078e0016 */
[----:B------:R0:W-:Y:S01]  /*33800*/  STL [R1+0xa0], R20 ;  /* 0x0000a01401007387 */ /* 0x0001e20000100800 */
[----:B------:R-:W-:Y:S02]  /*33810*/  IMAD.MOV.U32 R0, RZ, RZ, R23 ;  /* 0x000000ffff007224 */ /* 0x000fe400078e0017 */
[----:B------:R-:W-:Y:S01]  /*33820*/  IMAD.MOV.U32 R2, RZ, RZ, R21 ;  /* 0x000000ffff027224 */ /* 0x000fe200078e0015 */
[----:B------:R-:W2:Y:S04]  /*33830*/  LDL.LU.64 R22, [R1+0x2160] ;  /* 0x0021600001167983 */ /* 0x000ea80000300a00 */
[----:B0-----:R-:W2:Y:S04]  /*33840*/  LDL.LU.64 R20, [R1+0x2158] ;  /* 0x0021580001147983 */ /* 0x001ea80000300a00 */
[----:B----4-:R-:W-:Y:S04]  /*33850*/  STL.64 [R1+0x2138], R18 ;  /* 0x0021381201007387 */ /* 0x010fe80000100a00 */
[----:B------:R0:W-:Y:S04]  /*33860*/  STL.64 [R1+0x2130], R16 ;  /* 0x0021301001007387 */ /* 0x0001e80000100a00 */
[----:B0-----:R-:W4:Y:S04]  /*33870*/  LDL.LU R16, [R1+0x2c0] ;  /* 0x0002c00001107983 */ /* 0x001f280000300800 */
[----:B------:R-:W4:Y:S04]  /*33880*/  LDL.LU R17, [R1+0x2c4] ;  /* 0x0002c40001117983 */ /* 0x000f280000300800 */
[----:B------:R-:W4:Y:S04]  /*33890*/  LDL.LU R18, [R1+0x2c8] ;  /* 0x0002c80001127983 */ /* 0x000f280000300800 */
[----:B------:R-:W4:Y:S04]  /*338a0*/  LDL.LU R19, [R1+0x2cc] ;  /* 0x0002cc0001137983 */ /* 0x000f280000300800 */
[----:B------:R-:W-:Y:S04]  /*338b0*/  STL [R1+0x2024], R0 ;  /* 0x0020240001007387 */ /* 0x000fe80000100800 */
[----:B------:R-:W-:Y:S04]  /*338c0*/  STL [R1+0x2020], R3 ;  /* 0x0020200301007387 */ /* 0x000fe80000100800 */
[----:B------:R-:W-:Y:S04]  /*338d0*/  STL [R1+0x201c], R2 ;  /* 0x00201c0201007387 */ /* 0x000fe80000100800 */
[----:B-1----:R-:W-:Y:S04]  /*338e0*/  STL.64 [R1+0x1e80], R26 ;  /* 0x001e801a01007387 */ /* 0x002fe80000100a00 */
        /* <DEDUP_REMOVED lines=10> */
[----:B------:R-:W3:Y:S01]  /*33990*/  LDL.LU.64 R8, [R1+0x2148] ;  /* 0x0021480001087983 */ /* 0x000ee20000300a00 */
[C---:B----4-:R-:W-:Y:S08]  /*339a0*/  HMMA.16816.F32 R16, R20.reuse, R12, R16 ;  /* 0x0000000c1410723c */ /* 0x050ff00000001810 */
[----:B---3--:R-:W-:Y:S01]  /*339b0*/  HMMA.16816.F32 R24, R20, R8, R24 ;  /* 0x000000081418723c */ /* 0x008fe20000001818 */
[----:B------:R-:W-:-:S02]  /*339c0*/  IMAD.MOV.U32 R8, RZ, RZ, R14 ;  /* 0x000000ffff087224 */ /* 0x000fc400078e000e */
[----:B------:R-:W-:-:S15]  /*339d0*/  IMAD.MOV.U32 R9, RZ, RZ, R15 ;  /* 0x000000ffff097224 */ /* 0x000fde00078e000f */
[----:B------:R-:W-:Y:S01]  /*339e0*/  NOP ;  /* 0x0000000000007918 */ /* 0x000fe20000000000 */
[----:B------:R0:W-:Y:S04]  /*339f0*/  STL [R1+0x80], R24 ;  /* 0x0000801801007387 */ /* 0x0001e80000100800 */
[----:B--2---:R1:W-:Y:S04]  /*33a00*/  STL.64 [R1+0x20d8], R10 ;  /* 0x0020d80a01007387 */ /* 0x0043e80000100a00 */
[----:B------:R-:W2:Y:S04]  /*33a10*/  LDL.LU R14, [R1+0x2144] ;  /* 0x00214400010e7983 */ /* 0x000ea80000300800 */
[----:B------:R-:W2:Y:S01]  /*33a20*/  LDL.LU R15, [R1+0x2140] ;  /* 0x00214000010f7983 */ /* 0x000ea20000300800 */
[----:B------:R-:W-:-:S02]  /*33a30*/  IMAD.MOV.U32 R3, RZ, RZ, R26 ;  /* 0x000000ffff037224 */ /* 0x000fc400078e001a */
[----:B------:R-:W-:Y:S02]  /*33a40*/  IMAD.MOV.U32 R2, RZ, RZ, R27 ;  /* 0x000000ffff027224 */ /* 0x000fe400078e001b */
[----:B------:R-:W-:Y:S02]  /*33a50*/  IMAD.MOV.U32 R0, RZ, RZ, R25 ;  /* 0x000000ffff007224 */ /* 0x000fe400078e0019 */
[----:B------:R-:W-:Y:S02]  /*33a60*/  IMAD.MOV.U32 R27, RZ, RZ, R16 ;  /* 0x000000ffff1b7224 */ /* 0x000fe400078e0010 */
[----:B------:R-:W-:Y:S02]  /*33a70*/  IMAD.MOV.U32 R26, RZ, RZ, R17 ;  /* 0x000000ffff1a7224 */ /* 0x000fe400078e0011 */
[----:B------:R-:W-:Y:S02]  /*33a80*/  IMAD.MOV.U32 R25, RZ, RZ, R18 ;  /* 0x000000ffff197224 */ /* 0x000fe400078e0012 */
[----:B0-----:R-:W-:Y:S01]  /*33a90*/  IMAD.MOV.U32 R24, RZ, RZ, R19 ;  /* 0x000000ffff187224 */ /* 0x001fe200078e0013 */
[----:B-1----:R-:W3:Y:S04]  /*33aa0*/  LDL.LU R10, [R1+0x298] ;  /* 0x00029800010a7983 */ /* 0x002ee80000300800 */
[----:B------:R-:W3:Y:S04]  /*33ab0*/  LDL.LU R11, [R1+0x29c] ;  /* 0x00029c00010b7983 */ /* 0x000ee80000300800 */
[----:B------:R-:W4:Y:S04]  /*33ac0*/  LDL.LU.64 R18, [R1+0x2138] ;  /* 0x0021380001127983 */ /* 0x000f280000300a00 */
[----:B------:R-:W3:Y:S04]  /*33ad0*/  LDL.LU.64 R16, [R1+0x2130] ;  /* 0x0021300001107983 */ /* 0x000ee80000300a00 */
[----:B--2---:R-:W-:Y:S04]  /*33ae0*/  STL.64 [R1+0x20d0], R14 ;  /* 0x0020d00e01007387 */ /* 0x004fe80000100a00 */
[----:B------:R-:W-:Y:S04]  /*33af0*/  STL.64 [R1+0x2030], R26 ;  /* 0x0020301a01007387 */ /* 0x000fe80000100a00 */
[----:B------:R0:W-:Y:S04]  /*33b00*/  STL.64 [R1+0x2028], R24 ;  /* 0x0020281801007387 */ /* 0x0001e80000100a00 */
[----:B0-----:R-:W2:Y:S04]  /*33b10*/  LDL.LU R24, [R1+0x1e0] ;  /* 0x0001e00001187983 */ /* 0x001ea80000300800 */
[----:B------:R-:W2:Y:S01]  /*33b20*/  LDL.LU R25, [R1+0x1e4] ;  /* 0x0001e40001197983 */ /* 0x000ea20000300800 */
[----:B----4-:R-:W-:-:S02]  /*33b30*/  IMAD.MOV.U32 R26, RZ, RZ, R18 ;  /* 0x000000ffff1a7224 */ /* 0x010fc400078e0012 */
[----:B------:R-:W-:Y:S01]  /*33b40*/  IMAD.MOV.U32 R27, RZ, RZ, R19 ;  /* 0x000000ffff1b7224 */ /* 0x000fe200078e0013 */
[----:B------:R-:W4:Y:S04]  /*33b50*/  LDL.LU R18, [R1+0x212c] ;  /* 0x00212c0001127983 */ /* 0x000f280000300800 */
[----:B------:R-:W4:Y:S04]  /*33b60*/  LDL.LU R19, [R1+0x2128] ;  /* 0x0021280001137983 */ /* 0x000f280000300800 */
[----:B------:R-:W-:Y:S04]  /*33b70*/  STL.64 [R1+0x2040], R26 ;  /* 0x0020401a01007387 */ /* 0x000fe80000100a00 */
[----:B--2---:R0:W-:Y:S04]  /*33b80*/  STL.64 [R1+0x2038], R24 ;  /* 0x0020381801007387 */ /* 0x0041e80000100a00 */
[----:B0-----:R-:W2:Y:S04]  /*33b90*/  LDL.LU.64 R24, [R1+0x40] ;  /* 0x0000400001187983 */ /* 0x001ea80000300a00 */
[----:B------:R-:W2:Y:S01]  /*33ba0*/  LDL.LU.64 R26, [R1+0x48] ;  /* 0x00004800011a7983 */ /* 0x000ea20000300a00 */
[----:B---3--:R-:W-:Y:S03]  /*33bb0*/  HMMA.16816.F32 R20, R20, R16, R8 ;  /* 0x000000101414723c */ /* 0x008fe60000001808 */
[----:B--2---:R-:W-:Y:S04]  /*33bc0*/  STL.64 [R1+0x2060], R26 ;  /* 0x0020601a01007387 */ /* 0x004fe80000100a00 */
[----:B------:R0:W-:Y:S02]  /*33bd0*/  STL.64 [R1+0x2058], R24 ;  /* 0x0020581801007387 */ /* 0x0001e40000100a00 */
[----:B0-----:R-:W-:-:S02]  /*33be0*/  IMAD.MOV.U32 R24, RZ, RZ, R29 ;  /* 0x000000ffff187224 */ /* 0x001fc400078e001d */
[----:B------:R-:W-:Y:S01]  /*33bf0*/  IMAD.MOV.U32 R25, RZ, RZ, R28 ;  /* 0x000000ffff197224 */ /* 0x000fe200078e001c */
[----:B------:R-:W2:Y:S04]  /*33c00*/  LDL.LU R29, [R1+0x2124] ;  /* 0x00212400011d7983 */ /* 0x000ea80000300800 */
[----:B------:R-:W3:Y:S01]  /*33c10*/  LDL.LU R28, [R1+0x2120] ;  /* 0x00212000011c7983 */ /* 0x000ee20000300800 */
[----:B------:R-:W-:Y:S02]  /*33c20*/  IMAD.MOV.U32 R26, RZ, RZ, R6 ;  /* 0x000000ffff1a7224 */ /* 0x000fe400078e0006 */
[----:B------:R-:W-:Y:S01]  /*33c30*/  IMAD.MOV.U32 R27, RZ, RZ, R7 ;  /* 0x000000ffff1b7224 */ /* 0x000fe200078e0007 */
[----:B------:R-:W2:Y:S04]  /*33c40*/  LDL.LU R6, [R1+0x211c] ;  /* 0x00211c0001067983 */ /* 0x000ea80000300800 */
[----:B------:R-:W3:Y:S04]  /*33c50*/  LDL.LU R7, [R1+0x2118] ;  /* 0x0021180001077983 */ /* 0x000ee80000300800 */
[----:B------:R-:W-:Y:S04]  /*33c60*/  STL.64 [R1+0x20b0], R26 ;  /* 0x0020b01a01007387 */ /* 0x000fe80000100a00 */
[----:B------:R-:W-:Y:S04]  /*33c70*/  STL.64 [R1+0x20a8], R24 ;  /* 0x0020a81801007387 */ /* 0x000fe80000100a00 */
[----:B----4-:R-:W-:Y:S04]  /*33c80*/  STL.64 [R1+0x20c8], R18 ;  /* 0x0020c81201007387 */ /* 0x010fe80000100a00 */
[----:B------:R-:W-:Y:S04]  /*33c90*/  STL.64 [R1+0x1e50], R22 ;  /* 0x001e501601007387 */ /* 0x000fe80000100a00 */
[----:B------:R0:W-:Y:S04]  /*33ca0*/  STL.64 [R1+0x1e48], R20 ;  /* 0x001e481401007387 */ /* 0x0001e80000100a00 */
[----:B0-----:R-:W4:Y:S04]  /*33cb0*/  LDL.LU R20, [R1+0x1d0] ;  /* 0x0001d00001147983 */ /* 0x001f280000300800 */
[----:B------:R-:W4:Y:S04]  /*33cc0*/  LDL.LU R21, [R1+0x1d4] ;  /* 0x0001d40001157983 */ /* 0x000f280000300800 */
[----:B------:R-:W4:Y:S04]  /*33cd0*/  LDL.LU R22, [R1+0x1d8] ;  /* 0x0001d80001167983 */ /* 0x000f280000300800 */
[----:B------:R-:W4:Y:S01]  /*33ce0*/  LDL.LU R23, [R1+0x1dc] ;  /* 0x0001dc0001177983 */ /* 0x000f220000300800 */
[----:B--2---:R-:W-:-:S02]  /*33cf0*/  IMAD.MOV.U32 R25, RZ, RZ, R6 ;  /* 0x000000ffff197224 */ /* 0x004fc400078e0006 */
[----:B---3--:R-:W-:Y:S02]  /*33d00*/  IMAD.MOV.U32 R24, RZ, RZ, R7 ;  /* 0x000000ffff187224 */ /* 0x008fe400078e0007 */
[----:B------:R-:W2:Y:S04]  /*33d10*/  LDL.LU R7, [R1+0x2114] ;  /* 0x0021140001077983 */ /* 0x000ea80000300800 */
[----:B------:R-:W3:Y:S01]  /*33d20*/  LDL.LU R6, [R1+0x2110] ;  /* 0x0021100001067983 */ /* 0x000ee20000300800 */
[----:B------:R-:W-:Y:S02]  /*33d30*/  IMAD.MOV.U32 R26, RZ, RZ, R28 ;  /* 0x000000ffff1a7224 */ /* 0x000fe400078e001c */
[----:B------:R-:W-:Y:S01]  /*33d40*/  IMAD.MOV.U32 R27, RZ, RZ, R29 ;  /* 0x000000ffff1b7224 */ /* 0x000fe200078e001d */
[----:B------:R-:W3:Y:S04]  /*33d50*/  LDL.LU R28, [R1+0x210c] ;  /* 0x00210c00011c7983 */ /* 0x000ee80000300800 */
[----:B------:R-:W3:Y:S04]  /*33d60*/  LDL.LU R29, [R1+0x2108] ;  /* 0x00210800011d7983 */ /* 0x000ee80000300800 */
[----:B----4-:R-:W-:Y:S04]  /*33d70*/  STL.64 [R1+0x2050], R22 ;  /* 0x0020501601007387 */ /* 0x010fe80000100a00 */
[----:B------:R0:W-:Y:S04]  /*33d80*/  STL.64 [R1+0x2048], R20 ;  /* 0x0020481401007387 */ /* 0x0001e80000100a00 */
[----:B0-----:R-:W4:Y:S04]  /*33d90*/  LDL.LU R20, [R1+0x1f0] ;  /* 0x0001f00001147983 */ /* 0x001f280000300800 */
[----:B------:R-:W4:Y:S01]  /*33da0*/  LDL.LU R21, [R1+0x1f4] ;  /* 0x0001f40001157983 */ /* 0x000f220000300800 */
[----:B--2---:R-:W-:-:S02]  /*33db0*/  IMAD.MOV.U32 R23, RZ, RZ, R7 ;  /* 0x000000ffff177224 */ /* 0x004fc400078e0007 */
[----:B---3--:R-:W-:Y:S02]  /*33dc0*/  IMAD.MOV.U32 R22, RZ, RZ, R6 ;  /* 0x000000ffff167224 */ /* 0x008fe400078e0006 */
[----:B------:R-:W2:Y:S04]  /*33dd0*/  LDL.LU R6, [R1+0x2104] ;  /* 0x0021040001067983 */ /* 0x000ea80000300800 */
        /* <DEDUP_REMOVED lines=13> */
[----:B------:R-:W-:Y:S04]  /*33eb0*/  STL.64 [R1+0x2070], R22 ;  /* 0x0020701601007387 */ /* 0x000fe80000100a00 */
[----:B----4-:R0:W-:Y:S04]  /*33ec0*/  STL.64 [R1+0x2068], R20 ;  /* 0x0020681401007387 */ /* 0x0101e80000100a00 */
[----:B0-----:R-:W4:Y:S04]  /*33ed0*/  LDL.LU R20, [R1+0x200] ;  /* 0x0002000001147983 */ /* 0x001f280000300800 */
[----:B------:R-:W4:Y:S01]  /*33ee0*/  LDL.LU R21, [R1+0x204] ;  /* 0x0002040001157983 */ /* 0x000f220000300800 */
[----:B------:R-:W-:-:S02]  /*33ef0*/  IMAD.MOV.U32 R22, RZ, RZ, R29 ;  /* 0x000000ffff167224 */ /* 0x000fc400078e001d */
[----:B------:R-:W-:Y:S01]  /*33f00*/  IMAD.MOV.U32 R23, RZ, RZ, R28 ;  /* 0x000000ffff177224 */ /* 0x000fe200078e001c */
[----:B------:R-:W2:Y:S04]  /*33f10*/  LDL.LU R29, [R1+0x20fc] ;  /* 0x0020fc00011d7983 */ /* 0x000ea80000300800 */
[----:B------:R-:W2:Y:S04]  /*33f20*/  LDL.LU R28, [R1+0x20f8] ;  /* 0x0020f800011c7983 */ /* 0x000ea80000300800 */
[----:B------:R-:W-:Y:S04]  /*33f30*/  STL.64 [R1+0x2080], R22 ;  /* 0x0020801601007387 */ /* 0x000fe80000100a00 */
[----:B----4-:R0:W-:Y:S04]  /*33f40*/  STL.64 [R1+0x2078], R20 ;  /* 0x0020781401007387 */ /* 0x0101e80000100a00 */
[----:B0-----:R-:W4:Y:S04]  /*33f50*/  LDL.LU R20, [R1+0x210] ;  /* 0x0002100001147983 */ /* 0x001f280000300800 */
[----:B------:R-:W4:Y:S01]  /*33f60*/  LDL.LU R21, [R1+0x214] ;  /* 0x0002140001157983 */ /* 0x000f220000300800 */
[----:B---3--:R-:W-:-:S02]  /*33f70*/  IMAD.MOV.U32 R22, RZ, RZ, R7 ;  /* 0x000000ffff167224 */ /* 0x008fc400078e0007 */
[----:B--2---:R-:W-:Y:S01]  /*33f80*/  IMAD.MOV.U32 R23, RZ, RZ, R6 ;  /* 0x000000ffff177224 */ /* 0x004fe200078e0006 */
[----:B------:R-:W2:Y:S04]  /*33f90*/  LDL.LU R7, [R1+0x20f4] ;  /* 0x0020f40001077983 */ /* 0x000ea80000300800 */
[----:B------:R-:W3:Y:S04]  /*33fa0*/  LDL.LU R6, [R1+0x20f0] ;  /* 0x0020f00001067983 */ /* 0x000ee80000300800 */
[----:B------:R-:W-:Y:S04]  /*33fb0*/  STL.64 [R1+0x2090], R22 ;  /* 0x0020901601007387 */ /* 0x000fe80000100a00 */
[----:B----4-:R0:W-:Y:S04]  /*33fc0*/  STL.64 [R1+0x2088], R20 ;  /* 0x0020881401007387 */ /* 0x0101e80000100a00 */
[----:B0-----:R-:W4:Y:S04]  /*33fd0*/  LDL.LU R20, [R1+0x220] ;  /* 0x0002200001147983 */ /* 0x001f280000300800 */
[----:B------:R-:W4:Y:S01]  /*33fe0*/  LDL.LU R21, [R1+0x224] ;  /* 0x0002240001157983 */ /* 0x000f220000300800 */
[----:B------:R-:W-:-:S02]  /*33ff0*/  IMAD.MOV.U32 R22, RZ, RZ, R28 ;  /* 0x000000ffff167224 */ /* 0x000fc400078e001c */
[----:B------:R-:W-:Y:S01]  /*34000*/  IMAD.MOV.U32 R23, RZ, RZ, R29 ;  /* 0x000000ffff177224 */ /* 0x000fe200078e001d */
[----:B------:R-:W3:Y:S04]  /*34010*/  LDL.LU R28, [R1+0x20ec] ;  /* 0x0020ec00011c7983 */ /* 0x000ee80000300800 */
[----:B------:R-:W3:Y:S04]  /*34020*/  LDL.LU R29, [R1+0x20e8] ;  /* 0x0020e800011d7983 */ /* 0x000ee80000300800 */
[----:B------:R2:W-:Y:S02]  /*34030*/  STL.64 [R1+0x20a0], R22 ;  /* 0x0020a01601007387 */ /* 0x0005e40000100a00 */
[----:B--2---:R-:W-:-:S02]  /*34040*/  IMAD.MOV.U32 R22, RZ, RZ, R7 ;  /* 0x000000ffff167224 */ /* 0x004fc400078e0007 */
[----:B----4-:R0:W-:Y:S04]  /*34050*/  STL.64 [R1+0x2098], R20 ;  /* 0x0020981401007387 */ /* 0x0101e80000100a00 */
[----:B0-----:R-:W2:Y:S01]  /*34060*/  LDL.LU R20, [R1+0x230] ;  /* 0x0002300001147983 */ /* 0x001ea20000300800 */
[----:B---3--:R-:W-:-:S03]  /*34070*/  IMAD.MOV.U32 R21, RZ, RZ, R6 ;  /* 0x000000ffff157224 */ /* 0x008fc600078e0006 */
[----:B------:R-:W3:Y:S04]  /*34080*/  LDL.LU R6, [R1+0x20e4] ;  /* 0x0020e40001067983 */ /* 0x000ee80000300800 */
[----:B------:R-:W3:Y:S04]  /*34090*/  LDL.LU R7, [R1+0x20e0] ;  /* 0x0020e00001077983 */ /* 0x000ee80000300800 */
[----:B------:R-:W4:Y:S01]  /*340a0*/  LDL.LU R23, [R1+0x23c] ;  /* 0x00023c0001177983 */ /* 0x000f220000300800 */
[----:B---3--:R-:W-:Y:S03]  /*340b0*/  HMMA.16816.F32 R8, R24, R6, R8 ;  /* 0x000000061808723c */ /* 0x008fe60000001808 */
[----:B----4-:R-:W-:Y:S04]  /*340c0*/  STL.64 [R1+0x20c0], R22 ;  /* 0x0020c01601007387 */ /* 0x010fe80000100a00 */
[----:B--2---:R0:W-:Y:S04]  /*340d0*/  STL.64 [R1+0x20b8], R20 ;  /* 0x0020b81401007387 */ /* 0x0041e80000100a00 */
[----:B0-----:R-:W2:Y:S04]  /*340e0*/  LDL.LU R20, [R1+0x240] ;  /* 0x0002400001147983 */ /* 0x001ea80000300800 */
[----:B------:R-:W2:Y:S04]  /*340f0*/  LDL.LU R21, [R1+0x244] ;  /* 0x0002440001157983 */ /* 0x000ea80000300800 */
[----:B------:R-:W-:Y:S04]  /*34100*/  STL.64 [R1+0x420], R8 ;  /* 0x0004200801007387 */ /* 0x000fe80000100a00 */
[----:B------:R0:W-:Y:S04]  /*34110*/  STL.64 [R1+0x428], R10 ;  /* 0x0004280a01007387 */ /* 0x0001e80000100a00 */
[----:B0-----:R-:W3:Y:S01]  /*34120*/  LDL.LU.64 R10, [R1+0x20d8] ;  /* 0x0020d800010a7983 */ /* 0x001ee20000300a00 */
[----:B------:R-:W-:-:S02]  /*34130*/  IMAD.MOV.U32 R23, RZ, RZ, R28 ;  /* 0x000000ffff177224 */ /* 0x000fc400078e001c */
[----:B------:R-:W-:-:S05]  /*34140*/  IMAD.MOV.U32 R28, RZ, RZ, R8 ;  /* 0x000000ffff1c7224 */ /* 0x000fca00078e0008 */
        /* <DEDUP_REMOVED lines=9> */
[----:B------:R0:W-:Y:S04]  /*341e0*/  STL.64 [R1+0x318], R18 ;  /* 0x0003181201007387 */ /* 0x0001e80000100a00 */
[----:B0-----:R-:W2:Y:S01]  /*341f0*/  LDL.LU.64 R18, [R1+0x20c8] ;  /* 0x0020c80001127983 */ /* 0x001ea20000300a00 */
[----:B------:R-:W-:-:S07]  /*34200*/  IMAD.MOV.U32 R22, RZ, RZ, R29 ;  /* 0x000000ffff167224 */ /* 0x000fce00078e001d */
[----:B--2---:R-:W-:Y:S01]  /*34210*/  HMMA.16816.F32 R24, R24, R18, R20 ;  /* 0x000000121818723c */ /* 0x004fe20000001814 */
[----:B------:R-:W2:Y:S04]  /*34220*/  LDL.LU.64 R22, [R1+0x20c0] ;  /* 0x0020c00001167983 */ /* 0x000ea80000300a00 */
[----:B------:R-:W2:-:S14]  /*34230*/  LDL.LU.64 R20, [R1+0x20b8] ;  /* 0x0020b80001147983 */ /* 0x000e9c0000300a00 */
[----:B------:R-:W-:Y:S01]  /*34240*/  STL.64 [R1+0x280], R24 ;  /* 0x0002801801007387 */ /* 0x000fe20000100a00 */
[----:B------:R-:W-:-:S03]  /*34250*/  IMAD.MOV.U32 R13, RZ, RZ, R26 ;  /* 0x000000ffff0d7224 */ /* 0x000fc600078e001a */
[----:B------:R0:W-:Y:S01]  /*34260*/  STL.64 [R1+0x288], R26 ;  /* 0x0002881a01007387 */ /* 0x0001e20000100a00 */
[----:B------:R-:W-:-:S03]  /*34270*/  IMAD.MOV.U32 R12, RZ, RZ, R24 ;  /* 0x000000ffff0c7224 */ /* 0x000fc600078e0018 */
[----:B0-----:R-:W2:Y:S04]  /*34280*/  LDL.LU.64 R26, [R1+0x20b0] ;  /* 0x0020b000011a7983 */ /* 0x001ea80000300a00 */
[----:B------:R-:W2:Y:S04]  /*34290*/  LDL.LU.64 R24, [R1+0x20a8] ;  /* 0x0020a80001187983 */ /* 0x000ea80000300a00 */
[----:B------:R-:W-:Y:S04]  /*342a0*/  STL [R1+0x1bf0], R12 ;  /* 0x001bf00c01007387 */ /* 0x000fe80000100800 */
[----:B------:R-:W-:Y:S01]  /*342b0*/  STL [R1+0x1bec], R13 ;  /* 0x001bec0d01007387 */ /* 0x000fe20000100800 */
[----:B--2---:R-:W-:-:S15]  /*342c0*/  HMMA.16816.F32 R20, R24, R6, R20 ;  /* 0x000000061814723c */ /* 0x004fde0000001814 */
[----:B------:R-:W-:-:S04]  /*342d0*/  NOP ;  /* 0x0000000000007918 */ /* 0x000fc80000000000 */
[----:B------:R-:W-:Y:S04]  /*342e0*/  STL.64 [R1+0x410], R20 ;  /* 0x0004101401007387 */ /* 0x000fe80000100a00 */
        /* <DEDUP_REMOVED lines=24> */
[----:B--2---:R-:W-:Y:S01]  /*34470*/  HMMA.16816.F32 R20, R24, R6, R20 ;  /* 0x000000061814723c */ /* 0x004fe20000001814 */
[----:B------:R-:W-:-:S02]  /*34480*/  IMAD.MOV.U32 R9, RZ, RZ, R26 ;  /* 0x000000ffff097224 */ /* 0x000fc400078e001a */
[----:B------:R-:W-:Y:S02]  /*34490*/  IMAD.MOV.U32 R8, RZ, RZ, R27 ;  /* 0x000000ffff087224 */ /* 0x000fe400078e001b */
[----:B------:R-:W-:Y:S02]  /*344a0*/  IMAD.MOV.U32 R4, RZ, RZ, R24 ;  /* 0x000000ffff047224 */ /* 0x000fe400078e0018 */
[----:B------:R-:W-:-:S12]  /*344b0*/  IMAD.MOV.U32 R5, RZ, RZ, R25 ;  /* 0x000000ffff057224 */ /* 0x000fd800078e0019 */
[----:B------:R-:W-:Y:S04]  /*344c0*/  STL.64 [R1+0x400], R20 ;  /* 0x0004001401007387 */ /* 0x000fe80000100a00 */
[----:B------:R0:W-:Y:S04]  /*344d0*/  STL.64 [R1+0x408], R22 ;  /* 0x0004081601007387 */ /* 0x0001e80000100a00 */
[----:B0-----:R-:W2:Y:S04]  /*344e0*/  LDL.LU.64 R22, [R1+0x2050] ;  /* 0x0020500001167983 */ /* 0x001ea80000300a00 */
[----:B------:R-:W2:Y:S04]  /*344f0*/  LDL.LU.64 R20, [R1+0x2048] ;  /* 0x0020480001147983 */ /* 0x000ea80000300a00 */
[----:B------:R-:W3:Y:S04]  /*34500*/  LDL.LU.64 R26, [R1+0x2040] ;  /* 0x00204000011a7983 */ /* 0x000ee80000300a00 */
[----:B------:R-:W3:Y:S04]  /*34510*/  LDL.LU.64 R24, [R1+0x2038] ;  /* 0x0020380001187983 */ /* 0x000ee80000300a00 */
[----:B------:R0:W-:Y:S02]  /*34520*/  STL.64 [R1+0x1fb8], R6 ;  /* 0x001fb80601007387 */ /* 0x0001e40000100a00 */
[----:B0-----:R-:W-:-:S02]  /*34530*/  IMAD.MOV.U32 R6, RZ, RZ, R9 ;  /* 0x000000ffff067224 */ /* 0x001fc400078e0009 */
[----:B------:R-:W-:Y:S02]  /*34540*/  IMAD.MOV.U32 R7, RZ, RZ, R8 ;  /* 0x000000ffff077224 */ /* 0x000fe400078e0008 */
[----:B------:R-:W4:Y:S05]  /*34550*/  LDL.LU.64 R8, [R1+0x368] ;  /* 0x0003680001087983 */ /* 0x000f2a0000300a00 */
[----:B---3--:R-:W-:-:S15]  /*34560*/  HMMA.16816.F32 R24, R4, R10, R24 ;  /* 0x0000000a0418723c */ /* 0x008fde0000001818 */
[----:B------:R-:W-:-:S04]  /*34570*/  NOP ;  /* 0x0000000000007918 */ /* 0x000fc80000000000 */
[----:B------:R-:W-:Y:S04]  /*34580*/  STL.64 [R1+0x3a0], R24 ;  /* 0x0003a01801007387 */ /* 0x000fe80000100a00 */
[----:B------:R0:W-:Y:S04]  /*34590*/  STL.64 [R1+0x3a8], R26 ;  /* 0x0003a81a01007387 */ /* 0x0001e80000100a00 */
[----:B0-----:R-:W3:Y:S04]  /*345a0*/  LDL.LU.64 R26, [R1+0x2030] ;  /* 0x00203000011a7983 */ /* 0x001ee80000300a00 */
[----:B------:R-:W3:Y:S04]  /*345b0*/  LDL.LU.64 R24, [R1+0x2028] ;  /* 0x0020280001187983 */ /* 0x000ee80000300a00 */
[----:B------:R-:W-:Y:S04]  /*345c0*/  STL.64 [R1+0x1fb0], R10 ;  /* 0x001fb00a01007387 */ /* 0x000fe80000100a00 */
[----:B----4-:R2:W-:Y:S04]  /*345d0*/  STL.64 [R1+0x1fa8], R8 ;  /* 0x001fa80801007387 */ /* 0x0105e80000100a00 */
[----:B------:R-:W4:Y:S01]  /*345e0*/  LDL.LU.64 R28, [R1+0x360] ;  /* 0x00036000011c7983 */ /* 0x000f220000300a00 */
[----:B--2---:R-:W-:-:S15]  /*345f0*/  HMMA.16816.F32 R8, R4, R14, R20 ;  /* 0x0000000e0408723c */ /* 0x004fde0000001814 */
[----:B------:R-:W-:-:S04]  /*34600*/  NOP ;  /* 0x0000000000007918 */ /* 0x000fc80000000000 */
[----:B------:R-:W-:Y:S04]  /*34610*/  STL.64 [R1+0x2e0], R8 ;  /* 0x0002e00801007387 */ /* 0x000fe80000100a00 */
[----:B------:R-:W-:Y:S01]  /*34620*/  STL.64 [R1+0x2e8], R10 ;  /* 0x0002e80a01007387 */ /* 0x000fe20000100a00 */
[----:B---3--:R-:W-:Y:S02]  /*34630*/  IMAD.MOV.U32 R23, RZ, RZ, R24 ;  /* 0x000000ffff177224 */ /* 0x008fe400078e0018 */
[----:B------:R-:W-:Y:S01]  /*34640*/  IMAD.MOV.U32 R22, RZ, RZ, R25 ;  /* 0x000000ffff167224 */ /* 0x000fe200078e0019 */
[----:B------:R-:W2:Y:S01]  /*34650*/  LDL.LU R24, [R1] ;  /* 0x0000000001187983 */ /* 0x000ea20000300800 */
[----:B------:R-:W-:-:S03]  /*34660*/  IMAD.MOV.U32 R21, RZ, RZ, R26 ;  /* 0x000000ffff157224 */ /* 0x000fc600078e001a */
[----:B------:R-:W2:Y:S01]  /*34670*/  LDL.LU R25, [R1+0x4] ;  /* 0x0000040001197983 */ /* 0x000ea20000300800 */
[----:B------:R-:W-:-:S03]  /*34680*/  IMAD.MOV.U32 R20, RZ, RZ, R27 ;  /* 0x000000ffff147224 */ /* 0x000fc600078e001b */
[----:B------:R-:W3:Y:S04]  /*34690*/  LDL.LU R26, [R1+0x8] ;  /* 0x00000800011a7983 */ /* 0x000ee80000300800 */
[----:B------:R-:W3:Y:S04]  /*346a0*/  LDL.LU R27, [R1+0xc] ;  /* 0x00000c00011b7983 */ /* 0x000ee80000300800 */
[----:B---3--:R-:W-:Y:S04]  /*346b0*/  STL.64 [R1+0x1ed0], R26 ;  /* 0x001ed01a01007387 */ /* 0x008fe80000100a00 */
[----:B--2---:R-:W-:Y:S04]  /*346c0*/  STL.64 [R1+0x1ec8], R24 ;  /* 0x001ec81801007387 */ /* 0x004fe80000100a00 */
[----:B------:R-:W-:Y:S04]  /*346d0*/  STL.64 [R1+0x1e60], R22 ;  /* 0x001e601601007387 */ /* 0x000fe80000100a00 */
[----:B------:R0:W-:Y:S04]  /*346e0*/  STL.64 [R1+0x1e58], R20 ;  /* 0x001e581401007387 */ /* 0x0001e80000100a00 */
[----:B0-----:R-:W2:Y:S01]  /*346f0*/  LDL.LU R20, [R1+0x80] ;  /* 0x0000800001147983 */ /* 0x001ea20000300800 */
[----:B------:R-:W-:-:S02]  /*34700*/  IMAD.MOV.U32 R22, RZ, RZ, R3 ;  /* 0x000000ffff167224 */ /* 0x000fc400078e0003 */
[----:B------:R-:W-:Y:S02]  /*34710*/  IMAD.MOV.U32 R23, RZ, RZ, R2 ;  /* 0x000000ffff177224 */ /* 0x000fe400078e0002 */
[----:B------:R-:W-:Y:S02]  /*34720*/  IMAD.MOV.U32 R21, RZ, RZ, R0 ;  /* 0x000000ffff157224 */ /* 0x000fe400078e0000 */
[----:B------:R-:W3:Y:S04]  /*34730*/  LDL.LU R0, [R1+0x2024] ;  /* 0x0020240001007983 */ /* 0x000ee80000300800 */
[----:B------:R-:W3:Y:S04]  /*34740*/  LDL.LU R3, [R1+0x2020] ;  /* 0x0020200001037983 */ /* 0x000ee80000300800 */
[----:B------:R-:W3:Y:S04]  /*34750*/  LDL.LU R2, [R1+0x201c] ;  /* 0x00201c0001027983 */ /* 0x000ee80000300800 */
[----:B------:R-:W-:Y:S04]  /*34760*/  STL.64 [R1+0x1e70], R22 ;  /* 0x001e701601007387 */ /* 0x000fe80000100a00 */
[----:B--2---:R0:W-:Y:S04]  /*34770*/  STL.64 [R1+0x1e68], R20 ;  /* 0x001e681401007387 */ /* 0x0041e80000100a00 */
[----:B0-----:R-:W2:Y:S04]  /*34780*/  LDL.LU R20, [R1+0x90] ;  /* 0x0000900001147983 */ /* 0x001ea80000300800 */
[----:B------:R-:W2:Y:S04]  /*34790*/  LDL.LU R21, [R1+0x94] ;  /* 0x0000940001157983 */ /* 0x000ea80000300800 */
[----:B------:R-:W2:Y:S04]  /*347a0*/  LDL.LU R22, [R1+0x98] ;  /* 0x0000980001167983 */ /* 0x000ea80000300800 */
[----:B------:R-:W2:Y:S04]  /*347b0*/  LDL.LU R23, [R1+0x9c] ;  /* 0x00009c0001177983 */ /* 0x000ea80000300800 */
[----:B--2---:R3:W-:Y:S04]  /*347c0*/  STL.64 [R1+0x1e90], R22 ;  /* 0x001e901601007387 */ /* 0x0047e80000100a00 */
[----:B------:R0:W-:Y:S01]  /*347d0*/  STL.64 [R1+0x1e88], R20 ;  /* 0x001e881401007387 */ /* 0x0001e20000100a00 */
[----:B---3--:R-:W-:-:S03]  /*347e0*/  IMAD.MOV.U32 R22, RZ, RZ, R3 ;  /* 0x000000ffff167224 */ /* 0x008fc600078e0003 */
[----:B0-----:R-:W2:Y:S01]  /*347f0*/  LDL.LU R20, [R1+0xa0] ;  /* 0x0000a00001147983 */ /* 0x001ea20000300800 */
[----:B------:R-:W-:-:S03]  /*34800*/  IMAD.MOV.U32 R21, RZ, RZ, R2 ;  /* 0x000000ffff157224 */ /* 0x000fc600078e0002 */
[----:B------:R-:W3:Y:S04]  /*34810*/  LDL.LU R2, [R1+0x2018] ;  /* 0x0020180001027983 */ /* 0x000ee80000300800 */
[----:B------:R-:W2:Y:S01]  /*34820*/  LDL.LU R3, [R1+0x2014] ;  /* 0x0020140001037983 */ /* 0x000ea20000300800 */
[----:B------:R-:W-:-:S03]  /*34830*/  IMAD.MOV.U32 R23, RZ, RZ, R0 ;  /* 0x000000ffff177224 */ /* 0x000fc600078e0000 */
[----:B------:R-:W2:Y:S04]  /*34840*/  LDL.LU R0, [R1+0x2010] ;  /* 0x0020100001007983 */ /* 0x000ea80000300800 */
[----:B------:R-:W2:Y:S04]  /*34850*/  LDL.LU R24, [R1+0x10] ;  /* 0x0000100001187983 */ /* 0x000ea80000300800 */
[----:B------:R-:W2:Y:S04]  /*34860*/  LDL.LU R25, [R1+0x14] ;  /* 0x0000140001197983 */ /* 0x000ea80000300800 */
[----:B------:R-:W2:Y:S04]  /*34870*/  LDL.LU R26, [R1+0x18] ;  /* 0x00001800011a7983 */ /* 0x000ea80000300800 */
[----:B------:R-:W2:Y:S04]  /*34880*/  LDL.LU R27, [R1+0x1c] ;  /* 0x00001c00011b7983 */ /* 0x000ea80000300800 */
[----:B--2---:R-:W-:Y:S04]  /*34890*/  STL.64 [R1+0x1f20], R26 ;  /* 0x001f201a01007387 */ /* 0x004fe80000100a00 */
[----:B------:R-:W-:Y:S04]  /*348a0*/  STL.64 [R1+0x1f18], R24 ;  /* 0x001f181801007387 */ /* 0x000fe80000100a00 */
[----:B------:R-:W-:Y:S04]  /*348b0*/  STL.64 [R1+0x1ea0], R22 ;  /* 0x001ea01601007387 */ /* 0x000fe80000100a00 */
[----:B------:R0:W-:Y:S04]  /*348c0*/  STL.64 [R1+0x1e98], R20 ;  /* 0x001e981401007387 */ /* 0x0001e80000100a00 */
[----:B0-----:R-:W2:Y:S01]  /*348d0*/  LDL.LU R20, [R1+0xb0] ;  /* 0x0000b00001147983 */ /* 0x001ea20000300800 */
[----:B------:R-:W-:-:S02]  /*348e0*/  IMAD.MOV.U32 R22, RZ, RZ, R3 ;  /* 0x000000ffff167224 */ /* 0x000fc400078e0003 */
[----:B---3--:R-:W-:Y:S02]  /*348f0*/  IMAD.MOV.U32 R23, RZ, RZ, R2 ;  /* 0x000000ffff177224 */ /* 0x008fe400078e0002 */
        /* <DEDUP_REMOVED lines=46> */
[----:B------:R-:W2:Y:S01]  /*34be0*/  LDL.LU R24, [R1+0x30] ;  /* 0x0000300001187983 */ /* 0x000ea20000300800 */
[----:B---3--:R-:W-:-:S02]  /*34bf0*/  IMAD.MOV.U32 R25, RZ, RZ, R2 ;  /* 0x000000ffff197224 */ /* 0x008fc400078e0002 */
[----:B------:R-:W-:Y:S02]  /*34c00*/  IMAD.MOV.U32 R26, RZ, RZ, R3 ;  /* 0x000000ffff1a7224 */ /* 0x000fe400078e0003 */
[----:B------:R-:W-:Y:S01]  /*34c10*/  IMAD.MOV.U32 R27, RZ, RZ, R0 ;  /* 0x000000ffff1b7224 */ /* 0x000fe200078e0000 */
[----:B------:R-:W3:Y:S04]  /*34c20*/  LDL.LU R2, [R1+0x2000] ;  /* 0x0020000001027983 */ /* 0x000ee80000300800 */
[----:B------:R-:W3:Y:S04]  /*34c30*/  LDL.LU R3, [R1+0x1ffc] ;  /* 0x001ffc0001037983 */ /* 0x000ee80000300800 */
[----:B------:R-:W3:Y:S04]  /*34c40*/  LDL.LU R0, [R1+0x1ff8] ;  /* 0x001ff80001007983 */ /* 0x000ee80000300800 */
[----:B------:R-:W-:Y:S04]  /*34c50*/  STL.64 [R1+0x1fc8], R26 ;  /* 0x001fc81a01007387 */ /* 0x000fe80000100a00 */
[----:B--2---:R-:W-:Y:S04]  /*34c60*/  STL.64 [R1+0x1fc0], R24 ;  /* 0x001fc01801007387 */ /* 0x004fe80000100a00 */
[----:B------:R-:W-:Y:S04]  /*34c70*/  STL.64 [R1+0x1f30], R22 ;  /* 0x001f301601007387 */ /* 0x000fe80000100a00 */
[----:B------:R0:W-:Y:S04]  /*34c80*/  STL.64 [R1+0x1f28], R20 ;  /* 0x001f281401007387 */ /* 0x0001e80000100a00 */
[----:B0-----:R-:W2:Y:S01]  /*34c90*/  LDL.LU R20, [R1+0x130] ;  /* 0x0001300001147983 */ /* 0x001ea20000300800 */
[----:B---3--:R-:W-:-:S02]  /*34ca0*/  IMAD.MOV.U32 R22, RZ, RZ, R3 ;  /* 0x000000ffff167224 */ /* 0x008fc400078e0003 */
        /* <DEDUP_REMOVED lines=13> */
[----:B0-----:R-:W2:Y:S01]  /*34d80*/  LDL.LU R20, [R1+0x150] ;  /* 0x0001500001147983 */ /* 0x001ea20000300800 */
[----:B---3--:R-:W-:-:S03]  /*34d90*/  IMAD.MOV.U32 R21, RZ, RZ, R0 ;  /* 0x000000ffff157224 */ /* 0x008fc600078e0000 */
[----:B------:R-:W3:Y:S01]  /*34da0*/  LDL.LU R0, [R1+0x1fe8] ;  /* 0x001fe80001007983 */ /* 0x000ee20000300800 */
[----:B------:R-:W-:Y:S02]  /*34db0*/  IMAD.MOV.U32 R22, RZ, RZ, R3 ;  /* 0x000000ffff167224 */ /* 0x000fe400078e0003 */
[----:B------:R-:W-:Y:S01]  /*34dc0*/  IMAD.MOV.U32 R23, RZ, RZ, R2 ;  /* 0x000000ffff177224 */ /* 0x000fe200078e0002 */
        /* <DEDUP_REMOVED lines=30> */
[----:B------:R-:W2:Y:S01]  /*34fb0*/  LDL.LU R23, [R1+0x18c] ;  /* 0x00018c0001177983 */ /* 0x000ea20000300800 */
[----:B------:R-:W-:-:S15]  /*34fc0*/  HMMA.16816.F32 R4, R4, R18, R24 ;  /* 0x000000120404723c */ /* 0x000fde0000001818 */
[----:B------:R-:W-:-:S04]  /*34fd0*/  NOP ;  /* 0x0000000000007918 */ /* 0x000fc80000000000 */
[----:B------:R-:W-:Y:S01]  /*34fe0*/  IMAD.MOV.U32 R17, RZ, RZ, R6 ;  /* 0x000000ffff117224 */ /* 0x000fe200078e0006 */
[----:B--2---:R-:W-:Y:S04]  /*34ff0*/  STL.64 [R1+0x1fa0], R22 ;  /* 0x001fa01601007387 */ /* 0x004fe80000100a00 */
[----:B------:R0:W-:Y:S04]  /*35000*/  STL.64 [R1+0x1f98], R20 ;  /* 0x001f981401007387 */ /* 0x0001e80000100a00 */
[----:B0-----:R-:W2:Y:S01]  /*35010*/  LDL.LU R20, [R1+0x190] ;  /* 0x0001900001147983 */ /* 0x001ea20000300800 */
[----:B---3--:R-:W-:-:S03]  /*35020*/  IMAD.MOV.U32 R21, RZ, RZ, R0 ;  /* 0x000000ffff157224 */ /* 0x008fc600078e0000 */
[----:B------:R-:W3:Y:S01]  /*35030*/  LDL.LU R0, [R1+0x1fd0] ;  /* 0x001fd00001007983 */ /* 0x000ee20000300800 */
[----:B------:R-:W-:-:S03]  /*35040*/  IMAD.MOV.U32 R23, RZ, RZ, R2 ;  /* 0x000000ffff177224 */ /* 0x000fc600078e0002 */
[----:B------:R-:W2:Y:S04]  /*35050*/  LDL.LU.64 R12, [R1+0x358] ;  /* 0x00035800010c7983 */ /* 0x000ea80000300a00 */
[----:B------:R-:W2:Y:S04]  /*35060*/  LDL.LU R2, [R1+0x9cc] ;  /* 0x0009cc0001027983 */ /* 0x000ea80000300800 */
[----:B------:R-:W2:Y:S04]  /*35070*/  LDL.LU.64 R26, [R1+0x1fc8] ;  /* 0x001fc800011a7983 */ /* 0x000ea80000300a00 */
[----:B------:R-:W2:Y:S04]  /*35080*/  LDL.LU.64 R24, [R1+0x1fc0] ;  /* 0x001fc00001187983 */ /* 0x000ea80000300a00 */
[----:B------:R-:W-:Y:S04]  /*35090*/  STL.64 [R1+0x260], R4 ;  /* 0x0002600401007387 */ /* 0x000fe80000100a00 */
[----:B------:R0:W-:Y:S04]  /*350a0*/  STL.64 [R1+0x268], R6 ;  /* 0x0002680601007387 */ /* 0x0001e80000100a00 */
[----:B0-----:R-:W2:Y:S01]  /*350b0*/  LDL.LU.64 R6, [R1+0x1fb8] ;  /* 0x001fb80001067983 */ /* 0x001ea20000300a00 */
[----:B------:R-:W-:-:S05]  /*350c0*/  IMAD.MOV.U32 R16, RZ, RZ, R4 ;  /* 0x000000ffff107224 */ /* 0x000fca00078e0004 */
[----:B------:R0:W-:Y:S04]  /*350d0*/  STL [R1+0x1bfc], R16 ;  /* 0x001bfc1001007387 */ /* 0x0001e80000100800 */
[----:B------:R-:W-:Y:S01]  /*350e0*/  STL [R1+0x1bf8], R17 ;  /* 0x001bf81101007387 */ /* 0x000fe20000100800 */
[----:B------:R-:W-:Y:S01]  /*350f0*/  IMAD.MOV.U32 R22, RZ, RZ, R3 ;  /* 0x000000ffff167224 */ /* 0x000fe200078e0003 */
[----:B0-----:R-:W0:Y:S01]  /*35100*/  LDC R16, c[0x0][0x3a8] ;  /* 0x0000ea00ff107b82 */ /* 0x001e220000000800 */
[----:B--2---:R-:W-:-:S15]  /*35110*/  HMMA.16816.F32 R8, R24, R6, R8 ;  /* 0x000000061808723c */ /* 0x004fde0000001808 */
[----:B------:R-:W-:-:S04]  /*35120*/  NOP ;  /* 0x0000000000007918 */ /* 0x000fc80000000000 */
[----:B------:R-:W-:Y:S04]  /*35130*/  STL.64 [R1+0x3f0], R8 ;  /* 0x0003f00801007387 */ /* 0x000fe80000100a00 */
[----:B------:R1:W-:Y:S04]  /*35140*/  STL.64 [R1+0x3f8], R10 ;  /* 0x0003f80a01007387 */ /* 0x0003e80000100a00 */
[----:B-1----:R-:W2:Y:S04]  /*35150*/  LDL.LU.64 R10, [R1+0x1fb0] ;  /* 0x001fb000010a7983 */ /* 0x002ea80000300a00 */
[----:B------:R-:W3:Y:S01]  /*35160*/  LDL.LU.64 R8, [R1+0x1fa8] ;  /* 0x001fa80001087983 */ /* 0x000ee20000300a00 */
[----:B--2---:R-:W-:-:S15]  /*35170*/  HMMA.16816.F32 R20, R24, R10, R20 ;  /* 0x0000000a1814723c */ /* 0x004fde0000001814 */
[----:B------:R-:W-:-:S04]  /*35180*/  NOP ;  /* 0x0000000000007918 */ /* 0x000fc80000000000 */
[----:B------:R-:W-:Y:S04]  /*35190*/  STL.64 [R1+0x380], R20 ;  /* 0x0003801401007387 */ /* 0x000fe80000100a00 */
[----:B------:R1:W-:Y:S04]  /*351a0*/  STL.64 [R1+0x388], R22 ;  /* 0x0003881601007387 */ /* 0x0003e80000100a00 */
[----:B-1----:R-:W2:Y:S04]  /*351b0*/  LDL.LU.64 R22, [R1+0x1fa0] ;  /* 0x001fa00001167983 */ /* 0x002ea80000300a00 */
[----:B------:R-:W2:Y:S02]  /*351c0*/  LDL.LU.64 R20, [R1+0x1f98] ;  /* 0x001f980001147983 */ /* 0x000ea40000300a00 */
[----:B--2---:R-:W-:-:S15]  /*351d0*/  HMMA.16816.F32 R20, R24, R14, R20 ;  /* 0x0000000e1814723c */ /* 0x004fde0000001814 */
[----:B------:R-:W-:-:S04]  /*351e0*/  NOP ;  /* 0x0000000000007918 */ /* 0x000fc80000000000 */
[----:B------:R-:W-:Y:S04]  /*351f0*/  STL.64 [R1+0x2d0], R20 ;  /* 0x0002d01401007387 */ /* 0x000fe80000100a00 */
[----:B------:R1:W-:Y:S04]  /*35200*/  STL.64 [R1+0x2d8], R22 ;  /* 0x0002d81601007387 */ /* 0x0003e80000100a00 */
[----:B-1----:R-:W2:Y:S04]  /*35210*/  LDL.LU.64 R22, [R1+0x1f90] ;  /* 0x001f900001167983 */ /* 0x002ea80000300a00 */
[----:B------:R-:W2:Y:S02]  /*35220*/  LDL.LU.64 R20, [R1+0x1f88] ;  /* 0x001f880001147983 */ /* 0x000ea40000300a00 */
[----:B--2---:R-:W-:Y:S02]  /*35230*/  HMMA.16816.F32 R24, R24, R18, R20 ;  /* 0x000000121818723c */ /* 0x004fe40000001814 */
[----:B------:R-:W2:Y:S04]  /*35240*/  LDL.LU.64 R22, [R1+0x1f80] ;  /* 0x001f800001167983 */ /* 0x000ea80000300a00 */
[----:B------:R-:W2:-:S13]  /*35250*/  LDL.LU.64 R20, [R1+0x1f78] ;  /* 0x001f780001147983 */ /* 0x000e9a0000300a00 */
        /* <DEDUP_REMOVED lines=84> */
[----:B-1----:R-:W3:Y:S01]  /*357a0*/  LDL.LU.64 R6, [R1+0x370] ;  /* 0x0003700001067983 */ /* 0x002ee20000300a00 */
        /* <DEDUP_REMOVED lines=11> */
[----:B------:R-:W2:Y:S01]  /*35860*/  LDL.LU.64 R20, [R1+0x1e48] ;  /* 0x001e480001147983 */ /* 0x000ea20000300a00 */
[----:B0-----:R-:W-:-:S04]  /*35870*/  IMAD.SHL.U32 R16, R16, 0x80, RZ ;  /* 0x0000008010107824 */ /* 0x001fc800078e00ff */
[----:B------:R-:W-:-:S05]  /*35880*/  IMAD.SHL.U32 R16, R16, 0x2, RZ ;  /* 0x0000000210107824 */ /* 0x000fca00078e00ff */
[-C--:B---3--:R-:W-:Y:S02]  /*35890*/  IADD3 R3, P0, PT, R6, R16.reuse, RZ ;  /* 0x0000001006037210 */ /* 0x088fe40007f1e0ff */
[----:B------:R-:W-:-:S05]  /*358a0*/  IADD3 R6, P2, PT, R12, R16, RZ ;  /* 0x000000100c067210 */ /* 0x000fca0007f5e0ff */
[--C-:B------:R-:W-:Y:S01]  /*358b0*/  IMAD.X R10, R13, 0x1, R0.reuse, P2 ;  /* 0x000000010d0a7824 */ /* 0x100fe200010e0600 */
[-C--:B------:R-:W-:Y:S01]  /*358c0*/  IADD3 R4, P1, PT, R8, R16.reuse, RZ ;  /* 0x0000001008047210 */ /* 0x080fe20007f3e0ff */
[--C-:B------:R-:W-:Y:S01]  /*358d0*/  IMAD.X R7, R7, 0x1, R0.reuse, P0 ;  /* 0x0000000107077824 */ /* 0x100fe200000e0600 */
[----:B----4-:R-:W-:Y:S01]  /*358e0*/  IADD3 R5, P0, PT, R28, R16, RZ ;  /* 0x000000101c057210 */ /* 0x010fe20007f1e0ff */
[----:B------:R-:W-:Y:S02]  /*358f0*/  VIADD R2, R2, 0x1 ;  /* 0x0000000102027836 */ /* 0x000fe40000000000 */
[--C-:B------:R-:W-:Y:S02]  /*35900*/  IMAD.X R8, R9, 0x1, R0.reuse, P1 ;  /* 0x0000000109087824 */ /* 0x100fe400008e0600 */
[----:B------:R-:W-:Y:S01]  /*35910*/  IMAD.X R9, R29, 0x1, R0, P0 ;  /* 0x000000011d097824 */ /* 0x000fe200000e0600 */
[----:B------:R-:W-:Y:S04]  /*35920*/  STL [R1+0x1c00], R5 ;  /* 0x001c000501007387 */ /* 0x000fe80000100800 */
[----:B------:R-:W-:Y:S04]  /*35930*/  STL [R1+0x1c04], R6 ;  /* 0x001c040601007387 */ /* 0x000fe80000100800 */
[----:B------:R0:W-:Y:S04]  /*35940*/  STL [R1+0x1c08], R9 ;  /* 0x001c080901007387 */ /* 0x0001e80000100800 */
[----:B------:R-:W-:Y:S04]  /*35950*/  STL [R1+0x9cc], R2 ;  /* 0x0009cc0201007387 */ /* 0x000fe80000100800 */
[----:B------:R1:W-:Y:S04]  /*35960*/  STL [R1+0x1e34], R0 ;  /* 0x001e340001007387 */ /* 0x0003e80000100800 */
[----:B------:R-:W-:Y:S01]  /*35970*/  STL [R1+0x1c0c], R10 ;  /* 0x001c0c0a01007387 */ /* 0x000fe20000100800 */
[----:B0-----:R-:W0:Y:S01]  /*35980*/  LDC R9, c[0x0][0x3a8] ;  /* 0x0000ea00ff097b82 */ /* 0x001e220000000800 */
[----:B--2---:R-:W-:-:S15]  /*35990*/  HMMA.16816.F32 R12, R24, R18, R20 ;  /* 0x00000012180c723c */ /* 0x004fde0000001814 */
[----:B------:R-:W-:-:S04]  /*359a0*/  NOP ;  /* 0x0000000000007918 */ /* 0x000fc80000000000 */
[----:B------:R-:W-:Y:S01]  /*359b0*/  IMAD.MOV.U32 R18, RZ, RZ, R12 ;  /* 0x000000ffff127224 */ /* 0x000fe200078e000c */
[----:B------:R-:W-:Y:S04]  /*359c0*/  STL.64 [R1+0x230], R12 ;  /* 0x0002300c01007387 */ /* 0x000fe80000100a00 */
[----:B------:R-:W-:Y:S04]  /*359d0*/  STL.64 [R1+0x238], R14 ;  /* 0x0002380e01007387 */ /* 0x000fe80000100a00 */
[----:B------:R-:W-:Y:S04]  /*359e0*/  STL [R1+0x1c10], R18 ;  /* 0x001c101201007387 */ /* 0x000fe80000100800 */
[----:B-1----:R-:W2:Y:S04]  /*359f0*/  LDL.LU R0, [R1+0x1794] ;  /* 0x0017940001007983 */ /* 0x002ea80000300800 */
[----:B--2---:R1:W-:Y:S04]  /*35a00*/  STL [R1+0x1e38], R0 ;  /* 0x001e380001007387 */ /* 0x0043e80000100800 */
[----:B-1----:R-:W2:Y:S04]  /*35a10*/  LDL.LU R0, [R1+0x179c] ;  /* 0x00179c0001007983 */ /* 0x002ea80000300800 */
[----:B------:R-:W3:Y:S04]  /*35a20*/  LDL.LU R18, [R1+0x1798] ;  /* 0x0017980001127983 */ /* 0x000ee80000300800 */
[----:B------:R-:W4:Y:S04]  /*35a30*/  LDL.LU R24, [R1+0x176c] ;  /* 0x00176c0001187983 */ /* 0x000f280000300800 */
[----:B------:R-:W4:Y:S01]  /*35a40*/  LDL.LU R25, [R1+0x1790] ;  /* 0x0017900001197983 */ /* 0x000f220000300800 */
[----:B0-----:R-:W-:Y:S01]  /*35a50*/  IMAD.SHL.U32 R9, R9, 0x80, RZ ;  /* 0x0000008009097824 */ /* 0x001fe200078e00ff */
[----:B------:R-:W-:-:S03]  /*35a60*/  ISETP.NE.U32.AND P0, PT, R2, UR7, PT ;  /* 0x0000000702007c0c */ /* 0x000fc6000bf05070 */
[----:B------:R-:W-:Y:S01]  /*35a70*/  IMAD.SHL.U32 R9, R9, 0x2, RZ ;  /* 0x0000000209097824 */ /* 0x000fe200078e00ff */
[----:B----4-:R0:W-:Y:S04]  /*35a80*/  STL.64 [R1+0x1e40], R24 ;  /* 0x001e401801007387 */ /* 0x0101e80000100a00 */
        /* <DEDUP_REMOVED lines=18> */
[----:B0-----:R-:W-:-:S02]  /*35bb0*/  IMAD.MOV.U32 R24, RZ, RZ, R3 ;  /* 0x000000ffff187224 */ /* 0x001fc400078e0003 */
[----:B------:R-:W-:Y:S01]  /*35bc0*/  IMAD.MOV.U32 R25, RZ, RZ, R7 ;  /* 0x000000ffff197224 */ /* 0x000fe200078e0007 */
[----:B------:R-:W3:Y:S04]  /*35bd0*/  LDL.LU R28, [R1+0x171c] ;  /* 0x00171c00011c7983 */ /* 0x000ee80000300800 */
[----:B------:R-:W3:Y:S04]  /*35be0*/  LDL.LU R2, [R1+0x1740] ;  /* 0x0017400001027983 */ /* 0x000ee80000300800 */
[----:B------:R-:W3:Y:S04]  /*35bf0*/  LDL.LU R3, [R1+0x177c] ;  /* 0x00177c0001037983 */ /* 0x000ee80000300800 */
[----:B------:R-:W3:Y:S04]  /*35c00*/  LDL.LU R7, [R1+0x1774] ;  /* 0x0017740001077983 */ /* 0x000ee80000300800 */
[----:B------:R0:W-:Y:S01]  /*35c10*/  STL.64 [R1+0x370], R24 ;  /* 0x0003701801007387 */ /* 0x0001e20000100a00 */
[----:B--2---:R-:W-:Y:S01]  /*35c20*/  IADD3 R0, P6, PT, R0, R9, RZ ;  /* 0x0000000900007210 */ /* 0x004fe20007fde0ff */
[----:B0-----:R-:W-:-:S02]  /*35c30*/  IMAD.MOV.U32 R24, RZ, RZ, R4 ;  /* 0x000000ffff187224 */ /* 0x001fc400078e0004 */
[----:B------:R-:W-:-:S05]  /*35c40*/  IMAD.MOV.U32 R25, RZ, RZ, R8 ;  /* 0x000000ffff197224 */ /* 0x000fca00078e0008 */
[----:B------:R0:W-:Y:S04]  /*35c50*/  STL.64 [R1+0x368], R24 ;  /* 0x0003681801007387 */ /* 0x0001e80000100a00 */
[----:B0-----:R-:W2:Y:S04]  /*35c60*/  LDL.LU.64 R24, [R1+0x1e40] ;  /* 0x001e400001187983 */ /* 0x001ea80000300a00 */
[----:B------:R-:W2:Y:S04]  /*35c70*/  LDL.LU R4, [R1+0x178c] ;  /* 0x00178c0001047983 */ /* 0x000ea80000300800 */
[----:B------:R-:W2:Y:S04]  /*35c80*/  LDL.LU R8, [R1+0x1784] ;  /* 0x0017840001087983 */ /* 0x000ea80000300800 */
[----:B------:R0:W-:Y:S04]  /*35c90*/  STL [R1+0x179c], R0 ;  /* 0x00179c0001007387 */ /* 0x0001e80000100800 */
[----:B0-----:R-:W2:Y:S02]  /*35ca0*/  LDL.LU R0, [R1+0x1e38] ;  /* 0x001e380001007983 */ /* 0x001ea40000300800 */
[----:B--2---:R-:W-:-:S05]  /*35cb0*/  IADD3 R0, P1, PT, R0, R9, RZ ;  /* 0x0000000900007210 */ /* 0x004fca0007f3e0ff */
[----:B------:R0:W-:Y:S04]  /*35cc0*/  STL [R1+0x1794], R0 ;  /* 0x0017940001007387 */ /* 0x0001e80000100800 */
[----:B0-----:R-:W2:Y:S01]  /*35cd0*/  LDL.LU R0, [R1+0x1e34] ;  /* 0x001e340001007983 */ /* 0x001ea20000300800 */
[-C--:B------:R-:W-:Y:S02]  /*35ce0*/  IADD3 R4, P2, PT, R4, R9.reuse, RZ ;  /* 0x0000000904047210 */ /* 0x080fe40007f5e0ff */
[-C--:B------:R-:W-:Y:S02]  /*35cf0*/  IADD3 R8, P3, PT, R8, R9.reuse, RZ ;  /* 0x0000000908087210 */ /* 0x080fe40007f7e0ff */
[-C--:B---3--:R-:W-:Y:S02]  /*35d00*/  IADD3 R3, P4, PT, R3, R9.reuse, RZ ;  /* 0x0000000903037210 */ /* 0x088fe40007f9e0ff */
[-C--:B------:R-:W-:Y:S01]  /*35d10*/  IADD3 R7, P5, PT, R7, R9.reuse, RZ ;  /* 0x0000000907077210 */ /* 0x080fe20007fbe0ff */
[----:B------:R-:W-:Y:S04]  /*35d20*/  STL [R1+0x178c], R4 ;  /* 0x00178c0401007387 */ /* 0x000fe80000100800 */
[----:B------:R-:W-:Y:S04]  /*35d30*/  STL [R1+0x1784], R8 ;  /* 0x0017840801007387 */ /* 0x000fe80000100800 */
[----:B------:R-:W-:Y:S04]  /*35d40*/  STL [R1+0x177c], R3 ;  /* 0x00177c0301007387 */ /* 0x000fe80000100800 */
[----:B------:R-:W-:Y:S01]  /*35d50*/  STL [R1+0x1774], R7 ;  /* 0x0017740701007387 */ /* 0x000fe20000100800 */
[--C-:B--2---:R-:W-:Y:S01]  /*35d60*/  IMAD.X R18, R18, 0x1, R0.reuse, P6 ;  /* 0x0000000112127824 */ /* 0x104fe200030e0600 */
[-C--:B------:R-:W-:Y:S01]  /*35d70*/  IADD3 R24, P6, PT, R24, R9.reuse, RZ ;  /* 0x0000000918187210 */ /* 0x080fe20007fde0ff */
[--C-:B------:R-:W-:Y:S01]  /*35d80*/  IMAD.X R25, R25, 0x1, R0.reuse, P1 ;  /* 0x0000000119197824 */ /* 0x100fe200008e0600 */
[-C--:B----4-:R-:W-:Y:S01]  /*35d90*/  IADD3 R26, P1, PT, R26, R9.reuse, RZ ;  /* 0x000000091a1a7210 */ /* 0x090fe20007f3e0ff */
[----:B------:R-:W-:Y:S01]  /*35da0*/  IMAD.X R27, R27, 0x1, R0, P2 ;  /* 0x000000011b1b7824 */ /* 0x000fe200010e0600 */
[----:B------:R-:W-:Y:S01]  /*35db0*/  STL [R1+0x1798], R18 ;  /* 0x0017981201007387 */ /* 0x000fe20000100800 */
[----:B------:R-:W-:-:S03]  /*35dc0*/  IADD3 R19, P2, PT, R19, R9, RZ ;  /* 0x0000000913137210 */ /* 0x000fc60007f5e0ff */
[----:B------:R-:W-:Y:S01]  /*35dd0*/  STL [R1+0x176c], R24 ;  /* 0x00176c1801007387 */ /* 0x000fe20000100800 */
[----:B------:R-:W-:-:S03]  /*35de0*/  IMAD.X R20, R20, 0x1, R0, P3 ;  /* 0x0000000114147824 */ /* 0x000fc600018e0600 */
        /* <DEDUP_REMOVED lines=26> */
[----:B------:R-:W-:Y:S04]  /*35f90*/  STL [R1+0x1734], R11 ;  /* 0x0017340b01007387 */ /* 0x000fe80000100800 */
[----:B------:R-:W-:Y:S01]  /*35fa0*/  STL [R1+0x1758], R17 ;  /* 0x0017581101007387 */ /* 0x000fe20000100800 */
[----:B------:R-:W-:-:S03]  /*35fb0*/  IMAD.X R12, R12, 0x1, R0, P4 ;  /* 0x000000010c0c7824 */ /* 0x000fc600020e0600 */
[----:B------:R-:W-:Y:S01]  /*35fc0*/  STL [R1+0x172c], R16 ;  /* 0x00172c1001007387 */ /* 0x000fe20000100800 */
[----:B------:R-:W-:-:S03]  /*35fd0*/  IADD3 R28, P4, PT, R28, R9, RZ ;  /* 0x000000091c1c7210 */ /* 0x000fc60007f9e0ff */
[----:B------:R-:W-:Y:S04]  /*35fe0*/  STL [R1+0x1750], R29 ;  /* 0x0017501d01007387 */ /* 0x000fe80000100800 */
[----:B------:R-:W-:Y:S04]  /*35ff0*/  STL [R1+0x1724], R13 ;  /* 0x0017240d01007387 */ /* 0x000fe80000100800 */
[----:B------:R0:W-:Y:S01]  /*36000*/  STL [R1+0x1e30], R0 ;  /* 0x001e300001007387 */ /* 0x0001e20000100800 */
[----:B------:R-:W-:-:S03]  /*36010*/  IMAD.X R2, R2, 0x1, R0, P5 ;  /* 0x0000000102027824 */ /* 0x000fc600028e0600 */
[----:B------:R-:W-:Y:S04]  /*36020*/  STL [R1+0x1748], R12 ;  /* 0x0017480c01007387 */ /* 0x000fe80000100800 */
[----:B0-----:R-:W2:Y:S04]  /*36030*/  LDL.LU R0, [R1+0x1714] ;  /* 0x0017140001007983 */ /* 0x001ea80000300800 */
[----:B------:R-:W-:Y:S04]  /*36040*/  STL [R1+0x171c], R28 ;  /* 0x00171c1c01007387 */ /* 0x000fe80000100800 */
[----:B------:R-:W3:Y:S04]  /*36050*/  LDL.LU R4, [R1+0x1704] ;  /* 0x0017040001047983 */ /* 0x000ee80000300800 */
[----:B------:R-:W-:Y:S04]  /*36060*/  STL [R1+0x1740], R2 ;  /* 0x0017400201007387 */ /* 0x000fe80000100800 */
[----:B---3--:R0:W-:Y:S04]  /*36070*/  STL [R1+0x1e24], R4 ;  /* 0x001e240401007387 */ /* 0x0081e80000100800 */
[----:B0-----:R-:W3:Y:S04]  /*36080*/  LDL.LU R4, [R1+0x1730] ;  /* 0x0017300001047983 */ /* 0x001ee80000300800 */
[----:B---3--:R0:W-:Y:S04]  /*36090*/  STL [R1+0x1e28], R4 ;  /* 0x001e280401007387 */ /* 0x0081e80000100800 */
[----:B0-----:R-:W3:Y:S01]  /*360a0*/  LDL.LU R4, [R1+0x170c] ;  /* 0x00170c0001047983 */ /* 0x001ee20000300800 */
[----:B--2---:R-:W-:-:S03]  /*360b0*/  IADD3 R0, P5, PT, R0, R9, RZ ;  /* 0x0000000900007210 */ /* 0x004fc60007fbe0ff */
[----:B---3--:R0:W-:Y:S04]  /*360c0*/  STL [R1+0x1e2c], R4 ;  /* 0x001e2c0401007387 */ /* 0x0081e80000100800 */
[----:B0-----:R-:W2:Y:S04]  /*360d0*/  LDL.LU R4, [R1+0x1738] ;  /* 0x0017380001047983 */ /* 0x001ea80000300800 */
        /* <DEDUP_REMOVED lines=26> */
[----:B------:R0:W-:Y:S04]  /*36280*/  STL [R1+0x1714], R0 ;  /* 0x0017140001007387 */ /* 0x0001e80000100800 */
[----:B0-----:R-:W2:Y:S02]  /*36290*/  LDL.LU R0, [R1+0x1e30] ;  /* 0x001e300001007983 */ /* 0x001ea40000300800 */
[----:B--2---:R-:W-:-:S05]  /*362a0*/  IMAD.X R4, R4, 0x1, R0, P6 ;  /* 0x0000000104047824 */ /* 0x004fca00030e0600 */
[----:B------:R0:W-:Y:S04]  /*362b0*/  STL [R1+0x1738], R4 ;  /* 0x0017380401007387 */ /* 0x0001e80000100800 */
[----:B0-----:R-:W2:Y:S02]  /*362c0*/  LDL.LU R4, [R1+0x1e2c] ;  /* 0x001e2c0001047983 */ /* 0x001ea40000300800 */
[----:B--2---:R-:W-:-:S05]  /*362d0*/  IADD3 R4, P6, PT, R4, R9, RZ ;  /* 0x0000000904047210 */ /* 0x004fca0007fde0ff */
[----:B------:R0:W-:Y:S04]  /*362e0*/  STL [R1+0x170c], R4 ;  /* 0x00170c0401007387 */ /* 0x0001e80000100800 */
[----:B0-----:R-:W2:Y:S02]  /*362f0*/  LDL.LU R4, [R1+0x1e28] ;  /* 0x001e280001047983 */ /* 0x001ea40000300800 */
[----:B--2---:R-:W-:-:S05]  /*36300*/  IMAD.X R4, R4, 0x1, R0, P1 ;  /* 0x0000000104047824 */ /* 0x004fca00008e0600 */
[----:B------:R0:W-:Y:S04]  /*36310*/  STL [R1+0x1730], R4 ;  /* 0x0017300401007387 */ /* 0x0001e80000100800 */
[----:B0-----:R-:W2:Y:S01]  /*36320*/  LDL.LU R4, [R1+0x1e24] ;  /* 0x001e240001047983 */ /* 0x001ea20000300800 */
[--C-:B---3--:R-:W-:Y:S01]  /*36330*/  IMAD.X R8, R8, 0x1, R0.reuse, P2 ;  /* 0x0000000108087824 */ /* 0x108fe200010e0600 */
[-C--:B----4-:R-:W-:Y:S01]  /*36340*/  IADD3 R3, P2, PT, R3, R9.reuse, RZ ;  /* 0x0000000903037210 */ /* 0x090fe20007f5e0ff */
[--C-:B------:R-:W-:Y:S01]  /*36350*/  IMAD.X R7, R7, 0x1, R0.reuse, P3 ;  /* 0x0000000107077824 */ /* 0x100fe200018e0600 */
[-C--:B------:R-:W-:Y:S01]  /*36360*/  IADD3 R18, P3, PT, R18, R9.reuse, RZ ;  /* 0x0000000912127210 */ /* 0x080fe20007f7e0ff */
        /* <DEDUP_REMOVED lines=16> */
[----:B------:R-:W-:Y:S01]  /*36470*/  IMAD.X R28, R28, 0x1, R0, P2 ;  /* 0x000000011c1c7824 */ /* 0x000fe200010e0600 */
[----:B------:R-:W-:-:S02]  /*36480*/  IADD3 R2, P2, PT, R2, R9, RZ ;  /* 0x0000000902027210 */ /* 0x000fc40007f5e0ff */
[----:B--2---:R-:W-:-:S05]  /*36490*/  IADD3 R4, P1, PT, R4, R9, RZ ;  /* 0x0000000904047210 */ /* 0x004fca0007f3e0ff */
[----:B------:R-:W-:Y:S04]  /*364a0*/  STL [R1+0x1704], R4 ;  /* 0x0017040401007387 */ /* 0x000fe80000100800 */
[----:B------:R-:W-:Y:S04]  /*364b0*/  STL [R1+0x1728], R8 ;  /* 0x0017280801007387 */ /* 0x000fe80000100800 */
[----:B------:R-:W-:Y:S04]  /*364c0*/  STL [R1+0x16fc], R3 ;  /* 0x0016fc0301007387 */ /* 0x000fe80000100800 */
[----:B------:R-:W-:Y:S04]  /*364d0*/  STL [R1+0x1720], R7 ;  /* 0x0017200701007387 */ /* 0x000fe80000100800 */
[----:B------:R-:W-:Y:S04]  /*364e0*/  STL [R1+0x16f4], R18 ;  /* 0x0016f41201007387 */ /* 0x000fe80000100800 */
[----:B------:R-:W-:Y:S04]  /*364f0*/  STL [R1+0x1718], R24 ;  /* 0x0017181801007387 */ /* 0x000fe80000100800 */
[----:B------:R-:W-:Y:S01]  /*36500*/  STL [R1+0x16ec], R25 ;  /* 0x0016ec1901007387 */ /* 0x000fe20000100800 */
[----:B------:R-:W-:-:S03]  /*36510*/  IMAD.X R21, R21, 0x1, R0, P1 ;  /* 0x0000000115157824 */ /* 0x000fc600008e0600 */
[----:B------:R-:W-:Y:S01]  /*36520*/  STL [R1+0x1710], R26 ;  /* 0x0017101a01007387 */ /* 0x000fe20000100800 */
[----:B------:R-:W-:-:S03]  /*36530*/  IADD3 R22, P1, PT, R22, R9, RZ ;  /* 0x0000000916167210 */ /* 0x000fc60007f3e0ff */
        /* <DEDUP_REMOVED lines=12> */
[----:B------:R-:W-:Y:S04]  /*36600*/  STL [R1+0x16e0], R11 ;  /* 0x0016e00b01007387 */ /* 0x000fe80000100800 */
[----:B------:R-:W-:Y:S01]  /*36610*/  STL [R1+0x16b4], R17 ;  /* 0x0016b41101007387 */ /* 0x000fe20000100800 */
[----:B------:R-:W-:-:S03]  /*36620*/  IADD3 R12, P1, PT, R12, R9, RZ ;  /* 0x000000090c0c7210 */ /* 0x000fc60007f3e0ff */
[----:B------:R-:W-:Y:S04]  /*36630*/  STL [R1+0x16d8], R16 ;  /* 0x0016d81001007387 */ /* 0x000fe80000100800 */
[----:B------:R-:W-:Y:S04]  /*36640*/  STL [R1+0x16ac], R29 ;  /* 0x0016ac1d01007387 */ /* 0x000fe80000100800 */
[----:B------:R-:W-:Y:S04]  /*36650*/  STL [R1+0x16d0], R13 ;  /* 0x0016d00d01007387 */ /* 0x000fe80000100800 */
[----:B------:R0:W-:Y:S04]  /*36660*/  STL [R1+0x1e20], R9 ;  /* 0x001e200901007387 */ /* 0x0001e80000100800 */
        /* <DEDUP_REMOVED lines=9> */
[----:B--2---:R-:W-:-:S03]  /*36700*/  IMAD.X R9, R9, 0x1, R0, P3 ;  /* 0x0000000109097824 */ /* 0x004fc600018e0600 */
        /* <DEDUP_REMOVED lines=30> */
[----:B--2---:R-:W-:-:S05]  /*368f0*/  IADD3 R4, P3, PT, R4, R9, RZ ;  /* 0x0000000904047210 */ /* 0x004fca0007f7e0ff */
[----:B------:R0:W-:Y:S04]  /*36900*/  STL [R1+0x1694], R4 ;  /* 0x0016940401007387 */ /* 0x0001e80000100800 */
[----:B0-----:R-:W2:Y:S02]  /*36910*/  LDL.LU R4, [R1+0x1e1c] ;  /* 0x001e1c0001047983 */ /* 0x001ea40000300800 */
[----:B--2---:R-:W-:-:S05]  /*36920*/  IMAD.X R4, R4, 0x1, R0, P4 ;  /* 0x0000000104047824 */ /* 0x004fca00020e0600 */
[----:B------:R0:W-:Y:S04]  /*36930*/  STL [R1+0x16b8], R4 ;  /* 0x0016b80401007387 */ /* 0x0001e80000100800 */
[----:B0-----:R-:W2:Y:S02]  /*36940*/  LDL.LU R4, [R1+0x1e18] ;  /* 0x001e180001047983 */ /* 0x001ea40000300800 */
[----:B--2---:R-:W-:-:S05]  /*36950*/  IADD3 R4, P4, PT, R4, R9, RZ ;  /* 0x0000000904047210 */ /* 0x004fca0007f9e0ff */
[----:B------:R0:W-:Y:S04]  /*36960*/  STL [R1+0x168c], R4 ;  /* 0x00168c0401007387 */ /* 0x0001e80000100800 */
[----:B0-----:R-:W2:Y:S01]  /*36970*/  LDL.LU R4, [R1+0x1e14] ;  /* 0x001e140001047983 */ /* 0x001ea20000300800 */
[--C-:B----4-:R-:W-:Y:S01]  /*36980*/  IMAD.X R3, R3, 0x1, R0.reuse, P6 ;  /* 0x0000000103037824 */ /* 0x110fe200030e0600 */
        /* <DEDUP_REMOVED lines=18> */
[----:B------:R-:W-:Y:S01]  /*36ab0*/  IADD3 R13, P4, PT, R13, R9, RZ ;  /* 0x000000090d0d7210 */ /* 0x000fe20007f9e0ff */
[----:B------:R-:W-:-:S02]  /*36ac0*/  IMAD.X R2, R2, 0x1, R0, P6 ;  /* 0x0000000102027824 */ /* 0x000fc400030e0600 */
[----:B--2---:R-:W-:Y:S01]  /*36ad0*/  IMAD.X R4, R4, 0x1, R0, P5 ;  /* 0x0000000104047824 */ /* 0x004fe200028e0600 */
[----:B---3--:R-:W-:-:S04]  /*36ae0*/  IADD3 R8, P5, PT, R8, R9, RZ ;  /* 0x0000000908087210 */ /* 0x008fc80007fbe0ff */
        /* <DEDUP_REMOVED lines=3020> */
[----:B------:R-:W-:Y:S01]  /*427b0*/  IADD3 R14, P4, PT, R14, UR8, RZ ;  /* 0x000000080e0e7c10 */ /* 0x000fe2000ff9e0ff */
[--C-:B------:R-:W-:Y:S01]  /*427c0*/  IMAD.X R15, R15, 0x1, R0.reuse, P5 ;  /* 0x000000010f0f7824 */ /* 0x100fe200028e0600 */
[----:B------:R-:W-:Y:S01]  /*427d0*/  IADD3 R11, P5, PT, R11, UR8, RZ ;  /* 0x000000080b0b7c10 */ /* 0x000fe2000ffbe0ff */
[--C-:B------:R-:W-:Y:S01]  /*427e0*/  IMAD.X R17, R17, 0x1, R0.reuse, P6 ;  /* 0x0000000111117824 */ /* 0x100fe200030e0600 */
[----:B------:R-:W-:Y:S01]  /*427f0*/  IADD3 R16, P6, PT, R16, UR8, RZ ;  /* 0x0000000810107c10 */ /* 0x000fe2000ffde0ff */
[--C-:B------:R-:W-:Y:S01]  /*42800*/  IMAD.X R29, R29, 0x1, R0.reuse, P1 ;  /* 0x000000011d1d7824 */ /* 0x100fe200008e0600 */
[----:B------:R-:W-:Y:S01]  /*42810*/  IADD3 R13, P1, PT, R13, UR8, RZ ;  /* 0x000000080d0d7c10 */ /* 0x000fe2000ff3e0ff */
[----:B--2---:R-:W-:Y:S01]  /*42820*/  IMAD.X R4, R4, 0x1, R0, P2 ;  /* 0x0000000104047824 */ /* 0x004fe200010e0600 */
[----:B---3--:R-:W-:-:S04]  /*42830*/  IADD3 R8, P2, PT, R8, R9, RZ ;  /* 0x0000000908087210 */ /* 0x008fc80007f5e0ff */
[----:B------:R0:W-:Y:S04]  /*42840*/  STL [R1+0x1950], R4 ;  /* 0x0019500401007387 */ /* 0x0001e80000100800 */
        /* <DEDUP_REMOVED lines=25> */
[----:B0-----:R-:W2:Y:S01]  /*429e0*/  LDL.LU R4, [R1+0x19f4] ;  /* 0x0019f40001047983 */ /* 0x001ea20000300800 */
[----:B------:R-:W-:Y:S01]  /*429f0*/  IMAD.X R12, R12, 0x1, R0, P2 ;  /* 0x000000010c0c7824 */ /* 0x000fe200010e0600 */
[----:B------:R-:W-:-:S04]  /*42a00*/  IADD3 R28, P2, PT, R28, UR8, RZ ;  /* 0x000000081c1c7c10 */ /* 0x000fc8000ff5e0ff */
[----:B------:R-:W-:Y:S01]  /*42a10*/  STL [R1+0x9e0], R12 ;  /* 0x0009e00c01007387 */ /* 0x000fe20000100800 */
[----:B------:R-:W-:-:S03]  /*42a20*/  IMAD.X R2, R2, 0x1, R0, P3 ;  /* 0x0000000102027824 */ /* 0x000fc600018e0600 */
[----:B--2---:R0:W-:Y:S04]  /*42a30*/  STL [R1+0x1c30], R4 ;  /* 0x001c300401007387 */ /* 0x0041e80000100800 */
[----:B------:R1:W-:Y:S04]  /*42a40*/  STL [R1+0x19e4], R28 ;  /* 0x0019e41c01007387 */ /* 0x0003e80000100800 */
[----:B0-----:R-:W2:Y:S04]  /*42a50*/  LDL.LU R4, [R1+0x19e0] ;  /* 0x0019e00001047983 */ /* 0x001ea80000300800 */
[----:B------:R0:W-:Y:S04]  /*42a60*/  STL [R1+0x9d8], R2 ;  /* 0x0009d80201007387 */ /* 0x0001e80000100800 */
[----:B------:R-:W3:Y:S04]  /*42a70*/  LDL.LU R8, [R1+0x19bc] ;  /* 0x0019bc0001087983 */ /* 0x000ee80000300800 */
[----:B------:R-:W4:Y:S04]  /*42a80*/  LDL.LU R3, [R1+0x19f0] ;  /* 0x0019f00001037983 */ /* 0x000f280000300800 */
[----:B------:R-:W3:Y:S04]  /*42a90*/  LDL.LU R7, [R1+0x19b8] ;  /* 0x0019b80001077983 */ /* 0x000ee80000300800 */
        /* <DEDUP_REMOVED lines=22> */
[----:B-1----:R-:W4:Y:S04]  /*42c00*/  LDL.LU R28, [R1+0x1a54] ;  /* 0x001a5400011c7983 */ /* 0x002f280000300800 */
[----:B0-----:R-:W4:Y:S04]  /*42c10*/  LDL.LU R2, [R1+0x1a20] ;  /* 0x001a200001027983 */ /* 0x001f280000300800 */
[----:B------:R0:W-:Y:S04]  /*42c20*/  STL [R1+0x1c14], R0 ;  /* 0x001c140001007387 */ /* 0x0001e80000100800 */
[----:B0-----:R-:W4:Y:S01]  /*42c30*/  LDL.LU R0, [R1+0x9d4] ;  /* 0x0009d40001007983 */ /* 0x001f220000300800 */
[----:B--2---:R-:W-:-:S05]  /*42c40*/  IADD3 R4, P3, PT, R4, UR8, RZ ;  /* 0x0000000804047c10 */ /* 0x004fca000ff7e0ff */
[----:B------:R0:W-:Y:S04]  /*42c50*/  STL [R1+0x19e0], R4 ;  /* 0x0019e00401007387 */ /* 0x0001e80000100800 */
[----:B0-----:R-:W2:Y:S01]  /*42c60*/  LDL.LU R4, [R1+0x1c30] ;  /* 0x001c300001047983 */ /* 0x001ea20000300800 */
[----:B---3--:R-:W-:Y:S02]  /*42c70*/  IADD3.X R8, PT, PT, R8, UR4, RZ, P5, !PT ;  /* 0x0000000408087c10 */ /* 0x008fe4000affe4ff */
[----:B----4-:R-:W-:Y:S02]  /*42c80*/  IADD3 R3, P5, PT, R3, UR8, RZ ;  /* 0x0000000803037c10 */ /* 0x010fe4000ffbe0ff */
[----:B------:R-:W-:Y:S02]  /*42c90*/  IADD3.X R7, PT, PT, R7, UR4, RZ, P6, !PT ;  /* 0x0000000407077c10 */ /* 0x000fe4000b7fe4ff */
[----:B------:R-:W-:-:S02]  /*42ca0*/  IADD3 R18, P6, PT, R18, UR8, RZ ;  /* 0x0000000812127c10 */ /* 0x000fc4000ffde0ff */
[----:B------:R-:W-:Y:S02]  /*42cb0*/  IADD3.X R24, PT, PT, R24, UR4, RZ, P1, !PT ;  /* 0x0000000418187c10 */ /* 0x000fe40008ffe4ff */
[----:B------:R-:W-:Y:S02]  /*42cc0*/  IADD3 R25, P1, PT, R25, UR8, RZ ;  /* 0x0000000819197c10 */ /* 0x000fe4000ff3e0ff */
[----:B------:R-:W-:Y:S02]  /*42cd0*/  IADD3.X R26, PT, PT, R26, UR4, RZ, P2, !PT ;  /* 0x000000041a1a7c10 */ /* 0x000fe400097fe4ff */
[----:B------:R-:W-:Y:S02]  /*42ce0*/  IADD3 R27, P2, PT, R27, UR8, RZ ;  /* 0x000000081b1b7c10 */ /* 0x000fe4000ff5e0ff */
[----:B------:R-:W-:Y:S02]  /*42cf0*/  IADD3.X R19, PT, PT, R19, UR4, RZ, P3, !PT ;  /* 0x0000000413137c10 */ /* 0x000fe40009ffe4ff */
[----:B------:R-:W-:-:S02]  /*42d00*/  IADD3 R20, P3, PT, R20, UR8, RZ ;  /* 0x0000000814147c10 */ /* 0x000fc4000ff7e0ff */
[----:B------:R-:W-:-:S05]  /*42d10*/  IADD3.X R0, PT, PT, R0, UR4, RZ, P4, !PT ;  /* 0x0000000400007c10 */ /* 0x000fca000a7fe4ff */
[----:B------:R0:W-:Y:S01]  /*42d20*/  STL [R1+0x9d4], R0 ;  /* 0x0009d40001007387 */ /* 0x0001e20000100800 */
[----:B------:R-:W-:Y:S02]  /*42d30*/  IADD3.X R23, PT, PT, R23, UR4, RZ, P5, !PT ;  /* 0x0000000417177c10 */ /* 0x000fe4000affe4ff */
[----:B------:R-:W-:Y:S02]  /*42d40*/  IADD3 R10, P5, PT, R10, UR8, RZ ;  /* 0x000000080a0a7c10 */ /* 0x000fe4000ffbe0ff */
[----:B------:R-:W-:Y:S02]  /*42d50*/  IADD3.X R9, PT, PT, R9, UR4, RZ, P6, !PT ;  /* 0x0000000409097c10 */ /* 0x000fe4000b7fe4ff */
[----:B------:R-:W-:Y:S02]  /*42d60*/  IADD3 R6, P6, PT, R6, UR8, RZ ;  /* 0x0000000806067c10 */ /* 0x000fe4000ffde0ff */
[----:B------:R-:W-:Y:S02]  /*42d70*/  IADD3.X R5, PT, PT, R5, UR4, RZ, P1, !PT ;  /* 0x0000000405057c10 */ /* 0x000fe40008ffe4ff */
[----:B------:R-:W-:-:S02]  /*42d80*/  IADD3 R14, P1, PT, R14, UR8, RZ ;  /* 0x000000080e0e7c10 */ /* 0x000fc4000ff3e0ff */
[----:B------:R-:W-:Y:S02]  /*42d90*/  IADD3.X R15, PT, PT, R15, UR4, RZ, P2, !PT ;  /* 0x000000040f0f7c10 */ /* 0x000fe400097fe4ff */
[----:B------:R-:W-:Y:S02]  /*42da0*/  IADD3 R11, P2, PT, R11, UR8, RZ ;  /* 0x000000080b0b7c10 */ /* 0x000fe4000ff5e0ff */
[----:B------:R-:W-:Y:S02]  /*42db0*/  IADD3.X R17, PT, PT, R17, UR4, RZ, P3, !PT ;  /* 0x0000000411117c10 */ /* 0x000fe40009ffe4ff */
[----:B------:R-:W-:Y:S02]  /*42dc0*/  IADD3 R16, P3, PT, R16, UR8, RZ ;  /* 0x0000000810107c10 */ /* 0x000fe4000ff7e0ff */
[----:B--2---:R-:W-:-:S05]  /*42dd0*/  IADD3 R4, P4, PT, R4, UR8, RZ ;  /* 0x0000000804047c10 */ /* 0x004fca000ff9e0ff */
[----:B------:R-:W-:Y:S04]  /*42de0*/  STL [R1+0x19f4], R4 ;  /* 0x0019f40401007387 */ /* 0x000fe80000100800 */
[----:B------:R-:W-:Y:S04]  /*42df0*/  STL [R1+0x19bc], R8 ;  /* 0x0019bc0801007387 */ /* 0x000fe80000100800 */
[----:B------:R-:W-:Y:S04]  /*42e00*/  STL [R1+0x19f0], R3 ;  /* 0x0019f00301007387 */ /* 0x000fe80000100800 */
[----:B------:R-:W-:Y:S04]  /*42e10*/  STL [R1+0x19b8], R7 ;  /* 0x0019b80701007387 */ /* 0x000fe80000100800 */
[----:B------:R-:W-:Y:S04]  /*42e20*/  STL [R1+0x1a04], R18 ;  /* 0x001a041201007387 */ /* 0x000fe80000100800 */
[----:B------:R-:W-:Y:S04]  /*42e30*/  STL [R1+0x19cc], R24 ;  /* 0x0019cc1801007387 */ /* 0x000fe80000100800 */
[----:B------:R-:W-:Y:S01]  /*42e40*/  STL [R1+0x1a00], R25 ;  /* 0x001a001901007387 */ /* 0x000fe20000100800 */
[----:B------:R-:W-:-:S03]  /*42e50*/  IADD3.X R21, PT, PT, R21, UR4, RZ, P4, !PT ;  /* 0x0000000415157c10 */ /* 0x000fc6000a7fe4ff */
[----:B------:R-:W-:Y:S01]  /*42e60*/  STL [R1+0x19c8], R26 ;  /* 0x0019c81a01007387 */ /* 0x000fe20000100800 */
[----:B------:R-:W-:-:S03]  /*42e70*/  IADD3 R22, P4, PT, R22, UR8, RZ ;  /* 0x0000000816167c10 */ /* 0x000fc6000ff9e0ff */
        /* <DEDUP_REMOVED lines=19> */
[----:B0-----:R-:W2:Y:S01]  /*42fb0*/  LDL.LU R0, [R1+0x1a64] ;  /* 0x001a640001007983 */ /* 0x001ea20000300800 */
[----:B------:R-:W-:-:S02]  /*42fc0*/  IADD3.X R12, PT, PT, R12, UR4, RZ, P5, !PT ;  /* 0x000000040c0c7c10 */ /* 0x000fc4000affe4ff */
[----:B------:R-:W-:-:S03]  /*42fd0*/  IADD3 R28, P5, PT, R28, UR8, RZ ;  /* 0x000000081c1c7c10 */ /* 0x000fc6000ffbe0ff */
[----:B------:R-:W-:Y:S04]  /*42fe0*/  STL [R1+0x1a18], R12 ;  /* 0x001a180c01007387 */ /* 0x000fe80000100800 */
[----:B--2---:R0:W-:Y:S04]  /*42ff0*/  STL [R1+0x1c28], R0 ;  /* 0x001c280001007387 */ /* 0x0041e80000100800 */
[----:B------:R-:W-:Y:S04]  /*43000*/  STL [R1+0x1a54], R28 ;  /* 0x001a541c01007387 */ /* 0x000fe80000100800 */
[----:B0-----:R-:W2:Y:S01]  /*43010*/  LDL.LU R0, [R1+0x1a28] ;  /* 0x001a280001007983 */ /* 0x001ea20000300800 */
[----:B------:R-:W-:-:S05]  /*43020*/  IADD3.X R2, PT, PT, R2, UR4, RZ, P6, !PT ;  /* 0x0000000402027c10 */ /* 0x000fca000b7fe4ff */
[----:B------:R-:W-:Y:S04]  /*43030*/  STL [R1+0x1a20], R2 ;  /* 0x001a200201007387 */ /* 0x000fe80000100800 */
        /* <DEDUP_REMOVED lines=30> */
[----:B--2---:R-:W-:-:S05]  /*43220*/  IADD3 R0, P6, PT, R0, UR8, RZ ;  /* 0x0000000800007c10 */ /* 0x004fca000ffde0ff */
[----:B------:R0:W-:Y:S04]  /*43230*/  STL [R1+0x1a5c], R0 ;  /* 0x001a5c0001007387 */ /* 0x0001e80000100800 */
[----:B0-----:R-:W2:Y:S02]  /*43240*/  LDL.LU R0, [R1+0x1c2c] ;  /* 0x001c2c0001007983 */ /* 0x001ea40000300800 */
[----:B--2---:R-:W-:-:S05]  /*43250*/  IADD3.X R0, PT, PT, R0, UR4, RZ, P1, !PT ;  /* 0x0000000400007c10 */ /* 0x004fca0008ffe4ff */
        /* <DEDUP_REMOVED lines=23> */
[----:B--2---:R-:W-:-:S05]  /*433d0*/  IADD3 R0, P1, PT, R0, UR8, RZ ;  /* 0x0000000800007c10 */ /* 0x004fca000ff3e0ff */
[----:B------:R0:W-:Y:S04]  /*433e0*/  STL [R1+0x1a64], R0 ;  /* 0x001a640001007387 */ /* 0x0001e80000100800 */
        /* <DEDUP_REMOVED lines=29> */
[----:B0-----:R-:W2:Y:S01]  /*435c0*/  LDL.LU R0, [R1+0x1aa8] ;  /* 0x001aa80001007983 */ /* 0x001ea20000300800 */
[----:B------:R-:W-:-:S02]  /*435d0*/  IADD3 R12, P2, PT, R12, UR8, RZ ;  /* 0x000000080c0c7c10 */ /* 0x000fc4000ff5e0ff */
[----:B------:R-:W-:-:S03]  /*435e0*/  IADD3.X R28, PT, PT, R28, UR4, RZ, P3, !PT ;  /* 0x000000041c1c7c10 */ /* 0x000fc60009ffe4ff */
[----:B------:R-:W-:Y:S04]  /*435f0*/  STL [R1+0x1acc], R12 ;  /* 0x001acc0c01007387 */ /* 0x000fe80000100800 */
[----:B--2---:R0:W-:Y:S04]  /*43600*/  STL [R1+0x1c20], R0 ;  /* 0x001c200001007387 */ /* 0x0041e80000100800 */
[----:B------:R-:W-:Y:S04]  /*43610*/  STL [R1+0x1a98], R28 ;  /* 0x001a981c01007387 */ /* 0x000fe80000100800 */
[----:B0-----:R-:W2:Y:S01]  /*43620*/  LDL.LU R0, [R1+0x1adc] ;  /* 0x001adc0001007983 */ /* 0x001ea20000300800 */
[----:B------:R-:W-:-:S05]  /*43630*/  IADD3 R2, P3, PT, R2, UR8, RZ ;  /* 0x0000000802027c10 */ /* 0x000fca000ff7e0ff */
        /* <DEDUP_REMOVED lines=31> */
[----:B--2---:R-:W-:-:S05]  /*43830*/  IADD3.X R0, PT, PT, R0, UR4, RZ, P4, !PT ;  /* 0x0000000400007c10 */ /* 0x004fca000a7fe4ff */
[----:B------:R0:W-:Y:S04]  /*43840*/  STL [R1+0x1aa0], R0 ;  /* 0x001aa00001007387 */ /* 0x0001e80000100800 */
[----:B0-----:R-:W2:Y:S02]  /*43850*/  LDL.LU R0, [R1+0x1c24] ;  /* 0x001c240001007983 */ /* 0x001ea40000300800 */
[----:B--2---:R-:W-:-:S05]  /*43860*/  IADD3 R0, P4, PT, R0, UR8, RZ ;  /* 0x0000000800007c10 */ /* 0x004fca000ff9e0ff */
[----:B------:R0:W-:Y:S04]  /*43870*/  STL [R1+0x1adc], R0 ;  /* 0x001adc0001007387 */ /* 0x0001e80000100800 */
[----:B0-----:R-:W2:Y:S01]  /*43880*/  LDL.LU R0, [R1+0x1c20] ;  /* 0x001c200001007983 */ /* 0x001ea20000300800 */
[----:B----4-:R-:W-:Y:S02]  /*43890*/  IADD3.X R8, PT, PT, R8, UR4, RZ, P6, !PT ;  /* 0x0000000408087c10 */ /* 0x010fe4000b7fe4ff */
[----:B---3--:R-:W-:Y:S02]  /*438a0*/  IADD3 R3, P6, PT, R3, UR8, RZ ;  /* 0x0000000803037c10 */ /* 0x008fe4000ffde0ff */
        /* <DEDUP_REMOVED lines=18> */
[----:B--2---:R-:W-:Y:S02]  /*439d0*/  IADD3.X R0, PT, PT, R0, UR4, RZ, P5, !PT ;  /* 0x0000000400007c10 */ /* 0x004fe4000affe4ff */
[----:B------:R-:W-:-:S03]  /*439e0*/  IADD3 R4, P5, PT, R4, UR8, RZ ;  /* 0x0000000804047c10 */ /* 0x000fc6000ffbe0ff */
        /* <DEDUP_REMOVED lines=82> */
[----:B--2---:R-:W-:-:S05]  /*43f10*/  IADD3 R0, P2, PT, R0, UR8, RZ ;  /* 0x0000000800007c10 */ /* 0x004fca000ff5e0ff */
[----:B------:R0:W-:Y:S04]  /*43f20*/  STL [R1+0x1b5c], R0 ;  /* 0x001b5c0001007387 */ /* 0x0001e80000100800 */
[----:B0-----:R0:W5:Y:S04]  /*43f30*/  LDL.LU R0, [R1+0x1c14] ;  /* 0x001c140001007983 */ /* 0x0011680000300800 */
[----:B------:R1:W-:Y:S04]  /*43f40*/  STL [R1+0x1b28], R18 ;  /* 0x001b281201007387 */ /* 0x0003e80000100800 */
[----:B-1----:R0:W5:Y:S04]  /*43f50*/  LDL.LU R18, [R1+0x1c10] ;  /* 0x001c100001127983 */ /* 0x0021680000300800 */
[----:B------:R1:W-:Y:S04]  /*43f60*/  STL [R1+0x1b64], R10 ;  /* 0x001b640a01007387 */ /* 0x0003e80000100800 */
[----:B-1----:R-:W2:Y:S04]  /*43f70*/  LDL.LU R10, [R1+0x1c0c] ;  /* 0x001c0c00010a7983 */ /* 0x002ea80000300800 */
[----:B------:R1:W-:Y:S04]  /*43f80*/  STL [R1+0x1b30], R9 ;  /* 0x001b300901007387 */ /* 0x0003e80000100800 */
[----:B-1----:R-:W3:Y:S04]  /*43f90*/  LDL.LU R9, [R1+0x1c08] ;  /* 0x001c080001097983 */ /* 0x002ee80000300800 */
[----:B------:R1:W-:Y:S04]  /*43fa0*/  STL [R1+0x1b6c], R6 ;  /* 0x001b6c0601007387 */ /* 0x0003e80000100800 */
[----:B-1----:R-:W4:Y:S04]  /*43fb0*/  LDL.LU R6, [R1+0x1c04] ;  /* 0x001c040001067983 */ /* 0x002f280000300800 */
[----:B------:R1:W-:Y:S04]  /*43fc0*/  STL [R1+0x1b38], R5 ;  /* 0x001b380501007387 */ /* 0x0003e80000100800 */
[----:B-1----:R-:W2:Y:S01]  /*43fd0*/  LDL.LU R5, [R1+0x1c00] ;  /* 0x001c000001057983 */ /* 0x002ea20000300800 */
[----:B------:R-:W-:-:S03]  /*43fe0*/  IADD3 R29, P6, PT, R29, UR8, RZ ;  /* 0x000000081d1d7c10 */ /* 0x000fc6000ffde0ff */
[----:B------:R1:W-:Y:S01]  /*43ff0*/  STL [R1+0x1b74], R16 ;  /* 0x001b741001007387 */ /* 0x0003e20000100800 */
[----:B------:R-:W-:Y:S02]  /*44000*/  IADD3.X R12, PT, PT, R12, UR4, RZ, P1, !PT ;  /* 0x000000040c0c7c10 */ /* 0x000fe40008ffe4ff */
[----:B------:R-:W-:Y:S02]  /*44010*/  IADD3 R13, P1, PT, R13, UR8, RZ ;  /* 0x000000080d0d7c10 */ /* 0x000fe4000ff3e0ff */
[----:B------:R-:W-:Y:S02]  /*44020*/  IADD3.X R28, PT, PT, R28, UR4, RZ, P2, !PT ;  /* 0x000000041c1c7c10 */ /* 0x000fe400097fe4ff */
[----:B------:R-:W-:Y:S01]  /*44030*/  IADD3 R2, P2, PT, R2, UR8, RZ ;  /* 0x0000000802027c10 */ /* 0x000fe2000ff5e0ff */
[----:B-1----:R0:W5:Y:S04]  /*44040*/  LDL.LU R16, [R1+0x1bfc] ;  /* 0x001bfc0001107983 */ /* 0x0021680000300800 */
[----:B------:R1:W-:Y:S01]  /*44050*/  STL [R1+0x1b40], R17 ;  /* 0x001b401101007387 */ /* 0x0003e20000100800 */
[----:B------:R-:W-:-:S02]  /*44060*/  IADD3.X R4, PT, PT, R4, UR4, RZ, P3, !PT ;  /* 0x0000000404047c10 */ /* 0x000fc40009ffe4ff */
[----:B------:R-:W-:Y:S02]  /*44070*/  IADD3 R8, P3, PT, R8, UR8, RZ ;  /* 0x0000000808087c10 */ /* 0x000fe4000ff7e0ff */
[----:B------:R-:W-:Y:S01]  /*44080*/  IADD3.X R3, PT, PT, R3, UR4, RZ, P4, !PT ;  /* 0x0000000403037c10 */ /* 0x000fe2000a7fe4ff */
[----:B-1----:R0:W5:Y:S04]  /*44090*/  LDL.LU R17, [R1+0x1bf8] ;  /* 0x001bf80001117983 */ /* 0x0021680000300800 */
[----:B------:R1:W-:Y:S01]  /*440a0*/  STL [R1+0x1b7c], R29 ;  /* 0x001b7c1d01007387 */ /* 0x0003e20000100800 */
[----:B------:R-:W-:Y:S02]  /*440b0*/  IADD3 R7, P4, PT, R7, UR8, RZ ;  /* 0x0000000807077c10 */ /* 0x000fe4000ff9e0ff */
[----:B------:R-:W-:Y:S01]  /*440c0*/  IADD3.X R24, PT, PT, R24, UR4, RZ, P5, !PT ;  /* 0x0000000418187c10 */ /* 0x000fe2000affe4ff */
[----:B-1----:R0:W5:Y:S04]  /*440d0*/  LDL.LU R29, [R1+0x1bf4] ;  /* 0x001bf400011d7983 */ /* 0x0021680000300800 */
[----:B------:R1:W-:Y:S01]  /*440e0*/  STL [R1+0x1b48], R12 ;  /* 0x001b480c01007387 */ /* 0x0003e20000100800 */
[----:B------:R-:W-:-:S02]  /*440f0*/  IADD3 R25, P5, PT, R25, UR8, RZ ;  /* 0x0000000819197c10 */ /* 0x000fc4000ffbe0ff */
        /* <DEDUP_REMOVED lines=10> */
[----:B------:R1:W-:Y:S04]  /*441a0*/  STL [R1+0x1b8c], R2 ;  /* 0x001b8c0201007387 */ /* 0x0003e80000100800 */
[----:B------:R4:W-:Y:S04]  /*441b0*/  STL [R1+0x1b58], R4 ;  /* 0x001b580401007387 */ /* 0x0009e80000100800 */
[----:B------:R2:W-:Y:S04]  /*441c0*/  STL [R1+0x1b94], R8 ;  /* 0x001b940801007387 */ /* 0x0005e80000100800 */
[----:B------:R0:W-:Y:S04]  /*441d0*/  STL [R1+0x1b60], R3 ;  /* 0x001b600301007387 */ /* 0x0001e80000100800 */
[----:B------:R0:W-:Y:S04]  /*441e0*/  STL [R1+0x1b9c], R7 ;  /* 0x001b9c0701007387 */ /* 0x0001e80000100800 */
[----:B------:R0:W-:Y:S01]  /*441f0*/  STL [R1+0x1b68], R24 ;  /* 0x001b681801007387 */ /* 0x0001e20000100800 */
[----:B-1----:R-:W1:Y:S03]  /*44200*/  S2R R2, SR_TID.X ;  /* 0x0000000000027919 */ /* 0x002e660000002100 */
[----:B------:R0:W-:Y:S04]  /*44210*/  STL [R1+0x1ba4], R25 ;  /* 0x001ba41901007387 */ /* 0x0001e80000100800 */
[----:B------:R0:W-:Y:S01]  /*44220*/  STL [R1+0x1b70], R26 ;  /* 0x001b701a01007387 */ /* 0x0001e20000100800 */
[----:B------:R-:W-:-:S03]  /*44230*/  IADD3.X R22, PT, PT, R22, UR4, RZ, P3, !PT ;  /* 0x0000000416167c10 */ /* 0x000fc60009ffe4ff */
[----:B------:R0:W-:Y:S01]  /*44240*/  STL [R1+0x1bac], R27 ;  /* 0x001bac1b01007387 */ /* 0x0001e20000100800 */
[----:B------:R-:W-:-:S03]  /*44250*/  IADD3.X R23, PT, PT, R23, UR4, RZ, P4, !PT ;  /* 0x0000000417177c10 */ /* 0x000fc6000a7fe4ff */
[----:B------:R0:W-:Y:S01]  /*44260*/  STL [R1+0x1b78], R19 ;  /* 0x001b781301007387 */ /* 0x0001e20000100800 */
[----:B------:R-:W-:-:S03]  /*44270*/  IADD3.X R14, PT, PT, R14, UR4, RZ, P5, !PT ;  /* 0x000000040e0e7c10 */ /* 0x000fc6000affe4ff */
[----:B------:R0:W-:Y:S01]  /*44280*/  STL [R1+0x1bb0], R20 ;  /* 0x001bb01401007387 */ /* 0x0001e20000100800 */
[----:B------:R-:W-:-:S03]  /*44290*/  IADD3.X R15, PT, PT, R15, UR4, RZ, P6, !PT ;  /* 0x000000040f0f7c10 */ /* 0x000fc6000b7fe4ff */
[----:B------:R0:W-:Y:S04]  /*442a0*/  STL [R1+0x1b80], R21 ;  /* 0x001b801501007387 */ /* 0x0001e80000100800 */
[----:B------:R0:W-:Y:S01]  /*442b0*/  STL [R1+0x1b88], R22 ;  /* 0x001b881601007387 */ /* 0x0001e20000100800 */
[----:B------:R-:W-:-:S03]  /*442c0*/  IADD3.X R11, PT, PT, R11, UR4, RZ, P1, !PT ;  /* 0x000000040b0b7c10 */ /* 0x000fc60008ffe4ff */
[----:B------:R0:W-:Y:S04]  /*442d0*/  STL [R1+0x1b90], R23 ;  /* 0x001b901701007387 */ /* 0x0001e80000100800 */
[----:B------:R0:W-:Y:S04]  /*442e0*/  STL [R1+0x1b98], R14 ;  /* 0x001b980e01007387 */ /* 0x0001e80000100800 */
[----:B------:R0:W-:Y:S01]  /*442f0*/  STL [R1+0x1ba0], R15 ;  /* 0x001ba00f01007387 */ /* 0x0001e20000100800 */
[----:B-1----:R-:W-:-:S05]  /*44300*/  LOP3.LUT R2, R2, 0x3f, RZ, 0xc0, !PT ;  /* 0x0000003f02027812 */ /* 0x002fca00078ec0ff */
[----:B------:R-:W-:Y:S02]  /*44310*/  IMAD.SHL.U32 R2, R2, 0x2, RZ ;  /* 0x0000000202027824 */ /* 0x000fe400078e00ff */
[----:B----4-:R-:W-:Y:S02]  /*44320*/  IMAD.MOV.U32 R4, RZ, RZ, R6 ;  /* 0x000000ffff047224 */ /* 0x010fe400078e0006 */
[----:B--2---:R-:W-:Y:S02]  /*44330*/  IMAD.MOV.U32 R8, RZ, RZ, R5 ;  /* 0x000000ffff087224 */ /* 0x004fe400078e0005 */
[----:B------:R-:W-:-:S05]  /*44340*/  IMAD.MOV.U32 R5, RZ, RZ, R10 ;  /* 0x000000ffff057224 */ /* 0x000fca00078e000a */
[----:B------:R0:W-:Y:S04]  /*44350*/  STL.64 [R1+0x358], R4 ;  /* 0x0003580401007387 */ /* 0x0001e80000100a00 */
[----:B------:R0:W-:Y:S04]  /*44360*/  STL [R1+0x1ba8], R11 ;  /* 0x001ba80b01007387 */ /* 0x0001e80000100800 */
[----:B---3--:R0:W-:Y:S01]  /*44370*/  STL.64 [R1+0x360], R8 ;  /* 0x0003600801007387 */ /* 0x0081e20000100a00 */
[----:B------:R-:W-:Y:S05]  /*44380*/  @P0 BRA `(.L_x_1) ;  /* 0xfffffc7c00640947 */ /* 0x000fea000383ffff */
[----:B-----5:R-:W2:Y:S04]  /*44390*/  LDL.LU R0, [R1+0x23c] ;  /* 0x00023c0001007983 */ /* 0x020ea80000300800 */
[----:B0-----:R-:W2:Y:S04]  /*443a0*/  LDL.LU R27, [R1+0x20c] ;  /* 0x00020c00011b7983 */ /* 0x001ea80000300800 */
[----:B------:R-:W3:Y:S04]  /*443b0*/  LDL.LU R6, [R1+0x234] ;  /* 0x0002340001067983 */ /* 0x000ee80000300800 */
        /* <DEDUP_REMOVED lines=18> */
[----:B------:R0:W-:Y:S04]  /*444e0*/  STL [R1+0x1ce4], R13 ;  /* 0x001ce40d01007387 */ /* 0x0001e80000100800 */
[----:B------:R-:W-:Y:S04]  /*444f0*/  STL [R1+0x1ce0], R12 ;  /* 0x001ce00c01007387 */ /* 0x000fe80000100800 */
[----:B------:R-:W-:Y:S04]  /*44500*/  STL [R1+0x1bec], R28 ;  /* 0x001bec1c01007387 */ /* 0x000fe80000100800 */
[----:B------:R-:W-:Y:S01]  /*44510*/  STL [R1+0x1be8], R29 ;  /* 0x001be81d01007387 */ /* 0x000fe20000100800 */
[----:B--2---:R-:W-:-:S05]  /*44520*/  F2FP.F16.F32.PACK_AB R27, R0, R27 ;  /* 0x0000001b001b723e */ /* 0x004fca00000000ff */
[----:B------:R-:W-:Y:S01]  /*44530*/  STL [R1+0x1bf0], R27 ;  /* 0x001bf01b01007387 */ /* 0x000fe20000100800 */
[----:B---3--:R-:W-:-:S05]  /*44540*/  F2FP.F16.F32.PACK_AB R26, R6, R26 ;  /* 0x0000001a061a723e */ /* 0x008fca00000000ff */
[----:B------:R-:W-:Y:S01]  /*44550*/  STL [R1+0x1bf4], R26 ;  /* 0x001bf41a01007387 */ /* 0x000fe20000100800 */
[----:B----4-:R-:W-:-:S05]  /*44560*/  F2FP.F16.F32.PACK_AB R25, R10, R25 ;  /* 0x000000190a19723e */ /* 0x010fca00000000ff */
[----:B------:R-:W-:Y:S01]  /*44570*/  STL [R1+0x1bf8], R25 ;  /* 0x001bf81901007387 */ /* 0x000fe20000100800 */
[----:B------:R-:W-:-:S05]  /*44580*/  F2FP.F16.F32.PACK_AB R24, R5, R24 ;  /* 0x000000180518723e */ /* 0x000fca00000000ff */
        /* <DEDUP_REMOVED lines=9> */
[----:B------:R-:W-:Y:S02]  /*44620*/  F2FP.F16.F32.PACK_AB R19, R7, R19 ;  /* 0x000000130713723e */ /* 0x000fe400000000ff */
[----:B------:R-:W-:-:S03]  /*44630*/  F2FP.F16.F32.PACK_AB R18, R18, R14 ;  /* 0x0000000e1212723e */ /* 0x000fc600000000ff */
[----:B------:R-:W-:Y:S01]  /*44640*/  STL [R1+0x1c10], R19 ;  /* 0x001c101301007387 */ /* 0x000fe20000100800 */
[----:B------:R-:W-:-:S03]  /*44650*/  F2FP.F16.F32.PACK_AB R17, R15, R17 ;  /* 0x000000110f11723e */ /* 0x000fc600000000ff */
[----:B------:R-:W-:Y:S01]  /*44660*/  STL [R1+0x1c14], R18 ;  /* 0x001c141201007387 */ /* 0x000fe20000100800 */
[----:B------:R-:W-:-:S03]  /*44670*/  F2FP.F16.F32.PACK_AB R16, R11, R16 ;  /* 0x000000100b10723e */ /* 0x000fc600000000ff */
[----:B------:R-:W-:Y:S04]  /*44680*/  STL [R1+0x1c18], R17 ;  /* 0x001c181101007387 */ /* 0x000fe80000100800 */
[----:B------:R-:W2:Y:S04]  /*44690*/  LDL.LU R15, [R1+0x228] ;  /* 0x00022800010f7983 */ /* 0x000ea80000300800 */
[----:B0-----:R-:W3:Y:S04]  /*446a0*/  LDL.LU R13, [R1+0x210] ;  /* 0x00021000010d7983 */ /* 0x001ee80000300800 */
[----:B---3--:R0:W-:Y:S04]  /*446b0*/  STL [R1+0x1ce8], R13 ;  /* 0x001ce80d01007387 */ /* 0x0081e80000100800 */
[----:B0-----:R-:W2:Y:S04]  /*446c0*/  LDL.LU R13, [R1+0x218] ;  /* 0x00021800010d7983 */ /* 0x001ea80000300800 */
[----:B------:R-:W3:Y:S04]  /*446d0*/  LDL.LU R14, [R1+0x220] ;  /* 0x00022000010e7983 */ /* 0x000ee80000300800 */
[----:B------:R-:W4:Y:S04]  /*446e0*/  LDL.LU R12, [R1+0x278] ;  /* 0x00027800010c7983 */ /* 0x000f280000300800 */
[----:B------:R-:W2:Y:S04]  /*446f0*/  LDL.LU R11, [R1+0x29c] ;  /* 0x00029c00010b7983 */ /* 0x000ea80000300800 */
[----:B--2---:R0:W-:Y:S04]  /*44700*/  STL [R1+0x1cdc], R11 ;  /* 0x001cdc0b01007387 */ /* 0x0041e80000100800 */
[----:B0-----:R-:W2:Y:S04]  /*44710*/  LDL.LU R11, [R1+0x270] ;  /* 0x00027000010b7983 */ /* 0x001ea80000300800 */
[----:B------:R-:W2:Y:S04]  /*44720*/  LDL.LU R10, [R1+0x294] ;  /* 0x00029400010a7983 */ /* 0x000ea80000300800 */
[----:B--2---:R0:W-:Y:S04]  /*44730*/  STL [R1+0x1cd8], R10 ;  /* 0x001cd80a01007387 */ /* 0x0041e80000100800 */
[----:B0-----:R-:W2:Y:S04]  /*44740*/  LDL.LU R10, [R1+0x24c] ;  /* 0x00024c00010a7983 */ /* 0x001ea80000300800 */
[----:B------:R-:W2:Y:S01]  /*44750*/  LDL.LU R9, [R1+0x2ec] ;  /* 0x0002ec0001097983 */ /* 0x000ea20000300800 */
[----:B------:R-:W-:-:S03]  /*44760*/  F2FP.F16.F32.PACK_AB R15, R13, R15 ;  /* 0x0000000f0d0f723e */ /* 0x000fc600000000ff */
        /* <DEDUP_REMOVED lines=24> */
[----:B0-----:R-:W2:Y:S04]  /*448f0*/  LDL.LU R16, [R1+0x304] ;  /* 0x0003040001107983 */ /* 0x001ea80000300800 */
[----:B------:R-:W3:Y:S04]  /*44900*/  LDL.LU R13, [R1+0x1ce8] ;  /* 0x001ce800010d7983 */ /* 0x000ee80000300800 */
[----:B------:R0:W-:Y:S04]  /*44910*/  STL [R1+0x1c20], R15 ;  /* 0x001c200f01007387 */ /* 0x0001e80000100800 */
[----:B0-----:R-:W2:Y:S01]  /*44920*/  LDL.LU R15, [R1+0x30c] ;  /* 0x00030c00010f7983 */ /* 0x001ea20000300800 */
[----:B---3--:R-:W-:-:S03]  /*44930*/  F2FP.F16.F32.PACK_AB R14, R13, R14 ;  /* 0x0000000e0d0e723e */ /* 0x008fc600000000ff */
[----:B------:R-:W4:Y:S04]  /*44940*/  LDL.LU R13, [R1+0x1ce4] ;  /* 0x001ce400010d7983 */ /* 0x000f280000300800 */
[----:B------:R0:W-:Y:S04]  /*44950*/  STL [R1+0x1c24], R14 ;  /* 0x001c240e01007387 */ /* 0x0001e80000100800 */
[----:B0-----:R-:W3:Y:S01]  /*44960*/  LDL.LU R14, [R1+0x2a4] ;  /* 0x0002a400010e7983 */ /* 0x001ee20000300800 */
[----:B----4-:R-:W-:-:S03]  /*44970*/  F2FP.F16.F32.PACK_AB R13, R12, R13 ;  /* 0x0000000d0c0d723e */ /* 0x010fc600000000ff */
[----:B------:R-:W4:Y:S04]  /*44980*/  LDL.LU R12, [R1+0x1ce0] ;  /* 0x001ce000010c7983 */ /* 0x000f280000300800 */
[----:B------:R0:W-:Y:S04]  /*44990*/  STL [R1+0x1c28], R13 ;  /* 0x001c280d01007387 */ /* 0x0001e80000100800 */
[----:B0-----:R-:W2:Y:S01]  /*449a0*/  LDL.LU R13, [R1+0x2ac] ;  /* 0x0002ac00010d7983 */ /* 0x001ea20000300800 */
[----:B----4-:R-:W-:-:S03]  /*449b0*/  F2FP.F16.F32.PACK_AB R12, R11, R12 ;  /* 0x0000000c0b0c723e */ /* 0x010fc600000000ff */
[----:B------:R-:W4:Y:S04]  /*449c0*/  LDL.LU R11, [R1+0x1cdc] ;  /* 0x001cdc00010b7983 */ /* 0x000f280000300800 */
[----:B------:R0:W-:Y:S04]  /*449d0*/  STL [R1+0x1c2c], R12 ;  /* 0x001c2c0c01007387 */ /* 0x0001e80000100800 */
[----:B0-----:R-:W2:Y:S01]  /*449e0*/  LDL.LU R12, [R1+0x2d4] ;  /* 0x0002d400010c7983 */ /* 0x001ea20000300800 */
[----:B----4-:R-:W-:-:S03]  /*449f0*/  F2FP.F16.F32.PACK_AB R11, R10, R11 ;  /* 0x0000000b0a0b723e */ /* 0x010fc600000000ff */
[----:B------:R-:W2:Y:S04]  /*44a00*/  LDL.LU R10, [R1+0x1cd8] ;  /* 0x001cd800010a7983 */ /* 0x000ea80000300800 */
[----:B------:R0:W-:Y:S04]  /*44a10*/  STL [R1+0x1c30], R11 ;  /* 0x001c300b01007387 */ /* 0x0001e80000100800 */
[----:B0-----:R-:W4:Y:S01]  /*44a20*/  LDL.LU R11, [R1+0x2dc] ;  /* 0x0002dc00010b7983 */ /* 0x001f220000300800 */
[----:B--2---:R-:W-:-:S03]  /*44a30*/  F2FP.F16.F32.PACK_AB R10, R9, R10 ;  /* 0x0000000a090a723e */ /* 0x004fc600000000ff */
[----:B------:R-:W4:Y:S01]  /*44a40*/  LDL.LU R9, [R1+0x1cd4] ;  /* 0x001cd40001097983 */ /* 0x000f220000300800 */
[----:B------:R-:W-:Y:S02]  /*44a50*/  F2FP.F16.F32.PACK_AB R8, R12, R8 ;  /* 0x000000080c08723e */ /* 0x000fe400000000ff */
[----:B------:R-:W-:Y:S01]  /*44a60*/  F2FP.F16.F32.PACK_AB R7, R13, R7 ;  /* 0x000000070d07723e */ /* 0x000fe200000000ff */
[----:B------:R-:W-:Y:S01]  /*44a70*/  STL [R1+0x1c34], R10 ;  /* 0x001c340a01007387 */ /* 0x000fe20000100800 */
[----:B---3--:R-:W-:Y:S02]  /*44a80*/  F2FP.F16.F32.PACK_AB R6, R14, R6 ;  /* 0x000000060e06723e */ /* 0x008fe400000000ff */
[----:B------:R-:W-:Y:S02]  /*44a90*/  F2FP.F16.F32.PACK_AB R5, R15, R5 ;  /* 0x000000050f05723e */ /* 0x000fe400000000ff */
[----:B------:R-:W-:Y:S02]  /*44aa0*/  F2FP.F16.F32.PACK_AB R4, R16, R4 ;  /* 0x000000041004723e */ /* 0x000fe400000000ff */
[----:B------:R-:W-:-:S02]  /*44ab0*/  F2FP.F16.F32.PACK_AB R2, R28, R2 ;  /* 0x000000021c02723e */ /* 0x000fc400000000ff */
[----:B------:R-:W-:Y:S02]  /*44ac0*/  F2FP.F16.F32.PACK_AB R0, R0, R3 ;  /* 0x000000030000723e */ /* 0x000fe400000000ff */
[----:B----4-:R-:W-:-:S05]  /*44ad0*/  F2FP.F16.F32.PACK_AB R9, R11, R9 ;  /* 0x000000090b09723e */ /* 0x010fca00000000ff */
[----:B------:R-:W-:Y:S04]  /*44ae0*/  STL [R1+0x1c38], R9 ;  /* 0x001c380901007387 */ /* 0x000fe80000100800 */
[----:B------:R-:W-:Y:S04]  /*44af0*/  STL [R1+0x1c3c], R8 ;  /* 0x001c3c0801007387 */ /* 0x000fe80000100800 */
[----:B------:R-:W-:Y:S04]  /*44b00*/  STL [R1+0x1c40], R7 ;  /* 0x001c400701007387 */ /* 0x000fe80000100800 */
[----:B------:R0:W-:Y:S04]  /*44b10*/  STL [R1+0x1c44], R6 ;  /* 0x001c440601007387 */ /* 0x0001e80000100800 */
[----:B------:R1:W-:Y:S04]  /*44b20*/  STL [R1+0x1c48], R5 ;  /* 0x001c480501007387 */ /* 0x0003e80000100800 */
[----:B------:R2:W-:Y:S01]  /*44b30*/  STL [R1+0x1c4c], R4 ;  /* 0x001c4c0401007387 */ /* 0x0005e20000100800 */
[----:B0-----:R-:W-:-:S02]  /*44b40*/  F2FP.F16.F32.PACK_AB R6, R17, R18 ;  /* 0x000000121106723e */ /* 0x001fc400000000ff */
[----:B-1----:R-:W-:-:S03]  /*44b50*/  F2FP.F16.F32.PACK_AB R5, R19, R20 ;  /* 0x000000141305723e */ /* 0x002fc600000000ff */
[----:B------:R0:W-:Y:S01]  /*44b60*/  STL [R1+0xc], R6 ;  /* 0x00000c0601007387 */ /* 0x0001e20000100800 */
[----:B--2---:R-:W-:-:S03]  /*44b70*/  F2FP.F16.F32.PACK_AB R4, R21, R22 ;  /* 0x000000161504723e */ /* 0x004fc600000000ff */
[----:B------:R1:W-:Y:S04]  /*44b80*/  STL [R1+0x8], R5 ;  /* 0x0000080501007387 */ /* 0x0003e80000100800 */
[----:B------:R2:W-:Y:S01]  /*44b90*/  STL [R1+0x4], R4 ;  /* 0x0000040401007387 */ /* 0x0005e20000100800 */
[----:B0-----:R-:W-:Y:S02]  /*44ba0*/  F2FP.F16.F32.PACK_AB R6, R23, R24 ;  /* 0x000000181706723e */ /* 0x001fe400000000ff */
[----:B-1----:R-:W-:-:S03]  /*44bb0*/  F2FP.F16.F32.PACK_AB R5, R25, R26 ;  /* 0x0000001a1905723e */ /* 0x002fc600000000ff */
[----:B------:R-:W-:Y:S01]  /*44bc0*/  STL [R1], R6 ;  /* 0x0000000601007387 */ /* 0x000fe20000100800 */
[----:B--2---:R-:W-:-:S03]  /*44bd0*/  F2FP.F16.F32.PACK_AB R4, R27, R29 ;  /* 0x0000001d1b04723e */ /* 0x004fc600000000ff */
[----:B------:R-:W-:Y:S04]  /*44be0*/  STL [R1+0x1c], R5 ;  /* 0x00001c0501007387 */ /* 0x000fe80000100800 */
[----:B------:R0:W-:Y:S04]  /*44bf0*/  STL [R1+0x18], R4 ;  /* 0x0000180401007387 */ /* 0x0001e80000100800 */
[----:B0-----:R-:W2:Y:S04]  /*44c00*/  LDL.LU R4, [R1+0x39c] ;  /* 0x00039c0001047983 */ /* 0x001ea80000300800 */
[----:B------:R-:W-:Y:S04]  /*44c10*/  STL [R1+0x14], R2 ;  /* 0x0000140201007387 */ /* 0x000fe80000100800 */
[----:B--2---:R0:W-:Y:S04]  /*44c20*/  STL [R1+0x1c54], R4 ;  /* 0x001c540401007387 */ /* 0x0041e80000100800 */
[----:B------:R-:W-:Y:S04]  /*44c30*/  STL [R1+0x10], R0 ;  /* 0x0000100001007387 */ /* 0x000fe80000100800 */
[----:B0-----:R-:W2:Y:S04]  /*44c40*/  LDL.LU R4, [R1+0x3d0] ;  /* 0x0003d00001047983 */ /* 0x001ea80000300800 */
[----:B--2---:R0:W-:Y:S04]  /*44c50*/  STL [R1+0x1c5c], R4 ;  /* 0x001c5c0401007387 */ /* 0x0041e80000100800 */
        /* <DEDUP_REMOVED lines=29> */
[----:B------:R-:W3:Y:S04]  /*44e30*/  LDL.LU R5, [R1+0x344] ;  /* 0x0003440001057983 */ /* 0x000ee80000300800 */
[----:B---3--:R0:W-:Y:S04]  /*44e40*/  STL [R1+0x1c50], R5 ;  /* 0x001c500501007387 */ /* 0x0081e80000100800 */
[----:B0-----:R-:W3:Y:S04]  /*44e50*/  LDL.LU R5, [R1+0x34c] ;  /* 0x00034c0001057983 */ /* 0x001ee80000300800 */
        /* <DEDUP_REMOVED lines=31> */
[----:B0-----:R-:W2:Y:S04]  /*45050*/  LDL.LU R5, [R1+0x2cc] ;  /* 0x0002cc0001057983 */ /* 0x001ea80000300800 */
[----:B------:R-:W3:Y:S04]  /*45060*/  LDL.LU R6, [R1+0x394] ;  /* 0x0003940001067983 */ /* 0x000ee80000300800 */
[----:B------:R-:W4:Y:S04]  /*45070*/  LDL.LU R7, [R1+0x3fc] ;  /* 0x0003fc0001077983 */ /* 0x000f280000300800 */
        /* <DEDUP_REMOVED lines=25> */
[----:B--2---:R-:W-:-:S03]  /*45210*/  F2FP.F16.F32.PACK_AB R4, R5, R4 ;  /* 0x000000040504723e */ /* 0x004fc600000000ff */
[----:B------:R-:W2:Y:S04]  /*45220*/  LDL.LU R5, [R1+0x1cd0] ;  /* 0x001cd00001057983 */ /* 0x000ea80000300800 */
[----:B------:R0:W-:Y:S04]  /*45230*/  STL [R1+0x2c], R4 ;  /* 0x00002c0401007387 */ /* 0x0001e80000100800 */
[----:B0-----:R-:W2:Y:S02]  /*45240*/  LDL.LU R4, [R1+0x1ccc] ;  /* 0x001ccc0001047983 */ /* 0x001ea40000300800 */
[----:B--2---:R-:W-:-:S02]  /*45250*/  F2FP.F16.F32.PACK_AB R4, R5, R4 ;  /* 0x000000040504723e */ /* 0x004fc400000000ff */
        /* <DEDUP_REMOVED lines=60> */
[----:B------:R-:W2:Y:S01]  /*45620*/  LDL.LU R5, [R1+0x1c50] ;  /* 0x001c500001057983 */ /* 0x000ea20000300800 */
[----:B----4-:R-:W-:-:S03]  /*45630*/  F2FP.F16.F32.PACK_AB R8, R7, R8 ;  /* 0x000000080708723e */ /* 0x010fc600000000ff */
[----:B------:R0:W-:Y:S01]  /*45640*/  STL [R1+0x6c], R4 ;  /* 0x00006c0401007387 */ /* 0x0001e20000100800 */
[----:B---3--:R-:W-:Y:S02]  /*45650*/  F2FP.F16.F32.PACK_AB R10, R9, R10 ;  /* 0x0000000a090a723e */ /* 0x008fe400000000ff */
[----:B------:R-:W-:Y:S01]  /*45660*/  F2FP.F16.F32.PACK_AB R12, R11, R12 ;  /* 0x0000000c0b0c723e */ /* 0x000fe200000000ff */
[----:B0-----:R1:W5:Y:S01]  /*45670*/  LDL.LU R4, [R1+0x1c4c] ;  /* 0x001c4c0001047983 */ /* 0x0013620000300800 */
[----:B------:R-:W-:Y:S02]  /*45680*/  F2FP.F16.F32.PACK_AB R14, R13, R14 ;  /* 0x0000000e0d0e723e */ /* 0x000fe400000000ff */
[----:B------:R-:W-:Y:S02]  /*45690*/  F2FP.F16.F32.PACK_AB R16, R15, R16 ;  /* 0x000000100f10723e */ /* 0x000fe400000000ff */
[----:B------:R-:W-:Y:S02]  /*456a0*/  F2FP.F16.F32.PACK_AB R18, R17, R18 ;  /* 0x000000121112723e */ /* 0x000fe400000000ff */
[----:B------:R-:W-:-:S02]  /*456b0*/  F2FP.F16.F32.PACK_AB R20, R19, R20 ;  /* 0x000000141314723e */ /* 0x000fc400000000ff */
[----:B------:R-:W-:Y:S02]  /*456c0*/  F2FP.F16.F32.PACK_AB R22, R21, R22 ;  /* 0x000000161516723e */ /* 0x000fe400000000ff */
[----:B------:R-:W-:Y:S02]  /*456d0*/  F2FP.F16.F32.PACK_AB R24, R23, R24 ;  /* 0x000000181718723e */ /* 0x000fe400000000ff */
[----:B------:R-:W-:Y:S02]  /*456e0*/  F2FP.F16.F32.PACK_AB R26, R25, R26 ;  /* 0x0000001a191a723e */ /* 0x000fe400000000ff */
[----:B------:R-:W-:Y:S02]  /*456f0*/  F2FP.F16.F32.PACK_AB R28, R27, R28 ;  /* 0x0000001c1b1c723e */ /* 0x000fe400000000ff */
[----:B------:R-:W-:Y:S02]  /*45700*/  F2FP.F16.F32.PACK_AB R2, R29, R2 ;  /* 0x000000021d02723e */ /* 0x000fe400000000ff */
[----:B--2---:R-:W-:-:S02]  /*45710*/  F2FP.F16.F32.PACK_AB R6, R5, R6 ;  /* 0x000000060506723e */ /* 0x004fc400000000ff */
[----:B------:R1:W5:Y:S04]  /*45720*/  LDL.LU R5, [R1+0x1c48] ;  /* 0x001c480001057983 */ /* 0x0003680000300800 */
[----:B------:R0:W-:Y:S04]  /*45730*/  STL [R1+0x68], R6 ;  /* 0x0000680601007387 */ /* 0x0001e80000100800 */
[----:B0-----:R1:W5:Y:S04]  /*45740*/  LDL.LU R6, [R1+0x1c44] ;  /* 0x001c440001067983 */ /* 0x0013680000300800 */
        /* <DEDUP_REMOVED lines=32> */
[----:B0-----:R-:W2:Y:S04]  /*45950*/  LDL.LU R28, [R1+0x1bec] ;  /* 0x001bec00011c7983 */ /* 0x001ea80000300800 */
[----:B------:R-:W2:Y:S04]  /*45960*/  LDL.LU R29, [R1+0x1be8] ;  /* 0x001be800011d7983 */ /* 0x000ea80000300800 */
[----:B------:R0:W-:Y:S02]  /*45970*/  STL [R1+0x98], R2 ;  /* 0x0000980201007387 */ /* 0x0001e40000100800 */
[----:B0-----:R-:W-:-:S02]  /*45980*/  F2FP.F16.F32.PACK_AB R2, R0, R3 ;  /* 0x000000030002723e */ /* 0x001fc400000000ff */
[----:B--2---:R-:W-:-:S05]  /*45990*/  F2FP.F16.F32.PACK_AB R0, R29, R28 ;  /* 0x0000001c1d00723e */ /* 0x004fca00000000ff */
[----:B------:R1:W-:Y:S04]  /*459a0*/  STL [R1+0x90], R0 ;  /* 0x0000900001007387 */ /* 0x0003e80000100800 */
[----:B------:R1:W-:Y:S02]  /*459b0*/  STL [R1+0x94], R2 ;  /* 0x0000940201007387 */ /* 0x0003e40000100800 */
.L_x_0:
[----:B-----5:R-:W-:Y:S01]  /*459c0*/  STL.64 [R1+0x1c60], R6 ;  /* 0x001c600601007387 */ /* 0x020fe20000100a00 */
[----:B-1----:R-:W1:Y:S01]  /*459d0*/  S2R R0, SR_TID.X ;  /* 0x0000000000007919 */ /* 0x002e620000002100 */
[----:B------:R-:W2:Y:S01]  /*459e0*/  S2UR UR5, SR_CgaCtaId ;  /* 0x00000000000579c3 */ /* 0x000ea20000008800 */
[----:B------:R-:W-:Y:S01]  /*459f0*/  UMOV UR4, 0x400 ;  /* 0x0000040000047882 */ /* 0x000fe20000000000 */
[----:B------:R-:W3:Y:S01]  /*45a00*/  LDCU.128 UR8, c[0x0][0x390] ;  /* 0x00007200ff0877ac */ /* 0x000ee20008000c00 */
[----:B------:R4:W-:Y:S01]  /*45a10*/  STL.64 [R1+0x1c58], R4 ;  /* 0x001c580401007387 */ /* 0x0009e20000100a00 */
[----:B------:R-:W0:Y:S01]  /*45a20*/  LDCU UR6, c[0x0][0x398] ;  /* 0x00007300ff0677ac */ /* 0x000e220008000800 */
[----:B------:R-:W0:Y:S01]  /*45a30*/  S2R R29, SR_TID.X ;  /* 0x00000000001d7919 */ /* 0x000e220000002100 */
[----:B------:R-:W0:Y:S01]  /*45a40*/  LDCU UR7, c[0x0][0x398] ;  /* 0x00007300ff0777ac */ /* 0x000e220008000800 */
[----:B------:R-:W0:Y:S01]  /*45a50*/  LDCU UR14, c[0x0][0x398] ;  /* 0x00007300ff0e77ac */ /* 0x000e220008000800 */
[----:B----4-:R-:W4:Y:S01]  /*45a60*/  LDL.LU R4, [R1+0x80] ;  /* 0x0000800001047983 */ /* 0x010f220000300800 */
[----:B------:R-:W0:Y:S03]  /*45a70*/  LDCU UR15, c[0x0][0x398] ;  /* 0x00007300ff0f77ac */ /* 0x000e260008000800 */
[----:B------:R-:W4:Y:S01]  /*45a80*/  LDL.LU R5, [R1+0x84] ;  /* 0x0000840001057983 */ /* 0x000f220000300800 */
[----:B------:R-:W0:Y:S03]  /*45a90*/  LDCU UR16, c[0x0][0x398] ;  /* 0x00007300ff1077ac */ /* 0x000e260008000800 */
[----:B------:R-:W4:Y:S01]  /*45aa0*/  LDL.LU R6, [R1+0x88] ;  /* 0x0000880001067983 */ /* 0x000f220000300800 */
[----:B------:R-:W0:Y:S03]  /*45ab0*/  LDCU UR17, c[0x0][0x398] ;  /* 0x00007300ff1177ac */ /* 0x000e260008000800 */
[----:B------:R-:W4:Y:S01]  /*45ac0*/  LDL.LU R7, [R1+0x8c] ;  /* 0x00008c0001077983 */ /* 0x000f220000300800 */
[----:B------:R-:W0:Y:S03]  /*45ad0*/  LDCU UR18, c[0x0][0x398] ;  /* 0x00007300ff1277ac */ /* 0x000e260008000800 */
[----:B------:R-:W-:Y:S01]  /*45ae0*/  STL.64 [R1+0x1c50], R10 ;  /* 0x001c500a01007387 */ /* 0x000fe20000100a00 */
[----:B------:R-:W0:Y:S03]  /*45af0*/  LDCU UR19, c[0x0][0x398] ;  /* 0x00007300ff1377ac */ /* 0x000e260008000800 */
[----:B------:R1:W-:Y:S01]  /*45b00*/  STL.64 [R1+0x1c48], R8 ;  /* 0x001c480801007387 */ /* 0x0003e20000100a00 */
[----:B------:R-:W0:Y:S01]  /*45b10*/  LDCU UR20, c[0x0][0x398] ;  /* 0x00007300ff1477ac */ /* 0x000e220008000800 */
[----:B------:R-:W0:Y:S01]  /*45b20*/  LDCU UR21, c[0x0][0x398] ;  /* 0x00007300ff1577ac */ /* 0x000e220008000800 */
[----:B------:R-:W0:Y:S01]  /*45b30*/  LDCU UR22, c[0x0][0x398] ;  /* 0x00007300ff1677ac */ /* 0x000e220008000800 */
[----:B-1----:R-:W3:Y:S04]  /*45b40*/  LDL.LU R8, [R1+0x90] ;  /* 0x0000900001087983 */ /* 0x002ee80000300800 */
[----:B------:R-:W3:Y:S04]  /*45b50*/  LDL.LU R9, [R1+0x94] ;  /* 0x0000940001097983 */ /* 0x000ee80000300800 */
[----:B------:R-:W3:Y:S04]  /*45b60*/  LDL.LU R10, [R1+0x98] ;  /* 0x00009800010a7983 */ /* 0x000ee80000300800 */
[----:B------:R-:W3:Y:S04]  /*45b70*/  LDL.LU R11, [R1+0x9c] ;  /* 0x00009c00010b7983 */ /* 0x000ee80000300800 */
[----:B------:R-:W-:Y:S04]  /*45b80*/  STL.64 [R1+0x1c40], R14 ;  /* 0x001c400e01007387 */ /* 0x000fe80000100a00 */
[----:B------:R-:W-:Y:S04]  /*45b90*/  STL.64 [R1+0x1c38], R12 ;  /* 0x001c380c01007387 */ /* 0x000fe80000100a00 */
[----:B------:R-:W-:Y:S04]  /*45ba0*/  STL.64 [R1+0x1c30], R18 ;  /* 0x001c301201007387 */ /* 0x000fe80000100a00 */
[----:B------:R-:W-:Y:S04]  /*45bb0*/  STL.64 [R1+0x1c28], R16 ;  /* 0x001c281001007387 */ /* 0x000fe80000100a00 */
[----:B------:R-:W-:Y:S04]  /*45bc0*/  STL.64 [R1+0x1c20], R22 ;  /* 0x001c201601007387 */ /* 0x000fe80000100a00 */
[----:B------:R-:W-:Y:S04]  /*45bd0*/  STL.64 [R1+0x1c18], R20 ;  /* 0x001c181401007387 */ /* 0x000fe80000100a00 */
[----:B------:R1:W-:Y:S04]  /*45be0*/  STL [R1+0x1c10], R27 ;  /* 0x001c101b01007387 */ /* 0x0003e80000100800 */
[----:B-1----:R-:W4:Y:S01]  /*45bf0*/  LDL R27, [R1+0x9d0] ;  /* 0x0009d000011b7983 */ /* 0x002f220000100800 */
[C---:B------:R-:W-:Y:S01]  /*45c00*/  IMAD.SHL.U32 R2, R0.reuse, 0x10, RZ ;  /* 0x0000001000027824 */ /* 0x040fe200078e00ff */
[----:B--2---:R-:W-:Y:S01]  /*45c10*/  ULEA UR4, UR5, UR4, 0x18 ;  /* 0x0000000405047291 */ /* 0x004fe2000f8ec0ff */
[C---:B------:R-:W-:Y:S01]  /*45c20*/  IMAD.SHL.U32 R3, R0.reuse, 0x20, RZ ;  /* 0x0000002000037824 */ /* 0x040fe200078e00ff */
[----:B0-----:R-:W-:Y:S01]  /*45c30*/  LOP3.LUT R29, R29, 0x3f, RZ, 0xc0, !PT ;  /* 0x0000003f1d1d7812 */ /* 0x001fe200078ec0ff */
[----:B------:R-:W-:Y:S01]  /*45c40*/  IMAD.SHL.U32 R28, R0, 0x8, RZ ;  /* 0x00000008001c7824 */ /* 0x000fe200078e00ff */
[----:B------:R-:W-:Y:S01]  /*45c50*/  LOP3.LUT R2, R2, 0xf0, RZ, 0xc0, !PT ;  /* 0x000000f002027812 */ /* 0x000fe200078ec0ff */
[----:B------:R-:W0:Y:S01]  /*45c60*/  LDCU UR5, c[0x0][0x398] ;  /* 0x00007300ff0577ac */ /* 0x000e220008000800 */
[----:B------:R-:W-:-:S02]  /*45c70*/  LOP3.LUT R0, R3, 0x200, RZ, 0xc0, !PT ;  /* 0x0000020003007812 */ /* 0x000fc400078ec0ff */
[----:B------:R-:W-:Y:S02]  /*45c80*/  LOP3.LUT R28, R28, 0x100, RZ, 0xc0, !PT ;  /* 0x000001001c1c7812 */ /* 0x000fe400078ec0ff */
[----:B------:R-:W-:-:S05]  /*45c90*/  IADD3 R0, PT, PT, R0, UR4, R2 ;  /* 0x0000000400007c10 */ /* 0x000fca000fffe002 */
[----:B------:R-:W-:Y:S01]  /*45ca0*/  IMAD.IADD R0, R28, 0x1, R0 ;  /* 0x000000011c007824 */ /* 0x000fe200078e0200 */
[----:B------:R-:W-:Y:S01]  /*45cb0*/  BAR.SYNC.DEFER_BLOCKING 0x0 ;  /* 0x0000000000007b1d */ /* 0x000fe20000010000 */
[----:B------:R-:W-:-:S05]  /*45cc0*/  LEA R28, R29, UR4, 0x4 ;  /* 0x000000041d1c7c11 */ /* 0x000fca000f8e20ff */
[----:B------:R-:W1:Y:S01]  /*45cd0*/  LDCU UR4, c[0x0][0x3b8] ;  /* 0x00007700ff0477ac */ /* 0x000e620008000800 */
[----:B---3--:R-:W-:Y:S01]  /*45ce0*/  STSM.16.M88.4 [R0], R8 ;  /* 0x0000000800007844 */ /* 0x008fe20000000200 */
[----:B------:R-:W-:Y:S06]  /*45cf0*/  BAR.SYNC.DEFER_BLOCKING 0x0 ;  /* 0x0000000000007b1d */ /* 0x000fec0000010000 */
[----:B------:R-:W2:Y:S02]  /*45d00*/  LDS.128 R8, [R28] ;  /* 0x000000001c087984 */ /* 0x000ea40000000c00 */
[----:B------:R-:W-:Y:S01]  /*45d10*/  BAR.SYNC.DEFER_BLOCKING 0x0 ;  /* 0x0000000000007b1d */ /* 0x000fe20000010000 */
[----:B----4-:R-:W-:-:S05]  /*45d20*/  VIADD R2, R27, 0x1 ;  /* 0x000000011b027836 */ /* 0x010fca0000000000 */
[----:B------:R-:W-:Y:S01]  /*45d30*/  STL.64 [R1+0x1c70], R26 ;  /* 0x001c701a01007387 */ /* 0x000fe20000100a00 */
[----:B------:R-:W-:Y:S01]  /*45d40*/  VIADD R3, R27, 0x2 ;  /* 0x000000021b037836 */ /* 0x000fe20000000000 */
[----:B------:R-:W-:Y:S02]  /*45d50*/  ISETP.GE.AND P2, PT, R2, UR11, PT ;  /* 0x0000000b02007c0c */ /* 0x000fe4000bf46270 */
[----:B------:R3:W-:Y:S02]  /*45d60*/  STL.64 [R1+0x1c68], R24 ;  /* 0x001c681801007387 */ /* 0x0007e40000100a00 */
[----:B------:R-:W-:Y:S02]  /*45d70*/  ISETP.GE.AND P0, PT, R3, UR11, PT ;  /* 0x0000000b03007c0c */ /* 0x000fe4000bf06270 */
[----:B------:R-:W4:Y:S01]  /*45d80*/  LDC R3, c[0x0][0x3b4] ;  /* 0x0000ed00ff037b82 */ /* 0x000f220000000800 */
[----:B------:R-:W-:Y:S07]  /*45d90*/  STSM.16.M88.4 [R0], R4 ;  /* 0x0000000400007844 */ /* 0x000fee0000000200 */
[----:B------:R-:W-:Y:S06]  /*45da0*/  BAR.SYNC.DEFER_BLOCKING 0x0 ;  /* 0x0000000000007b1d */ /* 0x000fec0000010000 */
[----:B--2---:R-:W-:Y:S04]  /*45db0*/  STL.64 [R1+0x90], R8 ;  /* 0x0000900801007387 */ /* 0x004fe80000100a00 */
[----:B------:R-:W-:Y:S04]  /*45dc0*/  STL.64 [R1+0x98], R10 ;  /* 0x0000980a01007387 */ /* 0x000fe80000100a00 */
[----:B---3--:R-:W2:Y:S04]  /*45dd0*/  LDL.LU R24, [R1+0x50] ;  /* 0x0000500001187983 */ /* 0x008ea80000300800 */
[----:B------:R-:W2:Y:S04]  /*45de0*/  LDL.LU R25, [R1+0x54] ;  /* 0x0000540001197983 */ /* 0x000ea80000300800 */
[----:B------:R-:W3:Y:S04]  /*45df0*/  LDL.LU R26, [R1+0x58] ;  /* 0x00005800011a7983 */ /* 0x000ee80000300800 */
[----:B------:R-:W3:Y:S04]  /*45e00*/  LDL.LU R27, [R1+0x5c] ;  /* 0x00005c00011b7983 */ /* 0x000ee80000300800 */
[----:B------:R-:W0:Y:S01]  /*45e10*/  LDS.128 R12, [R28] ;  /* 0x000000001c0c7984 */ /* 0x000e220000000c00 */
[----:B------:R-:W-:Y:S06]  /*45e20*/  BAR.SYNC.DEFER_BLOCKING 0x0 ;  /* 0x0000000000007b1d */ /* 0x000fec0000010000 */
[----:B---3--:R-:W-:Y:S04]  /*45e30*/  STL.64 [R1+0x1c80], R26 ;  /* 0x001c801a01007387 */ /* 0x008fe80000100a00 */
[----:B--2---:R2:W-:Y:S04]  /*45e40*/  STL.64 [R1+0x1c78], R24 ;  /* 0x001c781801007387 */ /* 0x0045e80000100a00 */
[----:B--2---:R-:W2:Y:S04]  /*45e50*/  LDL.LU R24, [R1+0x60] ;  /* 0x0000600001187983 */ /* 0x004ea80000300800 */
[----:B------:R-:W2:Y:S04]  /*45e60*/  LDL.LU R25, [R1+0x64] ;  /* 0x0000640001197983 */ /* 0x000ea80000300800 */
[----:B------:R-:W3:Y:S04]  /*45e70*/  LDL.LU R26, [R1+0x68] ;  /* 0x00006800011a7983 */ /* 0x000ee80000300800 */
[----:B------:R-:W3:Y:S04]  /*45e80*/  LDL.LU R27, [R1+0x6c] ;  /* 0x00006c00011b7983 */ /* 0x000ee80000300800 */
[----:B---3--:R-:W-:Y:S04]  /*45e90*/  STL.64 [R1+0x1c90], R26 ;  /* 0x001c901a01007387 */ /* 0x008fe80000100a00 */
[----:B--2---:R2:W-:Y:S04]  /*45ea0*/  STL.64 [R1+0x1c88], R24 ;  /* 0x001c881801007387 */ /* 0x0045e80000100a00 */
[----:B--2---:R-:W2:Y:S04]  /*45eb0*/  LDL.LU R24, [R1+0x70] ;  /* 0x0000700001187983 */ /* 0x004ea80000300800 */
        /* <DEDUP_REMOVED lines=8> */
[----:B0-----:R0:W-:Y:S04]  /*45f40*/  STL.64 [R1+0x80], R12 ;  /* 0x0000800c01007387 */ /* 0x0011e80000100a00 */
[----:B------:R0:W-:Y:S04]  /*45f50*/  STL.64 [R1+0x88], R14 ;  /* 0x0000880e01007387 */ /* 0x0001e80000100a00 */
[----:B------:R-:W3:Y:S04]  /*45f60*/  LDL.LU R9, [R1+0x34] ;  /* 0x0000340001097983 */ /* 0x000ee80000300800 */
[----:B------:R-:W3:Y:S04]  /*45f70*/  LDL.LU R10, [R1+0x38] ;  /* 0x00003800010a7983 */ /* 0x000ee80000300800 */
[----:B------:R-:W3:Y:S04]  /*45f80*/  LDL.LU R11, [R1+0x3c] ;  /* 0x00003c00010b7983 */ /* 0x000ee80000300800 */
        /* <DEDUP_REMOVED lines=8> */
[----:B------:R-:W3:Y:S04]  /*46010*/  LDL.LU R20, [R1] ;  /* 0x0000000001147983 */ /* 0x000ee80000300800 */
[----:B------:R-:W3:Y:S04]  /*46020*/  LDL.LU R21, [R1+0x4] ;  /* 0x0000040001157983 */ /* 0x000ee80000300800 */
[----:B------:R-:W3:Y:S04]  /*46030*/  LDL.LU R22, [R1+0x8] ;  /* 0x0000080001167983 */ /* 0x000ee80000300800 */
[----:B------:R-:W3:Y:S04]  /*46040*/  LDL.LU R23, [R1+0xc] ;  /* 0x00000c0001177983 */ /* 0x000ee80000300800 */
[----:B--2---:R-:W-:Y:S01]  /*46050*/  STSM.16.M88.4 [R0], R24 ;  /* 0x0000001800007844 */ /* 0x004fe20000000200 */
[----:B------:R-:W-:Y:S06]  /*46060*/  BAR.SYNC.DEFER_BLOCKING 0x0 ;  /* 0x0000000000007b1d */ /* 0x000fec0000010000 */
[----:B------:R-:W0:Y:S04]  /*46070*/  LDS.128 R24, [R28] ;  /* 0x000000001c187984 */ /* 0x000e280000000c00 */
[----:B0-----:R-:W-:Y:S04]  /*46080*/  STL.64 [R1+0x70], R24 ;  /* 0x0000701801007387 */ /* 0x001fe80000100a00 */
[----:B------:R0:W-:Y:S04]  /*46090*/  STL.64 [R1+0x78], R26 ;  /* 0x0000781a01007387 */ /* 0x0001e80000100a00 */
[----:B0-----:R-:W2:Y:S04]  /*460a0*/  LDL.LU.64 R26, [R1+0x1c90] ;  /* 0x001c9000011a7983 */ /* 0x001ea80000300a00 */
[----:B------:R-:W2:Y:S01]  /*460b0*/  LDL.LU.64 R24, [R1+0x1c88] ;  /* 0x001c880001187983 */ /* 0x000ea20000300a00 */
[----:B------:R-:W-:Y:S06]  /*460c0*/  BAR.SYNC.DEFER_BLOCKING 0x0 ;  /* 0x0000000000007b1d */ /* 0x000fec0000010000 */
[----:B--2---:R-:W-:Y:S02]  /*460d0*/  STSM.16.M88.4 [R0], R24 ;  /* 0x0000001800007844 */ /* 0x004fe40000000200 */
        /* <DEDUP_REMOVED lines=9> */
[----:B------:R-:W0:Y:S02]  /*46170*/  LDS.128 R24, [R28] ;  /* 0x000000001c187984 */ /* 0x000e240000000c00 */
[----:B------:R-:W-:Y:S06]  /*46180*/  BAR.SYNC.DEFER_BLOCKING 0x0 ;  /* 0x0000000000007b1d */ /* 0x000fec0000010000 */
[----:B---3--:R-:W-:Y:S02]  /*46190*/  STSM.16.M88.4 [R0], R4 ;  /* 0x0000000400007844 */ /* 0x008fe40000000200 */
[----:B------:R-:W-:Y:S06]  /*461a0*/  BAR.SYNC.DEFER_BLOCKING 0x0 ;  /* 0x0000000000007b1d */ /* 0x000fec0000010000 */
[----:B0-----:R-:W-:Y:S04]  /*461b0*/  STL.64 [R1+0x50], R24 ;  /* 0x0000501801007387 */ /* 0x001fe80000100a00 */
[----:B------:R0:W-:Y:S04]  /*461c0*/  STL.64 [R1+0x58], R26 ;  /* 0x0000581a01007387 */ /* 0x0001e80000100a00 */
[----:B------:R-:W2:Y:S01]  /*461d0*/  LDS.128 R4, [R28] ;  /* 0x000000001c047984 */ /* 0x000ea20000000c00 */
[----:B------:R-:W-:Y:S06]  /*461e0*/  BAR.SYNC.DEFER_BLOCKING 0x0 ;  /* 0x0000000000007b1d */ /* 0x000fec0000010000 */
[----:B0-----:R-:W3:Y:S04]  /*461f0*/  LDL.LU.64 R26, [R1+0x1c70] ;  /* 0x001c7000011a7983 */ /* 0x001ee80000300a00 */
[----:B------:R-:W3:Y:S04]  /*46200*/  LDL.LU.64 R24, [R1+0x1c68] ;  /* 0x001c680001187983 */ /* 0x000ee80000300a00 */
[----:B------:R-:W-:Y:S01]  /*46210*/  STSM.16.M88.4 [R0], R8 ;  /* 0x0000000800007844 */ /* 0x000fe20000000200 */
[----:B------:R-:W-:Y:S06]  /*46220*/  BAR.SYNC.DEFER_BLOCKING 0x0 ;  /* 0x0000000000007b1d */ /* 0x000fec0000010000 */
[----:B--2---:R-:W-:Y:S04]  /*46230*/  STL.64 [R1+0x40], R4 ;  /* 0x0000400401007387 */ /* 0x004fe80000100a00 */
[----:B------:R0:W-:Y:S04]  /*46240*/  STL.64 [R1+0x48], R6 ;  /* 0x0000480601007387 */ /* 0x0001e80000100a00 */
[----:B0-----:R-:W2:Y:S04]  /*46250*/  LDL.LU.64 R6, [R1+0x1c60] ;  /* 0x001c600001067983 */ /* 0x001ea80000300a00 */
[----:B------:R-:W2:Y:S04]  /*46260*/  LDL.LU.64 R4, [R1+0x1c58] ;  /* 0x001c580001047983 */ /* 0x000ea80000300a00 */
[----:B------:R-:W0:Y:S01]  /*46270*/  LDS.128 R8, [R28] ;  /* 0x000000001c087984 */ /* 0x000e220000000c00 */
[----:B------:R-:W-:Y:S06]  /*46280*/  BAR.SYNC.DEFER_BLOCKING 0x0 ;  /* 0x0000000000007b1d */ /* 0x000fec0000010000 */
[----:B------:R-:W-:Y:S02]  /*46290*/  STSM.16.M88.4 [R0], R12 ;  /* 0x0000000c00007844 */ /* 0x000fe40000000200 */
[----:B------:R-:W-:Y:S06]  /*462a0*/  BAR.SYNC.DEFER_BLOCKING 0x0 ;  /* 0x0000000000007b1d */ /* 0x000fec0000010000 */
[----:B0-----:R-:W-:Y:S04]  /*462b0*/  STL.64 [R1+0x30], R8 ;  /* 0x0000300801007387 */ /* 0x001fe80000100a00 */
[----:B------:R0:W-:Y:S04]  /*462c0*/  STL.64 [R1+0x38], R10 ;  /* 0x0000380a01007387 */ /* 0x0001e80000100a00 */
[----:B0-----:R-:W3:Y:S04]  /*462d0*/  LDL.LU.64 R10, [R1+0x1c50] ;  /* 0x001c5000010a7983 */ /* 0x001ee80000300a00 */
[----:B------:R-:W3:Y:S04]  /*462e0*/  LDL.LU.64 R8, [R1+0x1c48] ;  /* 0x001c480001087983 */ /* 0x000ee80000300a00 */
[----:B------:R-:W0:Y:S01]  /*462f0*/  LDS.128 R12, [R28] ;  /* 0x000000001c0c7984 */ /* 0x000e220000000c00 */
[----:B------:R-:W-:Y:S06]  /*46300*/  BAR.SYNC.DEFER_BLOCKING 0x0 ;  /* 0x0000000000007b1d */ /* 0x000fec0000010000 */
[----:B------:R-:W-:Y:S02]  /*46310*/  STSM.16.M88.4 [R0], R16 ;  /* 0x0000001000007844 */ /* 0x000fe40000000200 */
[----:B------:R-:W-:Y:S06]  /*46320*/  BAR.SYNC.DEFER_BLOCKING 0x0 ;  /* 0x0000000000007b1d */ /* 0x000fec0000010000 */
[----:B0-----:R-:W-:Y:S04]  /*46330*/  STL.64 [R1+0x20], R12 ;  /* 0x0000200c01007387 */ /* 0x001fe80000100a00 */
[----:B------:R0:W-:Y:S04]  /*46340*/  STL.64 [R1+0x28], R14 ;  /* 0x0000280e01007387 */ /* 0x0001e80000100a00 */
[----:B0-----:R-:W4:Y:S04]  /*46350*/  LDL.LU.64 R14, [R1+0x1c40] ;  /* 0x001c4000010e7983 */ /* 0x001f280000300a00 */
[----:B------:R-:W4:Y:S04]  /*46360*/  LDL.LU.64 R12, [R1+0x1c38] ;  /* 0x001c3800010c7983 */ /* 0x000f280000300a00 */
[----:B------:R-:W0:Y:S01]  /*46370*/  LDS.128 R16, [R28] ;  /* 0x000000001c107984 */ /* 0x000e220000000c00 */
[----:B------:R-:W-:Y:S06]  /*46380*/  BAR.SYNC.DEFER_BLOCKING 0x0 ;  /* 0x0000000000007b1d */ /* 0x000fec0000010000 */
[----:B------:R-:W4:Y:S04]  /*46390*/  LDL R2, [R1+0x1bd0] ;  /* 0x001bd00001027983 */ /* 0x000f280000100800 */
[----:B------:R-:W-:Y:S01]  /*463a0*/  STSM.16.M88.4 [R0], R20 ;  /* 0x0000001400007844 */ /* 0x000fe20000000200 */
[----:B------:R-:W-:Y:S06]  /*463b0*/  BAR.SYNC.DEFER_BLOCKING 0x0 ;  /* 0x0000000000007b1d */ /* 0x000fec0000010000 */
[----:B0-----:R-:W-:Y:S04]  /*463c0*/  STL.64 [R1+0x10], R16 ;  /* 0x0000101001007387 */ /* 0x001fe80000100a00 */
[----:B------:R0:W-:Y:S04]  /*463d0*/  STL.64 [R1+0x18], R18 ;  /* 0x0000181201007387 */ /* 0x0001e80000100a00 */
[----:B0-----:R-:W4:Y:S04]  /*463e0*/  LDL.LU.64 R18, [R1+0x1c30] ;  /* 0x001c300001127983 */ /* 0x001f280000300a00 */
[----:B------:R-:W4:Y:S04]  /*463f0*/  LDL.LU.64 R16, [R1+0x1c28] ;  /* 0x001c280001107983 */ /* 0x000f280000300a00 */
[----:B------:R-:W0:Y:S01]  /*46400*/  LDS.128 R20, [R28] ;  /* 0x000000001c147984 */ /* 0x000e220000000c00 */
[----:B------:R-:W-:Y:S06]  /*46410*/  BAR.SYNC.DEFER_BLOCKING 0x0 ;  /* 0x0000000000007b1d */ /* 0x000fec0000010000 */
[----:B0-----:R-:W-:Y:S04]  /*46420*/  STL.64 [R1+0xb0], R20 ;  /* 0x0000b01401007387 */ /* 0x001fe80000100a00 */
[----:B------:R0:W-:Y:S04]  /*46430*/  STL.64 [R1+0xb8], R22 ;  /* 0x0000b81601007387 */ /* 0x0001e80000100a00 */
[----:B0-----:R-:W4:Y:S04]  /*46440*/  LDL.LU.64 R22, [R1+0x1c20] ;  /* 0x001c200001167983 */ /* 0x001f280000300a00 */
[----:B------:R-:W4:Y:S04]  /*46450*/  LDL.LU.64 R20, [R1+0x1c18] ;  /* 0x001c180001147983 */ /* 0x000f280000300a00 */
[----:B--2---:R-:W-:Y:S01]  /*46460*/  STSM.16.M88.4 [R0], R4 ;  /* 0x0000000400007844 */ /* 0x004fe20000000200 */
[----:B------:R-:W-:Y:S06]  /*46470*/  BAR.SYNC.DEFER_BLOCKING 0x0 ;  /* 0x0000000000007b1d */ /* 0x000fec0000010000 */
[----:B------:R-:W0:Y:S02]  /*46480*/  LDS.128 R4, [R28] ;  /* 0x000000001c047984 */ /* 0x000e240000000c00 */
[----:B------:R-:W-:Y:S06]  /*46490*/  BAR.SYNC.DEFER_BLOCKING 0x0 ;  /* 0x0000000000007b1d */ /* 0x000fec0000010000 */
[----:B---3--:R-:W-:Y:S02]  /*464a0*/  STSM.16.M88.4 [R0], R8 ;  /* 0x0000000800007844 */ /* 0x008fe40000000200 */
[----:B------:R-:W-:Y:S06]  /*464b0*/  BAR.SYNC.DEFER_BLOCKING 0x0 ;  /* 0x0000000000007b1d */ /* 0x000fec0000010000 */
[----:B0-----:R-:W-:Y:S04]  /*464c0*/  STL.64 [R1+0xa0], R4 ;  /* 0x0000a00401007387 */ /* 0x001fe80000100a00 */
[----:B------:R-:W-:Y:S04]  /*464d0*/  STL.64 [R1+0xa8], R6 ;  /* 0x0000a80601007387 */ /* 0x000fe80000100a00 */
[----:B------:R-:W0:Y:S01]  /*464e0*/  LDS.128 R4, [R28] ;  /* 0x000000001c047984 */ /* 0x000e220000000c00 */
[----:B------:R-:W-:Y:S06]  /*464f0*/  BAR.SYNC.DEFER_BLOCKING 0x0 ;  /* 0x0000000000007b1d */ /* 0x000fec0000010000 */
[----:B----4-:R2:W-:Y:S04]  /*46500*/  STSM.16.M88.4 [R0], R12 ;  /* 0x0000000c00007844 */ /* 0x0105e80000000200 */
[----:B0-----:R-:W-:Y:S04]  /*46510*/  STL.64 [R1], R4 ;  /* 0x0000000401007387 */ /* 0x001fe80000100a00 */
[----:B------:R-:W-:Y:S01]  /*46520*/  STL.64 [R1+0x8], R6 ;  /* 0x0000080601007387 */ /* 0x000fe20000100a00 */
[----:B------:R-:W-:Y:S01]  /*46530*/  BAR.SYNC.DEFER_BLOCKING 0x0 ;  /* 0x0000000000007b1d */ /* 0x000fe20000010000 */
[C---:B------:R-:W-:Y:S01]  /*46540*/  ISETP.GE.AND P1, PT, R2.reuse, UR10, PT ;  /* 0x0000000a02007c0c */ /* 0x040fe2000bf26270 */
[----:B------:R-:W-:-:S06]  /*46550*/  IMAD R29, R2, R3, RZ ;  /* 0x00000003021d7224 */ /* 0x000fcc00078e02ff */
[----:B--2---:R-:W0:Y:S01]  /*46560*/  LDC R15, c[0x0][0x3b4] ;  /* 0x0000ed00ff0f7b82 */ /* 0x004e220000000800 */
[----:B------:R-:W2:Y:S04]  /*46570*/  LDL.LU R14, [R1+0x90] ;  /* 0x00009000010e7983 */ /* 0x000ea80000300800 */
[----:B------:R-:W3:Y:S03]  /*46580*/  LDS.128 R4, [R28] ;  /* 0x000000001c047984 */ /* 0x000ee60000000c00 */
[----:B------:R-:W-:Y:S01]  /*46590*/  BAR.SYNC.DEFER_BLOCKING 0x0 ;  /* 0x0000000000007b1d */ /* 0x000fe20000010000 */
[----:B------:R-:W-:Y:S02]  /*465a0*/  ISETP.LT.AND P1, PT, R27, UR11, !P1 ;  /* 0x0000000b1b007c0c */ /* 0x000fe4000cf21270 */
[----:B------:R-:W-:-:S03]  /*465b0*/  LEA R2, P3, R29, UR8, 0x1 ;  /* 0x000000081d027c11 */ /* 0x000fc6000f8608ff */
[----:B------:R1:W-:Y:S04]  /*465c0*/  STSM.16.M88.4 [R0], R16 ;  /* 0x0000001000007844 */ /* 0x0003e80000000200 */
[----:B---3--:R-:W-:Y:S04]  /*465d0*/  STL.64 [R1+0xc0], R4 ;  /* 0x0000c00401007387 */ /* 0x008fe80000100a00 */
[----:B------:R-:W-:Y:S01]  /*465e0*/  STL.64 [R1+0xc8], R6 ;  /* 0x0000c80601007387 */ /* 0x000fe20000100a00 */
[----:B------:R-:W-:Y:S06]  /*465f0*/  BAR.SYNC.DEFER_BLOCKING 0x0 ;  /* 0x0000000000007b1d */ /* 0x000fec0000010000 */
[----:B------:R-:W3:Y:S02]  /*46600*/  LDS.128 R4, [R28] ;  /* 0x000000001c047984 */ /* 0x000ee40000000c00 */
[----:B------:R-:W-:Y:S06]  /*46610*/  BAR.SYNC.DEFER_BLOCKING 0x0 ;  /* 0x0000000000007b1d */ /* 0x000fec0000010000 */
[----:B------:R-:W-:Y:S02]  /*46620*/  STSM.16.M88.4 [R0], R20 ;  /* 0x0000001400007844 */ /* 0x000fe40000000200 */
[----:B------:R-:W-:Y:S01]  /*46630*/  BAR.SYNC.DEFER_BLOCKING 0x0 ;  /* 0x0000000000007b1d */ /* 0x000fe20000010000 */
[----:B-1----:R-:W-:-:S05]  /*46640*/  IMAD R18, R27, UR4, RZ ;  /* 0x000000041b127c24 */ /* 0x002fca000f8e02ff */
[----:B------:R-:W4:Y:S04]  /*46650*/  LDL.LU R27, [R1+0x1c10] ;  /* 0x001c1000011b7983 */ /* 0x000f280000300800 */
[----:B------:R-:W1:Y:S04]  /*46660*/  LDS.128 R8, [R28] ;  /* 0x000000001c087984 */ /* 0x000e680000000c00 */
[----:B---3--:R-:W-:Y:S04]  /*46670*/  STL [R1+0x1bf8], R4 ;  /* 0x001bf80401007387 */ /* 0x008fe80000100800 */
[----:B------:R3:W-:Y:S01]  /*46680*/  STL [R1+0x1bf4], R5 ;  /* 0x001bf40501007387 */ /* 0x0007e20000100800 */
[----:B------:R-:W-:Y:S06]  /*46690*/  BAR.SYNC.DEFER_BLOCKING 0x0 ;  /* 0x0000000000007b1d */ /* 0x000fec0000010000 */
[----:B---3--:R-:W3:Y:S04]  /*466a0*/  LDL R5, [R1+0x1bd0] ;  /* 0x001bd00001057983 */ /* 0x008ee80000100800 */
[----:B------:R0:W-:Y:S04]  /*466b0*/  STL [R1+0x1bf0], R6 ;  /* 0x001bf00601007387 */ /* 0x0001e80000100800 */
[----:B0-----:R-:W3:Y:S04]  /*466c0*/  LDL.LU R6, [R1+0x9d0] ;  /* 0x0009d00001067983 */ /* 0x001ee80000300800 */
[----:B------:R0:W-:Y:S04]  /*466d0*/  STL [R1+0x1bec], R7 ;  /* 0x001bec0701007387 */ /* 0x0001e80000100800 */
[----:B0-----:R-:W3:Y:S04]  /*466e0*/  LDL.LU R7, [R1+0x1bd8] ;  /* 0x001bd80001077983 */ /* 0x001ee80000300800 */
[----:B-1----:R0:W-:Y:S04]  /*466f0*/  STL [R1+0x1c08], R8 ;  /* 0x001c080801007387 */ /* 0x0021e80000100800 */
[----:B0-----:R-:W3:Y:S04]  /*46700*/  LDL.LU R8, [R1+0x70] ;  /* 0x0000700001087983 */ /* 0x001ee80000300800 */
[----:B------:R-:W-:Y:S04]  /*46710*/  STL [R1+0x1c04], R9 ;  /* 0x001c040901007387 */ /* 0x000fe80000100800 */
[----:B------:R0:W-:Y:S04]  /*46720*/  STL [R1+0x1c00], R28 ;  /* 0x001c001c01007387 */ /* 0x0001e80000100800 */
[----:B0-----:R-:W3:Y:S04]  /*46730*/  LDL.LU R28, [R1+0x80] ;  /* 0x00008000011c7983 */ /* 0x001ee80000300800 */
[----:B------:R0:W-:Y:S04]  /*46740*/  STL [R1+0x1bfc], R10 ;  /* 0x001bfc0a01007387 */ /* 0x0001e80000100800 */
[----:B0-----:R-:W3:Y:S04]  /*46750*/  LDL R10, [R1+0x1bd4] ;  /* 0x001bd400010a7983 */ /* 0x001ee80000100800 */
[----:B------:R0:W-:Y:S04]  /*46760*/  STL [R1+0x1be8], R11 ;  /* 0x001be80b01007387 */ /* 0x0001e80000100800 */
[----:B0-----:R-:W3:Y:S04]  /*46770*/  LDL.LU R11, [R1+0x1bdc] ;  /* 0x001bdc00010b7983 */ /* 0x001ee80000300800 */
[----:B------:R-:W3:Y:S01]  /*46780*/  LDL.LU R4, [R1+0x60] ;  /* 0x0000600001047983 */ /* 0x000ee20000300800 */
[----:B------:R-:W-:-:S03]  /*46790*/  LEA.HI.X.SX32 R3, R29, UR9, 0x1, P3 ;  /* 0x000000091d037c11 */ /* 0x000fc600098f0eff */
[----:B------:R-:W-:Y:S01]  /*467a0*/  IMAD.WIDE R12, R18, 0x2, R2 ;  /* 0x00000002120c7825 */ /* 0x000fe200078e0202 */
[----:B--2---:R-:W-:Y:S01]  /*467b0*/  PRMT R9, R14, 0x7632, R9 ;  /* 0x000076320e097816 */ /* 0x004fe20000000009 */
[----:B----4-:R0:W-:Y:S01]  /*467c0*/  STSM.16.M88.4 [R0], R24 ;  /* 0x0000001800007844 */ /* 0x0101e20000000200 */
[----:B------:R-:W-:Y:S01]  /*467d0*/  BAR.SYNC.DEFER_BLOCKING 0x0 ;  /* 0x0000000000007b1d */ /* 0x000fe20000010000 */
[----:B0-----:R-:W-:-:S04]  /*467e0*/  IMAD R0, R15, 0x80, R29 ;  /* 0x000000800f007824 */ /* 0x001fc800078e021d */
[----:B------:R-:W-:Y:S01]  /*467f0*/  IMAD R16, R15, 0x40, R0 ;  /* 0x000000400f107824 */ /* 0x000fe200078e0200 */
[----:B------:R0:W-:Y:S02]  /*46800*/  @P1 STG.E.U16 desc[UR12][R12.64], R14 ;  /* 0x0000000e0c001986 */ /* 0x0001e4000c10150c */
[----:B0-----:R-:W-:Y:S02]  /*46810*/  LEA R14, P6, R0, UR8, 0x1 ;  /* 0x00000008000e7c11 */ /* 0x001fe4000f8c08ff */
[----:B---3--:R-:W-:-:S04]  /*46820*/  ISETP.GE.AND P3, PT, R6, UR11, PT ;  /* 0x0000000b06007c0c */ /* 0x008fc8000bf66270 */
[----:B------:R-:W-:Y:S02]  /*46830*/  ISETP.LT.AND P5, PT, R7, UR10, !P3 ;  /* 0x0000000a07007c0c */ /* 0x000fe4000dfa1270 */
[----:B------:R-:W-:Y:S01]  /*46840*/  PRMT R29, R8, 0x7632, R29 ;  /* 0x00007632081d7816 */ /* 0x000fe2000000001d */
[C---:B------:R-:W-:Y:S01]  /*46850*/  IMAD R13, R10.reuse, R15, RZ ;  /* 0x0000000f0a0d7224 */ /* 0x040fe200078e02ff */
[----:B------:R-:W-:-:S04]  /*46860*/  ISETP.GE.AND P1, PT, R10, UR10, PT ;  /* 0x0000000a0a007c0c */ /* 0x000fc8000bf26270 */
[C---:B------:R-:W-:Y:S02]  /*46870*/  LEA R12, P4, R13.reuse, UR8, 0x1 ;  /* 0x000000080d0c7c11 */ /* 0x040fe4000f8808ff */
[----:B------:R-:W-:Y:S02]  /*46880*/  ISETP.LT.AND P1, PT, R6, UR11, !P1 ;  /* 0x0000000b06007c0c */ /* 0x000fe4000cf21270 */
[----:B------:R-:W-:Y:S02]  /*46890*/  LEA.HI.X.SX32 R13, R13, UR9, 0x1, P4 ;  /* 0x000000090d0d7c11 */ /* 0x000fe4000a0f0eff */
[----:B------:R-:W-:Y:S01]  /*468a0*/  LEA R20, P4, R16, UR8, 0x1 ;  /* 0x0000000810147c11 */ /* 0x000fe2000f8808ff */
[----:B------:R-:W-:Y:S01]  /*468b0*/  VIADD R26, R6, 0x3 ;  /* 0x00000003061a7836 */ /* 0x000fe20000000000 */
[----:B------:R-:W-:Y:S02]  /*468c0*/  ISETP.LT.AND P3, PT, R11, UR10, !P3 ;  /* 0x0000000a0b007c0c */ /* 0x000fe4000df61270 */
[----:B------:R-:W-:Y:S01]  /*468d0*/  LEA.HI.X.SX32 R15, R0, UR9, 0x1, P6 ;  /* 0x00000009000f7c11 */ /* 0x000fe2000b0f0eff */
[----:B------:R-:W-:Y:S01]  /*468e0*/  IMAD.WIDE R24, R18, 0x2, R12 ;  /* 0x0000000212187825 */ /* 0x000fe200078e020c */
[----:B------:R-:W-:Y:S01]  /*468f0*/  LEA.HI.X.SX32 R21, R16, UR9, 0x1, P4 ;  /* 0x0000000910157c11 */ /* 0x000fe2000a0f0eff */
[----:B------:R-:W0:Y:S01]  /*46900*/  LDCU UR8, c[0x0][0x398] ;  /* 0x00007300ff0877ac */ /* 0x000e220008000800 */
[----:B------:R-:W-:Y:S01]  /*46910*/  ISETP.LT.AND P6, PT, R5, UR10, !P2 ;  /* 0x0000000a05007c0c */ /* 0x000fe2000d7c1270 */
[----:B------:R-:W-:Y:S01]  /*46920*/  VIADD R0, R18, UR4 ;  /* 0x0000000412007c36 */ /* 0x000fe20008000000 */
[----:B------:R-:W-:Y:S01]  /*46930*/  PRMT R27, R28, 0x7632, R27 ;  /* 0x000076321c1b7816 */ /* 0x000fe2000000001b */
[C---:B------:R-:W-:Y:S01]  /*46940*/  IMAD.WIDE R22, R18.reuse, 0x2, R14 ;  /* 0x0000000212167825 */ /* 0x040fe200078e020e */
[----:B------:R1:W-:Y:S01]  /*46950*/  @P1 STG.E.U16 desc[UR12][R24.64], R9 ;  /* 0x0000000918001986 */ /* 0x0003e2000c10150c */
[----:B------:R-:W2:Y:S02]  /*46960*/  LDCU UR9, c[0x0][0x398] ;  /* 0x00007300ff0977ac */ /* 0x000ea40008000800 */
[----:B------:R-:W-:Y:S01]  /*46970*/  IMAD.WIDE R18, R18, 0x2, R20 ;  /* 0x0000000212127825 */ /* 0x000fe200078e0214 */
[----:B------:R3:W-:Y:S03]  /*46980*/  @P5 STG.E.U16 desc[UR12][R22.64], R28 ;  /* 0x0000001c16005986 */ /* 0x0007e6000c10150c */
[----:B------:R-:W-:Y:S01]  /*46990*/  IMAD.WIDE R16, R0, 0x2, R2 ;  /* 0x0000000200107825 */ /* 0x000fe200078e0202 */
[----:B------:R4:W-:Y:S04]  /*469a0*/  @P3 STG.E.U16 desc[UR12][R18.64], R27 ;  /* 0x0000001b12003986 */ /* 0x0009e8000c10150c */
[----:B-1----:R-:W2:Y:S04]  /*469b0*/  LDL.LU R9, [R1+0x50] ;  /* 0x0000500001097983 */ /* 0x002ea80000300800 */
[----:B---3--:R-:W3:Y:S01]  /*469c0*/  LDL.LU R28, [R1+0x84] ;  /* 0x00008400011c7983 */ /* 0x008ee20000300800 */
[----:B----4-:R-:W-:-:S03]  /*469d0*/  VIADD R27, R6, 0x4 ;  /* 0x00000004061b7836 */ /* 0x010fc60000000000 */
[----:B------:R1:W-:Y:S02]  /*469e0*/  @P6 STG.E.U16 desc[UR12][R16.64], R8 ;  /* 0x0000000810006986 */ /* 0x0003e4000c10150c */
[----:B------:R-:W-:Y:S02]  /*469f0*/  ISETP.GE.AND P1, PT, R27, UR11, PT ;  /* 0x0000000b1b007c0c */ /* 0x000fe4000bf26270 */
[----:B-1----:R-:W4:Y:S04]  /*46a00*/  LDL.LU R8, [R1+0x74] ;  /* 0x0000740001087983 */ /* 0x002f280000300800 */
[----:B------:R-:W2:Y:S01]  /*46a10*/  LDL.LU R27, [R1+0x94] ;  /* 0x00009400011b7983 */ /* 0x000ea20000300800 */
[----:B------:R-:W-:Y:S02]  /*46a20*/  ISETP.LT.AND P3, PT, R10, UR10, !P2 ;  /* 0x0000000a0a007c0c */ /* 0x000fe4000d761270 */
[----:B------:R-:W-:Y:S01]  /*46a30*/  ISETP.LT.AND P5, PT, R7, UR10, !P2 ;  /* 0x0000000a07007c0c */ /* 0x000fe2000d7a1270 */
[----:B------:R-:W-:Y:S01]  /*46a40*/  IMAD.WIDE R24, R0, 0x2, R12 ;  /* 0x0000000200187825 */ /* 0x000fe200078e020c */
[----:B------:R-:W-:-:S03]  /*46a50*/  ISETP.GE.AND P4, PT, R26, UR11, PT ;  /* 0x0000000b1a007c0c */ /* 0x000fc6000bf86270 */
[----:B------:R-:W-:-:S04]  /*46a60*/  IMAD.WIDE R22, R0, 0x2, R14 ;  /* 0x0000000200167825 */ /* 0x000fc800078e020e */
[C---:B------:R-:W-:Y:S02]  /*46a70*/  VIADD R26, R0.reuse, UR4 ;  /* 0x00000004001a7c36 */ /* 0x040fe40008000000 */
[----:B------:R-:W-:Y:S01]  /*46a80*/  IMAD.WIDE R18, R0, 0x2, R20 ;  /* 0x0000000200127825 */ /* 0x000fe200078e0214 */
[----:B------:R-:W-:Y:S01]  /*46a90*/  @P3 STG.E.U16 desc[UR12][R24.64], R29 ;  /* 0x0000001d18003986 */ /* 0x000fe2000c10150c */
[----:B------:R-:W-:-:S03]  /*46aa0*/  PRMT R0, R4, 0x7632, R0 ;  /* 0x0000763204007816 */ /* 0x000fc60000000000 */
[----:B------:R1:W-:Y:S04]  /*46ab0*/  @P5 STG.E.U16 desc[UR12][R22.64], R4 ;  /* 0x0000000416005986 */ /* 0x0003e8000c10150c */
[----:B-1----:R-:W4:Y:S01]  /*46ac0*/  LDL.LU R4, [R1+0x64] ;  /* 0x0000640001047983 */ /* 0x002f220000300800 */
[----:B------:R-:W-:Y:S02]  /*46ad0*/  ISETP.LT.AND P2, PT, R11, UR10, !P2 ;  /* 0x0000000a0b007c0c */ /* 0x000fe4000d741270 */
[----:B------:R-:W-:Y:S01]  /*46ae0*/  ISETP.LT.AND P6, PT, R5, UR10, !P0 ;  /* 0x0000000a05007c0c */ /* 0x000fe2000c7c1270 */
[----:B------:R-:W-:Y:S01]  /*46af0*/  IMAD.WIDE R16, R26, 0x2, R2 ;  /* 0x000000021a107825 */ /* 0x000fe200078e0202 */
[----:B------:R-:W-:-:S09]  /*46b00*/  ISETP.LT.AND P3, PT, R7, UR10, !P0 ;  /* 0x0000000a07007c0c */ /* 0x000fd2000c761270 */
[----:B------:R1:W-:Y:S01]  /*46b10*/  @P2 STG.E.U16 desc[UR12][R18.64], R0 ;  /* 0x0000000012002986 */ /* 0x0003e2000c10150c */
[----:B------:R-:W-:Y:S02]  /*46b20*/  ISETP.LT.AND P2, PT, R10, UR10, !P0 ;  /* 0x0000000a0a007c0c */ /* 0x000fe4000c741270 */
[----:B------:R-:W-:Y:S01]  /*46b30*/  ISETP.LT.AND P0, PT, R11, UR10, !P0 ;  /* 0x0000000a0b007c0c */ /* 0x000fe2000c701270 */
[----:B------:R-:W-:-:S04]  /*46b40*/  IMAD.WIDE R24, R26, 0x2, R12 ;  /* 0x000000021a187825 */ /* 0x000fc800078e020c */
[----:B------:R-:W-:-:S04]  /*46b50*/  IMAD.WIDE R22, R26, 0x2, R14 ;  /* 0x000000021a167825 */ /* 0x000fc800078e020e */
[C---:B-1----:R-:W-:Y:S02]  /*46b60*/  VIADD R0, R26.reuse, UR4 ;  /* 0x000000041a007c36 */ /* 0x042fe40008000000 */
[----:B------:R-:W-:Y:S01]  /*46b70*/  IMAD.WIDE R18, R26, 0x2, R20 ;  /* 0x000000021a127825 */ /* 0x000fe200078e0214 */
[----:B---3--:R-:W-:Y:S01]  /*46b80*/  PRMT R26, R28, 0x7632, R26 ;  /* 0x000076321c1a7816 */ /* 0x008fe2000000001a */
[----:B--2---:R1:W-:Y:S01]  /*46b90*/  @P6 STG.E.U16 desc[UR12][R16.64], R27 ;  /* 0x0000001b10006986 */ /* 0x0043e2000c10150c */
[----:B------:R-:W-:Y:S02]  /*46ba0*/  ISETP.LT.AND P6, PT, R5, UR10, !P4 ;  /* 0x0000000a05007c0c */ /* 0x000fe4000e7c1270 */
[----:B------:R-:W-:-:S05]  /*46bb0*/  PRMT R29, R27, 0x7632, R29 ;  /* 0x000076321b1d7816 */ /* 0x000fca000000001d */
[----:B------:R2:W-:Y:S04]  /*46bc0*/  @P2 STG.E.U16 desc[UR12][R24.64], R29 ;  /* 0x0000001d18002986 */ /* 0x0005e8000c10150c */
[----:B------:R3:W-:Y:S01]  /*46bd0*/  @P3 STG.E.U16 desc[UR12][R22.64], R28 ;  /* 0x0000001c16003986 */ /* 0x0007e2000c10150c */
[----:B-1----:R-:W-:-:S03]  /*46be0*/  IMAD.WIDE R16, R0, 0x2, R2 ;  /* 0x0000000200107825 */ /* 0x002fc600078e0202 */
[----:B------:R1:W-:Y:S04]  /*46bf0*/  @P0 STG.E.U16 desc[UR12][R18.64], R26 ;  /* 0x0000001a12000986 */ /* 0x0003e8000c10150c */
[----:B----4-:R4:W-:Y:S01]  /*46c00*/  @P6 STG.E.U16 desc[UR12][R16.64], R8 ;  /* 0x0000000810006986 */ /* 0x0109e2000c10150c */
[----:B--2---:R-:W-:-:S03]  /*46c10*/  PRMT R29, R8, 0x7632, R29 ;  /* 0x00007632081d7816 */ /* 0x004fc6000000001d */
[----:B---3--:R-:W2:Y:S01]  /*46c20*/  LDL.LU R28, [R1+0x88] ;  /* 0x00008800011c7983 */ /* 0x008ea20000300800 */
[----:B-1----:R-:W-:-:S03]  /*46c30*/  VIADD R19, R6, 0x6 ;  /* 0x0000000606137836 */ /* 0x002fc60000000000 */
[----:B----4-:R-:W3:Y:S02]  /*46c40*/  LDL.LU R8, [R1+0x78] ;  /* 0x0000780001087983 */ /* 0x010ee40000300800 */
[----:B------:R-:W-:Y:S02]  /*46c50*/  ISETP.GE.AND P2, PT, R19, UR11, PT ;  /* 0x0000000b13007c0c */ /* 0x000fe4000bf46270 */
[----:B------:R-:W4:Y:S01]  /*46c60*/  LDL.LU R19, [R1+0x98] ;  /* 0x0000980001137983 */ /* 0x000f220000300800 */
[----:B------:R-:W-:Y:S01]  /*46c70*/  ISETP.LT.AND P0, PT, R10, UR10, !P4 ;  /* 0x0000000a0a007c0c */ /* 0x000fe2000e701270 */
[----:B------:R-:W-:Y:S01]  /*46c80*/  VIADD R27, R6, 0x5 ;  /* 0x00000005061b7836 */ /* 0x000fe20000000000 */
[----:B------:R-:W-:Y:S01]  /*46c90*/  ISETP.LT.AND P3, PT, R7, UR10, !P4 ;  /* 0x0000000a07007c0c */ /* 0x000fe2000e761270 */
[----:B------:R-:W-:-:S03]  /*46ca0*/  IMAD.WIDE R24, R0, 0x2, R14 ;  /* 0x0000000200187825 */ /* 0x000fc600078e020e */
[----:B------:R-:W-:Y:S01]  /*46cb0*/  ISETP.GE.AND P5, PT, R27, UR11, PT ;  /* 0x0000000b1b007c0c */ /* 0x000fe2000bfa6270 */
[----:B------:R-:W-:-:S04]  /*46cc0*/  IMAD.WIDE R26, R0, 0x2, R12 ;  /* 0x00000002001a7825 */ /* 0x000fc800078e020c */
[C---:B------:R-:W-:Y:S02]  /*46cd0*/  VIADD R18, R0.reuse, UR4 ;  /* 0x0000000400127c36 */ /* 0x040fe40008000000 */
[----:B------:R-:W-:Y:S01]  /*46ce0*/  IMAD.WIDE R22, R0, 0x2, R20 ;  /* 0x0000000200167825 */ /* 0x000fe200078e0214 */
[----:B------:R-:W-:Y:S01]  /*46cf0*/  @P0 STG.E.U16 desc[UR12][R26.64], R29 ;  /* 0x0000001d1a000986 */ /* 0x000fe2000c10150c */
[----:B------:R-:W-:-:S03]  /*46d00*/  PRMT R0, R4, 0x7632, R0 ;  /* 0x0000763204007816 */ /* 0x000fc60000000000 */
[----:B------:R1:W-:Y:S04]  /*46d10*/  @P3 STG.E.U16 desc[UR12][R24.64], R4 ;  /* 0x0000000418003986 */ /* 0x0003e8000c10150c */
[----:B-1----:R-:W3:Y:S01]  /*46d20*/  LDL.LU R4, [R1+0x68] ;  /* 0x0000680001047983 */ /* 0x002ee20000300800 */
[----:B------:R-:W-:Y:S02]  /*46d30*/  ISETP.LT.AND P4, PT, R11, UR10, !P4 ;  /* 0x0000000a0b007c0c */ /* 0x000fe4000e781270 */
[----:B------:R-:W-:Y:S02]  /*46d40*/  ISETP.LT.AND P6, PT, R5, UR10, !P1 ;  /* 0x0000000a05007c0c */ /* 0x000fe4000cfc1270 */
[----:B------:R-:W-:Y:S01]  /*46d50*/  ISETP.LT.AND P3, PT, R10, UR10, !P1 ;  /* 0x0000000a0a007c0c */ /* 0x000fe2000cf61270 */
[----:B------:R-:W-:-:S08]  /*46d60*/  IMAD.WIDE R16, R18, 0x2, R2 ;  /* 0x0000000212107825 */ /* 0x000fd000078e0202 */
[----:B------:R1:W-:Y:S01]  /*46d70*/  @P4 STG.E.U16 desc[UR12][R22.64], R0 ;  /* 0x0000000016004986 */ /* 0x0003e2000c10150c */
[----:B------:R-:W-:Y:S01]  /*46d80*/  ISETP.LT.AND P4, PT, R7, UR10, !P1 ;  /* 0x0000000a07007c0c */ /* 0x000fe2000cf81270 */
[----:B------:R-:W-:-:S04]  /*46d90*/  IMAD.WIDE R24, R18, 0x2, R12 ;  /* 0x0000000212187825 */ /* 0x000fc800078e020c */
[----:B-1----:R-:W-:-:S04]  /*46da0*/  IMAD.WIDE R22, R18, 0x2, R14 ;  /* 0x0000000212167825 */ /* 0x002fc800078e020e */
[----:B------:R-:W-:Y:S01]  /*46db0*/  VIADD R0, R18, UR4 ;  /* 0x0000000412007c36 */ /* 0x000fe20008000000 */
[----:B--2---:R-:W-:Y:S01]  /*46dc0*/  PRMT R26, R28, 0x7632, R26 ;  /* 0x000076321c1a7816 */ /* 0x004fe2000000001a */
[----:B----4-:R1:W-:Y:S01]  /*46dd0*/  @P6 STG.E.U16 desc[UR12][R16.64], R19 ;  /* 0x0000001310006986 */ /* 0x0103e2000c10150c */
[----:B------:R-:W-:Y:S02]  /*46de0*/  PRMT R27, R19, 0x7632, R27 ;  /* 0x00007632131b7816 */ /* 0x000fe4000000001b */
[----:B------:R-:W-:Y:S02]  /*46df0*/  ISETP.LT.AND P6, PT, R11, UR10, !P1 ;  /* 0x0000000a0b007c0c */ /* 0x000fe4000cfc1270 */
[----:B------:R-:W-:Y:S01]  /*46e00*/  ISETP.LT.AND P1, PT, R5, UR10, !P5 ;  /* 0x0000000a05007c0c */ /* 0x000fe2000ef21270 */
[----:B------:R-:W-:Y:S04]  /*46e10*/  @P3 STG.E.U16 desc[UR12][R24.64], R27 ;  /* 0x0000001b18003986 */ /* 0x000fe8000c10150c */
[----:B------:R2:W-:Y:S01]  /*46e20*/  @P4 STG.E.U16 desc[UR12][R22.64], R28 ;  /* 0x0000001c16004986 */ /* 0x0005e2000c10150c */
[----:B------:R-:W-:Y:S01]  /*46e30*/  ISETP.LT.AND P4, PT, R10, UR10, !P5 ;  /* 0x0000000a0a007c0c */ /* 0x000fe2000ef81270 */
[----:B-1----:R-:W-:-:S02]  /*46e40*/  VIADD R16, R6, 0x7 ;  /* 0x0000000706107836 */ /* 0x002fc40000000000 */
[----:B------:R-:W-:-:S03]  /*46e50*/  IMAD.WIDE R18, R18, 0x2, R20 ;  /* 0x0000000212127825 */ /* 0x000fc600078e0214 */
[----:B------:R-:W-:Y:S01]  /*46e60*/  ISETP.GE.AND P0, PT, R16, UR11, PT ;  /* 0x0000000b10007c0c */ /* 0x000fe2000bf06270 */
[C---:B------:R-:W-:Y:S01]  /*46e70*/  IMAD.WIDE R16, R0.reuse, 0x2, R2 ;  /* 0x0000000200107825 */ /* 0x040fe200078e0202 */
[----:B------:R1:W-:Y:S03]  /*46e80*/  @P6 STG.E.U16 desc[UR12][R18.64], R26 ;  /* 0x0000001a12006986 */ /* 0x0003e6000c10150c */
[----:B--2---:R-:W-:Y:S01]  /*46e90*/  IMAD.WIDE R22, R0, 0x2, R12 ;  /* 0x0000000200167825 */ /* 0x004fe200078e020c */
[----:B------:R-:W2:Y:S04]  /*46ea0*/  LDL.LU R28, [R1+0x8c] ;  /* 0x00008c00011c7983 */ /* 0x000ea80000300800 */
[----:B---3--:R3:W-:Y:S01]  /*46eb0*/  @P1 STG.E.U16 desc[UR12][R16.64], R8 ;  /* 0x0000000810001986 */ /* 0x0087e2000c10150c */
[----:B-1----:R-:W-:-:S05]  /*46ec0*/  PRMT R26, R8, 0x7632, R26 ;  /* 0x00007632081a7816 */ /* 0x002fca000000001a */
[----:B------:R1:W-:Y:S04]  /*46ed0*/  @P4 STG.E.U16 desc[UR12][R22.64], R26 ;  /* 0x0000001a16004986 */ /* 0x0003e8000c10150c */
[----:B---3--:R-:W3:Y:S04]  /*46ee0*/  LDL.LU R8, [R1+0x7c] ;  /* 0x00007c0001087983 */ /* 0x008ee80000300800 */
[----:B-1----:R-:W4:Y:S01]  /*46ef0*/  LDL.LU R23, [R1+0x9c] ;  /* 0x00009c0001177983 */ /* 0x002f220000300800 */
[----:B------:R-:W-:Y:S01]  /*46f00*/  ISETP.LT.AND P6, PT, R7, UR10, !P5 ;  /* 0x0000000a07007c0c */ /* 0x000fe2000efc1270 */
[----:B------:R-:W-:Y:S01]  /*46f10*/  IMAD.WIDE R18, R0, 0x2, R14 ;  /* 0x0000000200127825 */ /* 0x000fe200078e020e */
[----:B------:R-:W-:-:S11]  /*46f20*/  PRMT R25, R4, 0x7632, R25 ;  /* 0x0000763204197816 */ /* 0x000fd60000000019 */
[----:B------:R1:W-:Y:S04]  /*46f30*/  @P6 STG.E.U16 desc[UR12][R18.64], R4 ;  /* 0x0000000412006986 */ /* 0x0003e8000c10150c */
[----:B-1----:R-:W3:Y:S01]  /*46f40*/  LDL.LU R4, [R1+0x6c] ;  /* 0x00006c0001047983 */ /* 0x002ee20000300800 */
[----:B------:R-:W-:Y:S01]  /*46f50*/  ISETP.LT.AND P5, PT, R11, UR10, !P5 ;  /* 0x0000000a0b007c0c */ /* 0x000fe2000efa1270 */
[----:B------:R-:W-:Y:S01]  /*46f60*/  IMAD.WIDE R16, R0, 0x2, R20 ;  /* 0x0000000200107825 */ /* 0x000fe200078e0214 */
[----:B------:R-:W-:Y:S02]  /*46f70*/  ISETP.LT.AND P3, PT, R5, UR10, !P2 ;  /* 0x0000000a05007c0c */ /* 0x000fe4000d761270 */
[----:B------:R-:W-:Y:S01]  /*46f80*/  ISETP.LT.AND P1, PT, R10, UR10, !P2 ;  /* 0x0000000a0a007c0c */ /* 0x000fe2000d721270 */
[----:B------:R-:W-:-:S02]  /*46f90*/  VIADD R0, R0, UR4 ;  /* 0x0000000400007c36 */ /* 0x000fc40008000000 */
[----:B------:R-:W-:Y:S02]  /*46fa0*/  VIADD R24, R6, 0x8 ;  /* 0x0000000806187836 */ /* 0x000fe40000000000 */
[----:B------:R-:W-:-:S04]  /*46fb0*/  IMAD.WIDE R18, R0, 0x2, R2 ;  /* 0x0000000200127825 */ /* 0x000fc800078e0202 */
[----:B------:R1:W-:Y:S01]  /*46fc0*/  @P5 STG.E.U16 desc[UR12][R16.64], R25 ;  /* 0x0000001910005986 */ /* 0x0003e2000c10150c */
[----:B------:R-:W-:Y:S02]  /*46fd0*/  ISETP.LT.AND P5, PT, R7, UR10, !P2 ;  /* 0x0000000a07007c0c */ /* 0x000fe4000d7a1270 */
[----:B------:R-:W-:Y:S02]  /*46fe0*/  ISETP.LT.AND P2, PT, R11, UR10, !P2 ;  /* 0x0000000a0b007c0c */ /* 0x000fe4000d741270 */
[----:B------:R-:W-:Y:S01]  /*46ff0*/  ISETP.GE.AND P4, PT, R24, UR11, PT ;  /* 0x0000000b18007c0c */ /* 0x000fe2000bf86270 */
[C---:B------:R-:W-:Y:S02]  /*47000*/  VIADD R24, R0.reuse, UR4 ;  /* 0x0000000400187c36 */ /* 0x040fe40008000000 */
[----:B-1----:R-:W-:Y:S01]  /*47010*/  IMAD.WIDE R16, R0, 0x2, R12 ;  /* 0x0000000200107825 */ /* 0x002fe200078e020c */
[----:B------:R-:W-:Y:S02]  /*47020*/  ISETP.LT.AND P6, PT, R5, UR10, !P0 ;  /* 0x0000000a05007c0c */ /* 0x000fe4000c7c1270 */
[----:B----4-:R-:W-:Y:S01]  /*47030*/  PRMT R22, R23, 0x7632, R22 ;  /* 0x0000763217167816 */ /* 0x010fe20000000016 */
[----:B------:R-:W-:Y:S04]  /*47040*/  @P3 STG.E.U16 desc[UR12][R18.64], R23 ;  /* 0x0000001712003986 */ /* 0x000fe8000c10150c */
[----:B------:R1:W-:Y:S01]  /*47050*/  @P1 STG.E.U16 desc[UR12][R16.64], R22 ;  /* 0x0000001610001986 */ /* 0x0003e2000c10150c */
[----:B------:R-:W-:Y:S01]  /*47060*/  ISETP.LT.AND P1, PT, R10, UR10, !P0 ;  /* 0x0000000a0a007c0c */ /* 0x000fe2000c721270 */
[----:B-1----:R-:W-:-:S04]  /*47070*/  IMAD.WIDE R22, R0, 0x2, R14 ;  /* 0x0000000200167825 */ /* 0x002fc800078e020e */
[----:B------:R-:W-:Y:S01]  /*47080*/  IMAD.WIDE R16, R0, 0x2, R20 ;  /* 0x0000000200107825 */ /* 0x000fe200078e0214 */
[----:B--2---:R-:W-:Y:S01]  /*47090*/  PRMT R0, R28, 0x7632, R0 ;  /* 0x000076321c007816 */ /* 0x004fe20000000000 */
[----:B------:R1:W-:Y:S02]  /*470a0*/  @P5 STG.E.U16 desc[UR12][R22.64], R28 ;  /* 0x0000001c16005986 */ /* 0x0003e4000c10150c */
[----:B------:R-:W-:Y:S02]  /*470b0*/  IMAD.WIDE R18, R24, 0x2, R2 ;  /* 0x0000000218127825 */ /* 0x000fe400078e0202 */
[----:B------:R2:W-:Y:S01]  /*470c0*/  @P2 STG.E.U16 desc[UR12][R16.64], R0 ;  /* 0x0000000010002986 */ /* 0x0005e2000c10150c */
[----:B------:R-:W-:-:S03]  /*470d0*/  ISETP.LT.AND P2, PT, R7, UR10, !P0 ;  /* 0x0000000a07007c0c */ /* 0x000fc6000c741270 */
[----:B---3--:R3:W-:Y:S01]  /*470e0*/  @P6 STG.E.U16 desc[UR12][R18.64], R8 ;  /* 0x0000000812006986 */ /* 0x0087e2000c10150c */
[----:B-1----:R-:W-:Y:S01]  /*470f0*/  PRMT R22, R8, 0x7632, R22 ;  /* 0x0000763208167816 */ /* 0x002fe20000000016 */
[----:B--2---:R-:W-:Y:S01]  /*47100*/  IMAD.WIDE R16, R24, 0x2, R12 ;  /* 0x0000000218107825 */ /* 0x004fe200078e020c */
[----:B------:R-:W-:Y:S01]  /*47110*/  PRMT R29, R4, 0x7632, R29 ;  /* 0x00007632041d7816 */ /* 0x000fe2000000001d */
[----:B---3--:R-:W2:Y:S04]  /*47120*/  LDL.LU R8, [R1+0x30] ;  /* 0x0000300001087983 */ /* 0x008ea80000300800 */
[----:B------:R1:W-:Y:S02]  /*47130*/  @P1 STG.E.U16 desc[UR12][R16.64], R22 ;  /* 0x0000001610001986 */ /* 0x0003e4000c10150c */
[----:B-1----:R-:W-:-:S05]  /*47140*/  IMAD.WIDE R16, R24, 0x2, R14 ;  /* 0x0000000218107825 */ /* 0x002fca00078e020e */
[----:B------:R1:W-:Y:S04]  /*47150*/  @P2 STG.E.U16 desc[UR12][R16.64], R4 ;  /* 0x0000000410002986 */ /* 0x0003e8000c10150c */
[----:B-1----:R-:W3:Y:S01]  /*47160*/  LDL.LU R4, [R1+0x20] ;  /* 0x0000200001047983 */ /* 0x002ee20000300800 */
[----:B------:R-:W-:Y:S01]  /*47170*/  ISETP.LT.AND P0, PT, R11, UR10, !P0 ;  /* 0x0000000a0b007c0c */ /* 0x000fe2000c701270 */
[----:B------:R-:W-:Y:S01]  /*47180*/  IMAD.WIDE R18, R24, 0x2, R20 ;  /* 0x0000000218127825 */ /* 0x000fe200078e0214 */
[----:B------:R-:W-:Y:S02]  /*47190*/  ISETP.LT.AND P5, PT, R5, UR10, !P4 ;  /* 0x0000000a05007c0c */ /* 0x000fe4000e7a1270 */
[----:B------:R-:W-:Y:S01]  /*471a0*/  ISETP.LT.AND P6, PT, R10, UR10, !P4 ;  /* 0x0000000a0a007c0c */ /* 0x000fe2000e7c1270 */
[----:B------:R-:W-:-:S02]  /*471b0*/  VIADD R25, R6, 0x9 ;  /* 0x0000000906197836 */ /* 0x000fc40000000000 */
[----:B------:R-:W-:Y:S01]  /*471c0*/  VIADD R0, R24, UR4 ;  /* 0x0000000418007c36 */ /* 0x000fe20008000000 */
[----:B---3--:R1:W-:Y:S04]  /*471d0*/  STL [R1+0x1c0c], R4 ;  /* 0x001c0c0401007387 */ /* 0x0083e80000100800 */
[----:B-1----:R-:W3:Y:S04]  /*471e0*/  LDL.LU R4, [R1+0x40] ;  /* 0x0000400001047983 */ /* 0x002ee80000300800 */
[----:B------:R1:W-:Y:S01]  /*471f0*/  @P0 STG.E.U16 desc[UR12][R18.64], R29 ;  /* 0x0000001d12000986 */ /* 0x0003e2000c10150c */
[----:B------:R-:W-:Y:S01]  /*47200*/  ISETP.LT.AND P0, PT, R7, UR10, !P4 ;  /* 0x0000000a07007c0c */ /* 0x000fe2000e701270 */
[C---:B------:R-:W-:Y:S01]  /*47210*/  IMAD.WIDE R22, R0.reuse, 0x2, R2 ;  /* 0x0000000200167825 */ /* 0x040fe200078e0202 */
[----:B------:R-:W-:Y:S01]  /*47220*/  ISETP.GE.AND P3, PT, R25, UR11, PT ;  /* 0x0000000b19007c0c */ /* 0x000fe2000bf66270 */
[----:B------:R-:W4:Y:S01]  /*47230*/  LDL.LU R28, [R1+0x44] ;  /* 0x00004400011c7983 */ /* 0x000f220000300800 */
[----:B------:R-:W-:Y:S01]  /*47240*/  PRMT R27, R9, 0x7632, R27 ;  /* 0x00007632091b7816 */ /* 0x000fe2000000001b */
[----:B------:R-:W-:-:S02]  /*47250*/  IMAD.WIDE R24, R0, 0x2, R12 ;  /* 0x0000000200187825 */ /* 0x000fc400078e020c */
[----:B------:R0:W-:Y:S02]  /*47260*/  @P5 STG.E.U16 desc[UR12][R22.64], R9 ;  /* 0x0000000916005986 */ /* 0x0001e4000c10150c */
[----:B-1----:R-:W-:Y:S02]  /*47270*/  IMAD.WIDE R18, R0, 0x2, R14 ;  /* 0x0000000200127825 */ /* 0x002fe400078e020e */
[----:B------:R-:W-:Y:S04]  /*47280*/  @P6 STG.E.U16 desc[UR12][R24.64], R27 ;  /* 0x0000001b18006986 */ /* 0x000fe8000c10150c */
[----:B0-----:R-:W2:Y:S01]  /*47290*/  LDL.LU R9, [R1+0x54] ;  /* 0x0000540001097983 */ /* 0x001ea20000300800 */
[----:B---3--:R-:W-:-:S03]  /*472a0*/  PRMT R29, R4, 0x7632, R29 ;  /* 0x00007632041d7816 */ /* 0x008fc6000000001d */
[----:B------:R0:W-:Y:S04]  /*472b0*/  @P0 STG.E.U16 desc[UR12][R18.64], R4 ;  /* 0x0000000412000986 */ /* 0x0001e8000c10150c */
[----:B0-----:R-:W3:Y:S01]  /*472c0*/  LDL.LU R4, [R1+0x1c0c] ;  /* 0x001c0c0001047983 */ /* 0x001ee20000300800 */
[----:B------:R-:W-:Y:S02]  /*472d0*/  ISETP.LT.AND P4, PT, R11, UR10, !P4 ;  /* 0x0000000a0b007c0c */ /* 0x000fe4000e781270 */
[----:B------:R-:W-:Y:S01]  /*472e0*/  ISETP.LT.AND P5, PT, R5, UR10, !P3 ;  /* 0x0000000a05007c0c */ /* 0x000fe2000dfa1270 */
[----:B------:R-:W-:Y:S01]  /*472f0*/  VIADD R16, R0, UR4 ;  /* 0x0000000400107c36 */ /* 0x000fe20008000000 */
[----:B------:R-:W-:Y:S01]  /*47300*/  ISETP.LT.AND P6, PT, R10, UR10, !P3 ;  /* 0x0000000a0a007c0c */ /* 0x000fe2000dfc1270 */
[----:B------:R-:W-:Y:S01]  /*47310*/  IMAD.WIDE R22, R0, 0x2, R20 ;  /* 0x0000000200167825 */ /* 0x000fe200078e0214 */
[----:B------:R-:W-:-:S03]  /*47320*/  ISETP.LT.AND P2, PT, R7, UR10, !P3 ;  /* 0x0000000a07007c0c */ /* 0x000fc6000df41270 */
[----:B------:R-:W-:Y:S02]  /*47330*/  VIADD R26, R6, 0xa ;  /* 0x0000000a061a7836 */ /* 0x000fe40000000000 */
[----:B------:R-:W-:Y:S01]  /*47340*/  IMAD.WIDE R24, R16, 0x2, R2 ;  /* 0x0000000210187825 */ /* 0x000fe200078e0202 */
[----:B--2---:R-:W-:Y:S01]  /*47350*/  PRMT R0, R8, 0x7632, R0 ;  /* 0x0000763208007816 */ /* 0x004fe20000000000 */
[----:B------:R-:W-:Y:S01]  /*47360*/  @P4 STG.E.U16 desc[UR12][R22.64], R29 ;  /* 0x0000001d16004986 */ /* 0x000fe2000c10150c */
[----:B------:R-:W-:Y:S01]  /*47370*/  ISETP.GE.AND P1, PT, R26, UR11, PT ;  /* 0x0000000b1a007c0c */ /* 0x000fe2000bf26270 */
[C---:B------:R-:W-:Y:S02]  /*47380*/  IMAD.WIDE R26, R16.reuse, 0x2, R12 ;  /* 0x00000002101a7825 */ /* 0x040fe400078e020c */
[----:B------:R0:W-:Y:S02]  /*47390*/  @P5 STG.E.U16 desc[UR12][R24.64], R8 ;  /* 0x0000000818005986 */ /* 0x0001e4000c10150c */
[----:B------:R-:W-:-:S02]  /*473a0*/  IMAD.WIDE R18, R16, 0x2, R14 ;  /* 0x0000000210127825 */ /* 0x000fc400078e020e */
[----:B------:R-:W-:Y:S04]  /*473b0*/  @P6 STG.E.U16 desc[UR12][R26.64], R0 ;  /* 0x000000001a006986 */ /* 0x000fe8000c10150c */
[----:B0-----:R-:W2:Y:S01]  /*473c0*/  LDL.LU R8, [R1+0x34] ;  /* 0x0000340001087983 */ /* 0x001ea20000300800 */
[----:B------:R-:W-:-:S03]  /*473d0*/  ISETP.LT.AND P3, PT, R11, UR10, !P3 ;  /* 0x0000000a0b007c0c */ /* 0x000fc6000df61270 */
[----:B---3--:R0:W-:Y:S01]  /*473e0*/  @P2 STG.E.U16 desc[UR12][R18.64], R4 ;  /* 0x0000000412002986 */ /* 0x0081e2000c10150c */
[----:B------:R-:W-:-:S03]  /*473f0*/  PRMT R29, R4, 0x7632, R29 ;  /* 0x00007632041d7816 */ /* 0x000fc6000000001d */
[----:B0-----:R-:W3:Y:S01]  /*47400*/  LDL.LU R4, [R1+0x24] ;  /* 0x0000240001047983 */ /* 0x001ee20000300800 */
[----:B------:R-:W-:Y:S01]  /*47410*/  ISETP.LT.AND P4, PT, R5, UR10, !P1 ;  /* 0x0000000a05007c0c */ /* 0x000fe2000cf81270 */
[----:B------:R-:W-:Y:S01]  /*47420*/  VIADD R17, R6, 0xb ;  /* 0x0000000b06117836 */ /* 0x000fe20000000000 */
[----:B------:R-:W-:Y:S01]  /*47430*/  ISETP.LT.AND P5, PT, R10, UR10, !P1 ;  /* 0x0000000a0a007c0c */ /* 0x000fe2000cfa1270 */
[C---:B------:R-:W-:Y:S01]  /*47440*/  VIADD R0, R16.reuse, UR4 ;  /* 0x0000000410007c36 */ /* 0x040fe20008000000 */
[----:B------:R-:W-:Y:S02]  /*47450*/  ISETP.LT.AND P6, PT, R7, UR10, !P1 ;  /* 0x0000000a07007c0c */ /* 0x000fe4000cfc1270 */
[----:B------:R-:W-:Y:S01]  /*47460*/  ISETP.GE.AND P0, PT, R17, UR11, PT ;  /* 0x0000000b11007c0c */ /* 0x000fe2000bf06270 */
[----:B------:R-:W-:Y:S01]  /*47470*/  IMAD.WIDE R16, R16, 0x2, R20 ;  /* 0x0000000210107825 */ /* 0x000fe200078e0214 */
[----:B------:R-:W-:-:S03]  /*47480*/  PRMT R27, R9, 0x7632, R27 ;  /* 0x00007632091b7816 */ /* 0x000fc6000000001b */
[C---:B------:R-:W-:Y:S01]  /*47490*/  IMAD.WIDE R18, R0.reuse, 0x2, R2 ;  /* 0x0000000200127825 */ /* 0x040fe200078e0202 */
[----:B------:R-:W-:Y:S03]  /*474a0*/  @P3 STG.E.U16 desc[UR12][R16.64], R29 ;  /* 0x0000001d10003986 */ /* 0x000fe6000c10150c */
[C---:B------:R-:W-:Y:S01]  /*474b0*/  IMAD.WIDE R22, R0.reuse, 0x2, R12 ;  /* 0x0000000200167825 */ /* 0x040fe200078e020c */
[----:B------:R0:W-:Y:S01]  /*474c0*/  @P4 STG.E.U16 desc[UR12][R18.64], R9 ;  /* 0x0000000912004986 */ /* 0x0001e2000c10150c */
[----:B------:R-:W-:Y:S02]  /*474d0*/  ISETP.LT.AND P1, PT, R11, UR10, !P1 ;  /* 0x0000000a0b007c0c */ /* 0x000fe4000cf21270 */
[----:B------:R-:W-:Y:S01]  /*474e0*/  IMAD.WIDE R24, R0, 0x2, R14 ;  /* 0x0000000200187825 */ /* 0x000fe200078e020e */
[----:B------:R-:W-:Y:S01]  /*474f0*/  @P5 STG.E.U16 desc[UR12][R22.64], R27 ;  /* 0x0000001b16005986 */ /* 0x000fe2000c10150c */
[----:B------:R-:W-:-:S02]  /*47500*/  ISETP.LT.AND P4, PT, R5, UR10, !P0 ;  /* 0x0000000a05007c0c */ /* 0x000fc4000c781270 */
[----:B------:R-:W-:Y:S01]  /*47510*/  ISETP.LT.AND P5, PT, R10, UR10, !P0 ;  /* 0x0000000a0a007c0c */ /* 0x000fe2000c7a1270 */
[----:B----4-:R1:W-:Y:S04]  /*47520*/  @P6 STG.E.U16 desc[UR12][R24.64], R28 ;  /* 0x0000001c18006986 */ /* 0x0103e8000c10150c */
[----:B0-----:R-:W4:Y:S01]  /*47530*/  LDL.LU R9, [R1+0x58] ;  /* 0x0000580001097983 */ /* 0x001f220000300800 */
[----:B------:R-:W-:Y:S01]  /*47540*/  ISETP.LT.AND P6, PT, R7, UR10, !P0 ;  /* 0x0000000a07007c0c */ /* 0x000fe2000c7c1270 */
[----:B------:R-:W-:Y:S02]  /*47550*/  VIADD R17, R6, 0xd ;  /* 0x0000000d06117836 */ /* 0x000fe40000000000 */
[----:B------:R-:W-:Y:S02]  /*47560*/  VIADD R16, R0, UR4 ;  /* 0x0000000400107c36 */ /* 0x000fe40008000000 */
[----:B------:R-:W-:Y:S01]  /*47570*/  VIADD R26, R6, 0xc ;  /* 0x0000000c061a7836 */ /* 0x000fe20000000000 */
[----:B------:R-:W-:Y:S01]  /*47580*/  PRMT R29, R28, 0x7632, R29 ;  /* 0x000076321c1d7816 */ /* 0x000fe2000000001d */
[----:B------:R-:W-:Y:S01]  /*47590*/  IMAD.WIDE R18, R0, 0x2, R20 ;  /* 0x0000000200127825 */ /* 0x000fe200078e0214 */
[----:B------:R-:W-:Y:S01]  /*475a0*/  ISETP.LT.AND P0, PT, R11, UR10, !P0 ;  /* 0x0000000a0b007c0c */ /* 0x000fe2000c701270 */
[----:B-1----:R-:W4:Y:S01]  /*475b0*/  LDL.LU R28, [R1+0x48] ;  /* 0x00004800011c7983 */ /* 0x002f220000300800 */
[----:B------:R-:W-:Y:S01]  /*475c0*/  ISETP.GE.AND P3, PT, R17, UR11, PT ;  /* 0x0000000b11007c0c */ /* 0x000fe2000bf66270 */
[----:B------:R-:W-:Y:S01]  /*475d0*/  IMAD.WIDE R22, R16, 0x2, R2 ;  /* 0x0000000210167825 */ /* 0x000fe200078e0202 */
[----:B--2---:R-:W-:-:S02]  /*475e0*/  PRMT R0, R8, 0x7632, R0 ;  /* 0x0000763208007816 */ /* 0x004fc40000000000 */
[----:B------:R-:W-:Y:S01]  /*475f0*/  ISETP.GE.AND P2, PT, R26, UR11, PT ;  /* 0x0000000b1a007c0c */ /* 0x000fe2000bf46270 */
[----:B------:R-:W-:Y:S01]  /*47600*/  IMAD.WIDE R24, R16, 0x2, R12 ;  /* 0x0000000210187825 */ /* 0x000fe200078e020c */
[----:B------:R-:W-:Y:S03]  /*47610*/  @P1 STG.E.U16 desc[UR12][R18.64], R29 ;  /* 0x0000001d12001986 */ /* 0x000fe6000c10150c */
[----:B------:R-:W-:Y:S02]  /*47620*/  VIADD R17, R6, 0xe ;  /* 0x0000000e06117836 */ /* 0x000fe40000000000 */
[----:B------:R-:W-:Y:S01]  /*47630*/  IMAD.WIDE R26, R16, 0x2, R14 ;  /* 0x00000002101a7825 */ /* 0x000fe200078e020e */
[----:B------:R0:W-:Y:S02]  /*47640*/  @P4 STG.E.U16 desc[UR12][R22.64], R8 ;  /* 0x0000000816004986 */ /* 0x0001e4000c10150c */
[----:B------:R-:W-:-:S02]  /*47650*/  ISETP.GE.AND P1, PT, R17, UR11, PT ;  /* 0x0000000b11007c0c */ /* 0x000fc4000bf26270 */
[----:B------:R1:W-:Y:S04]  /*47660*/  @P5 STG.E.U16 desc[UR12][R24.64], R0 ;  /* 0x0000000018005986 */ /* 0x0003e8000c10150c */
[----:B0-----:R-:W2:Y:S01]  /*47670*/  LDL.LU R8, [R1+0x1c08] ;  /* 0x001c080001087983 */ /* 0x001ea20000300800 */
[C---:B-1----:R-:W-:Y:S02]  /*47680*/  VIADD R0, R16.reuse, UR4 ;  /* 0x0000000410007c36 */ /* 0x042fe40008000000 */
[----:B------:R-:W-:Y:S01]  /*47690*/  IMAD.WIDE R16, R16, 0x2, R20 ;  /* 0x0000000210107825 */ /* 0x000fe200078e0214 */
[----:B---3--:R0:W-:Y:S01]  /*476a0*/  @P6 STG.E.U16 desc[UR12][R26.64], R4 ;  /* 0x000000041a006986 */ /* 0x0081e2000c10150c */
[----:B------:R-:W-:-:S05]  /*476b0*/  PRMT R29, R4, 0x7632, R29 ;  /* 0x00007632041d7816 */ /* 0x000fca000000001d */
[----:B------:R-:W-:Y:S01]  /*476c0*/  @P0 STG.E.U16 desc[UR12][R16.64], R29 ;  /* 0x0000001d10000986 */ /* 0x000fe2000c10150c */
[----:B0-----:R-:W-:-:S03]  /*476d0*/  VIADD R26, R6, 0xf ;  /* 0x0000000f061a7836 */ /* 0x001fc60000000000 */
[----:B------:R-:W3:Y:S02]  /*476e0*/  LDL.LU R4, [R1+0x28] ;  /* 0x0000280001047983 */ /* 0x000ee40000300800 */
[----:B------:R-:W-:Y:S02]  /*476f0*/  ISETP.GE.AND P0, PT, R26, UR11, PT ;  /* 0x0000000b1a007c0c */ /* 0x000fe4000bf06270 */
[----:B------:R-:W2:Y:S01]  /*47700*/  LDL.LU R26, [R1+0x38] ;  /* 0x00003800011a7983 */ /* 0x000ea20000300800 */
[----:B------:R-:W-:Y:S02]  /*47710*/  ISETP.LT.AND P4, PT, R5, UR10, !P2 ;  /* 0x0000000a05007c0c */ /* 0x000fe4000d781270 */
[----:B------:R-:W-:Y:S01]  /*47720*/  ISETP.LT.AND P5, PT, R10, UR10, !P2 ;  /* 0x0000000a0a007c0c */ /* 0x000fe2000d7a1270 */
[----:B------:R-:W-:Y:S01]  /*47730*/  IMAD.WIDE R18, R0, 0x2, R2 ;  /* 0x0000000200127825 */ /* 0x000fe200078e0202 */
[----:B------:R-:W-:-:S03]  /*47740*/  ISETP.LT.AND P6, PT, R7, UR10, !P2 ;  /* 0x0000000a07007c0c */ /* 0x000fc6000d7c1270 */
[----:B------:R-:W-:Y:S01]  /*47750*/  IMAD.WIDE R22, R0, 0x2, R12 ;  /* 0x0000000200167825 */ /* 0x000fe200078e020c */
[----:B----4-:R-:W-:Y:S02]  /*47760*/  PRMT R27, R9, 0x7632, R27 ;  /* 0x00007632091b7816 */ /* 0x010fe4000000001b */
[----:B------:R-:W-:-:S03]  /*47770*/  ISETP.LT.AND P2, PT, R11, UR10, !P2 ;  /* 0x0000000a0b007c0c */ /* 0x000fc6000d741270 */
[----:B------:R0:W-:Y:S01]  /*47780*/  @P4 STG.E.U16 desc[UR12][R18.64], R9 ;  /* 0x0000000912004986 */ /* 0x0001e2000c10150c */
[----:B------:R-:W-:-:S03]  /*47790*/  IMAD.WIDE R24, R0, 0x2, R14 ;  /* 0x0000000200187825 */ /* 0x000fc600078e020e */
[----:B------:R1:W-:Y:S01]  /*477a0*/  @P5 STG.E.U16 desc[UR12][R22.64], R27 ;  /* 0x0000001b16005986 */ /* 0x0003e2000c10150c */
[----:B------:R-:W-:-:S03]  /*477b0*/  ISETP.LT.AND P4, PT, R5, UR10, !P3 ;  /* 0x0000000a05007c0c */ /* 0x000fc6000df81270 */
[----:B0-----:R-:W4:Y:S04]  /*477c0*/  LDL.LU R9, [R1+0x1c04] ;  /* 0x001c040001097983 */ /* 0x001f280000300800 */
[----:B-1----:R-:W4:Y:S01]  /*477d0*/  LDL.LU R27, [R1+0x5c] ;  /* 0x00005c00011b7983 */ /* 0x002f220000300800 */
[----:B------:R-:W-:-:S03]  /*477e0*/  PRMT R18, R28, 0x7632, R18 ;  /* 0x000076321c127816 */ /* 0x000fc60000000012 */
[----:B------:R0:W-:Y:S01]  /*477f0*/  @P6 STG.E.U16 desc[UR12][R24.64], R28 ;  /* 0x0000001c18006986 */ /* 0x0001e2000c10150c */
[----:B------:R-:W-:Y:S01]  /*47800*/  IMAD.WIDE R16, R0, 0x2, R20 ;  /* 0x0000000200107825 */ /* 0x000fe200078e0214 */
[----:B------:R-:W-:-:S03]  /*47810*/  ISETP.LT.AND P5, PT, R10, UR10, !P3 ;  /* 0x0000000a0a007c0c */ /* 0x000fc6000dfa1270 */
[----:B------:R-:W-:Y:S01]  /*47820*/  VIADD R0, R0, UR4 ;  /* 0x0000000400007c36 */ /* 0x000fe20008000000 */
[----:B------:R-:W-:Y:S01]  /*47830*/  ISETP.LT.AND P6, PT, R7, UR10, !P3 ;  /* 0x0000000a07007c0c */ /* 0x000fe2000dfc1270 */
[----:B0-----:R-:W4:Y:S04]  /*47840*/  LDL.LU R28, [R1+0x4c] ;  /* 0x00004c00011c7983 */ /* 0x001f280000300800 */
[----:B------:R0:W-:Y:S01]  /*47850*/  @P2 STG.E.U16 desc[UR12][R16.64], R18 ;  /* 0x0000001210002986 */ /* 0x0001e2000c10150c */
[----:B------:R-:W-:-:S04]  /*47860*/  IMAD.WIDE R22, R0, 0x2, R14 ;  /* 0x0000000200167825 */ /* 0x000fc800078e020e */
[----:B0-----:R-:W-:-:S04]  /*47870*/  IMAD.WIDE R16, R0, 0x2, R2 ;  /* 0x0000000200107825 */ /* 0x001fc800078e0202 */
[----:B------:R-:W-:Y:S01]  /*47880*/  IMAD.WIDE R18, R0, 0x2, R12 ;  /* 0x0000000200127825 */ /* 0x000fe200078e020c */
[----:B--2---:R-:W-:Y:S01]  /*47890*/  PRMT R25, R26, 0x7632, R25 ;  /* 0x000076321a197816 */ /* 0x004fe20000000019 */
[----:B------:R0:W-:Y:S04]  /*478a0*/  @P4 STG.E.U16 desc[UR12][R16.64], R26 ;  /* 0x0000001a10004986 */ /* 0x0001e8000c10150c */
[----:B------:R1:W-:Y:S04]  /*478b0*/  @P5 STG.E.U16 desc[UR12][R18.64], R25 ;  /* 0x0000001912005986 */ /* 0x0003e8000c10150c */
[----:B0-----:R-:W2:Y:S04]  /*478c0*/  LDL.LU R26, [R1+0x3c] ;  /* 0x00003c00011a7983 */ /* 0x001ea80000300800 */
[----:B---3--:R0:W-:Y:S01]  /*478d0*/  @P6 STG.E.U16 desc[UR12][R22.64], R4 ;  /* 0x0000000416006986 */ /* 0x0081e2000c10150c */
[----:B-1----:R-:W-:-:S03]  /*478e0*/  PRMT R19, R4, 0x7632, R19 ;  /* 0x0000763204137816 */ /* 0x002fc60000000013 */
[----:B0-----:R-:W3:Y:S01]  /*478f0*/  LDL.LU R4, [R1+0x2c] ;  /* 0x00002c0001047983 */ /* 0x001ee20000300800 */
[----:B------:R-:W-:Y:S02]  /*47900*/  ISETP.LT.AND P3, PT, R11, UR10, !P3 ;  /* 0x0000000a0b007c0c */ /* 0x000fe4000df61270 */
[----:B------:R-:W-:Y:S01]  /*47910*/  ISETP.LT.AND P4, PT, R5, UR10, !P1 ;  /* 0x0000000a05007c0c */ /* 0x000fe2000cf81270 */
[----:B------:R-:W-:Y:S01]  /*47920*/  IMAD.WIDE R16, R0, 0x2, R20 ;  /* 0x0000000200107825 */ /* 0x000fe200078e0214 */
[----:B------:R-:W-:Y:S02]  /*47930*/  ISETP.LT.AND P5, PT, R10, UR10, !P1 ;  /* 0x0000000a0a007c0c */ /* 0x000fe4000cfa1270 */
[----:B------:R-:W-:Y:S01]  /*47940*/  ISETP.LT.AND P6, PT, R7, UR10, !P1 ;  /* 0x0000000a07007c0c */ /* 0x000fe2000cfc1270 */
[C---:B------:R-:W-:Y:S02]  /*47950*/  VIADD R24, R6.reuse, 0x10 ;  /* 0x0000001006187836 */ /* 0x040fe40000000000 */
[----:B------:R-:W-:-:S02]  /*47960*/  VIADD R18, R6, 0x11 ;  /* 0x0000001106127836 */ /* 0x000fc40000000000 */
[----:B------:R-:W-:Y:S01]  /*47970*/  VIADD R0, R0, UR4 ;  /* 0x0000000400007c36 */ /* 0x000fe20008000000 */
[----:B------:R-:W-:Y:S01]  /*47980*/  ISETP.GE.AND P2, PT, R24, UR11, PT ;  /* 0x0000000b18007c0c */ /* 0x000fe2000bf46270 */
[----:B------:R0:W-:Y:S01]  /*47990*/  @P3 STG.E.U16 desc[UR12][R16.64], R19 ;  /* 0x0000001310003986 */ /* 0x0001e2000c10150c */
[----:B------:R-:W-:Y:S01]  /*479a0*/  ISETP.GE.AND P3, PT, R18, UR11, PT ;  /* 0x0000000b12007c0c */ /* 0x000fe2000bf66270 */
[C---:B------:R-:W-:Y:S01]  /*479b0*/  IMAD.WIDE R22, R0.reuse, 0x2, R14 ;  /* 0x0000000200167825 */ /* 0x040fe200078e020e */
[----:B----4-:R-:W-:Y:S02]  /*479c0*/  PRMT R24, R27, 0x7632, R24 ;  /* 0x000076321b187816 */ /* 0x010fe40000000018 */
[----:B------:R-:W-:Y:S01]  /*479d0*/  ISETP.LT.AND P1, PT, R11, UR10, !P1 ;  /* 0x0000000a0b007c0c */ /* 0x000fe2000cf21270 */
[----:B0-----:R-:W-:-:S04]  /*479e0*/  IMAD.WIDE R16, R0, 0x2, R2 ;  /* 0x0000000200107825 */ /* 0x001fc800078e0202 */
[----:B------:R-:W-:Y:S01]  /*479f0*/  IMAD.WIDE R18, R0, 0x2, R12 ;  /* 0x0000000200127825 */ /* 0x000fe200078e020c */
[----:B------:R0:W-:Y:S04]  /*47a00*/  @P4 STG.E.U16 desc[UR12][R16.64], R27 ;  /* 0x0000001b10004986 */ /* 0x0001e8000c10150c */
[----:B------:R1:W-:Y:S04]  /*47a10*/  @P5 STG.E.U16 desc[UR12][R18.64], R24 ;  /* 0x0000001812005986 */ /* 0x0003e8000c10150c */
[----:B------:R4:W-:Y:S01]  /*47a20*/  @P6 STG.E.U16 desc[UR12][R22.64], R28 ;  /* 0x0000001c16006986 */ /* 0x0009e2000c10150c */
[----:B------:R-:W-:-:S03]  /*47a30*/  ISETP.LT.AND P6, PT, R5, UR10, !P0 ;  /* 0x0000000a05007c0c */ /* 0x000fc6000c7c1270 */
[----:B0-----:R-:W3:Y:S01]  /*47a40*/  LDL.LU R27, [R1+0x10] ;  /* 0x00001000011b7983 */ /* 0x001ee20000300800 */
[----:B------:R-:W-:Y:S01]  /*47a50*/  IMAD.WIDE R16, R0, 0x2, R20 ;  /* 0x0000000200107825 */ /* 0x000fe200078e0214 */
[----:B-1----:R-:W-:-:S03]  /*47a60*/  PRMT R18, R28, 0x7632, R18 ;  /* 0x000076321c127816 */ /* 0x002fc60000000012 */
[----:B------:R-:W-:Y:S01]  /*47a70*/  VIADD R0, R0, UR4 ;  /* 0x0000000400007c36 */ /* 0x000fe20008000000 */
[----:B------:R-:W-:Y:S01]  /*47a80*/  ISETP.LT.AND P4, PT, R10, UR10, !P0 ;  /* 0x0000000a0a007c0c */ /* 0x000fe2000c781270 */
[----:B----4-:R-:W4:Y:S01]  /*47a90*/  LDL.LU R28, [R1+0xb0] ;  /* 0x0000b000011c7983 */ /* 0x010f220000300800 */
[----:B------:R-:W-:Y:S01]  /*47aa0*/  ISETP.LT.AND P5, PT, R7, UR10, !P0 ;  /* 0x0000000a07007c0c */ /* 0x000fe2000c7a1270 */
[----:B------:R-:W-:Y:S02]  /*47ab0*/  VIADD R22, R6, 0x12 ;  /* 0x0000001206167836 */ /* 0x000fe40000000000 */
[----:B------:R0:W-:Y:S03]  /*47ac0*/  @P1 STG.E.U16 desc[UR12][R16.64], R18 ;  /* 0x0000001210001986 */ /* 0x0001e6000c10150c */
[----:B------:R-:W-:Y:S01]  /*47ad0*/  ISETP.GE.AND P1, PT, R22, UR11, PT ;  /* 0x0000000b16007c0c */ /* 0x000fe2000bf26270 */
[----:B0-----:R-:W-:-:S04]  /*47ae0*/  IMAD.WIDE R18, R0, 0x2, R2 ;  /* 0x0000000200127825 */ /* 0x001fc800078e0202 */
[----:B------:R-:W-:Y:S01]  /*47af0*/  IMAD.WIDE R16, R0, 0x2, R12 ;  /* 0x0000000200107825 */ /* 0x000fe200078e020c */
[----:B--2---:R-:W-:Y:S01]  /*47b00*/  PRMT R22, R26, 0x7632, R22 ;  /* 0x000076321a167816 */ /* 0x004fe20000000016 */
[----:B------:R0:W-:Y:S04]  /*47b10*/  @P6 STG.E.U16 desc[UR12][R18.64], R26 ;  /* 0x0000001a12006986 */ /* 0x0001e8000c10150c */
[----:B------:R3:W-:Y:S01]  /*47b20*/  @P4 STG.E.U16 desc[UR12][R16.64], R22 ;  /* 0x0000001610004986 */ /* 0x0007e2000c10150c */
[----:B0-----:R-:W-:-:S03]  /*47b30*/  IMAD.WIDE R18, R0, 0x2, R14 ;  /* 0x0000000200127825 */ /* 0x001fc600078e020e */
[----:B------:R-:W2:Y:S01]  /*47b40*/  LDL.LU R26, [R1+0xa0] ;  /* 0x0000a000011a7983 */ /* 0x000ea20000300800 */
[----:B---3--:R-:W-:-:S03]  /*47b50*/  PRMT R22, R4, 0x7632, R22 ;  /* 0x0000763204167816 */ /* 0x008fc60000000016 */
[----:B------:R0:W-:Y:S04]  /*47b60*/  @P5 STG.E.U16 desc[UR12][R18.64], R4 ;  /* 0x0000000412005986 */ /* 0x0001e8000c10150c */
[----:B0-----:R-:W3:Y:S01]  /*47b70*/  LDL.LU R4, [R1] ;  /* 0x0000000001047983 */ /* 0x001ee20000300800 */
[----:B------:R-:W-:Y:S02]  /*47b80*/  ISETP.LT.AND P0, PT, R11, UR10, !P0 ;  /* 0x0000000a0b007c0c */ /* 0x000fe4000c701270 */
[----:B------:R-:W-:Y:S01]  /*47b90*/  ISETP.LT.AND P6, PT, R5, UR10, !P2 ;  /* 0x0000000a05007c0c */ /* 0x000fe2000d7c1270 */
[----:B------:R-:W-:Y:S01]  /*47ba0*/  IMAD.WIDE R16, R0, 0x2, R20 ;  /* 0x0000000200107825 */ /* 0x000fe200078e0214 */
[----:B------:R-:W-:-:S03]  /*47bb0*/  ISETP.LT.AND P4, PT, R10, UR10, !P2 ;  /* 0x0000000a0a007c0c */ /* 0x000fc6000d781270 */
[----:B------:R-:W-:Y:S01]  /*47bc0*/  VIADD R0, R0, UR4 ;  /* 0x0000000400007c36 */ /* 0x000fe20008000000 */
[----:B------:R-:W-:Y:S01]  /*47bd0*/  ISETP.LT.AND P5, PT, R7, UR10, !P2 ;  /* 0x0000000a07007c0c */ /* 0x000fe2000d7a1270 */
[----:B------:R-:W-:-:S04]  /*47be0*/  VIADD R18, R6, 0x13 ;  /* 0x0000001306127836 */ /* 0x000fc80000000000 */
[----:B------:R0:W-:Y:S01]  /*47bf0*/  @P0 STG.E.U16 desc[UR12][R16.64], R22 ;  /* 0x0000001610000986 */ /* 0x0001e2000c10150c */
[----:B------:R-:W-:Y:S01]  /*47c00*/  ISETP.GE.AND P0, PT, R18, UR11, PT ;  /* 0x0000000b12007c0c */ /* 0x000fe2000bf06270 */
[C---:B------:R-:W-:Y:S01]  /*47c10*/  IMAD.WIDE R18, R0.reuse, 0x2, R12 ;  /* 0x0000000200127825 */ /* 0x040fe200078e020c */
[----:B------:R-:W-:Y:S01]  /*47c20*/  ISETP.LT.AND P2, PT, R11, UR5, !P2 ;  /* 0x000000050b007c0c */ /* 0x000fe2000d741270 */
[----:B------:R-:W1:Y:S01]  /*47c30*/  LDCU UR10, c[0x0][0x398] ;  /* 0x00007300ff0a77ac */ /* 0x000e620008000800 */
[----:B------:R-:W1:Y:S01]  /*47c40*/  LDCU UR5, c[0x0][0x398] ;  /* 0x00007300ff0577ac */ /* 0x000e620008000800 */
[----:B0-----:R-:W-:Y:S01]  /*47c50*/  IMAD.WIDE R16, R0, 0x2, R2 ;  /* 0x0000000200107825 */ /* 0x001fe200078e0202 */
[----:B------:R-:W-:-:S03]  /*47c60*/  PRMT R24, R27, 0x7632, R24 ;  /* 0x000076321b187816 */ /* 0x000fc60000000018 */
[----:B------:R-:W-:Y:S01]  /*47c70*/  IMAD.WIDE R22, R0, 0x2, R14 ;  /* 0x0000000200167825 */ /* 0x000fe200078e020e */
[----:B------:R0:W-:Y:S01]  /*47c80*/  @P6 STG.E.U16 desc[UR12][R16.64], R27 ;  /* 0x0000001b10006986 */ /* 0x0001e2000c10150c */
[----:B------:R-:W-:Y:S01]  /*47c90*/  ISETP.LT.AND P6, PT, R5, UR6, !P3 ;  /* 0x0000000605007c0c */ /* 0x000fe2000dfc1270 */
[----:B------:R-:W1:Y:S02]  /*47ca0*/  LDCU UR6, c[0x0][0x398] ;  /* 0x00007300ff0677ac */ /* 0x000e640008000800 */
[----:B------:R4:W-:Y:S01]  /*47cb0*/  @P4 STG.E.U16 desc[UR12][R18.64], R24 ;  /* 0x0000001812004986 */ /* 0x0009e2000c10150c */
[----:B------:R-:W-:Y:S01]  /*47cc0*/  ISETP.LT.AND P4, PT, R10, UR7, !P3 ;  /* 0x000000070a007c0c */ /* 0x000fe2000df81270 */
[----:B------:R-:W1:Y:S02]  /*47cd0*/  LDCU UR7, c[0x0][0x398] ;  /* 0x00007300ff0777ac */ /* 0x000e640008000800 */
[----:B0-----:R-:W3:Y:S01]  /*47ce0*/  LDL.LU R27, [R1+0x14] ;  /* 0x00001400011b7983 */ /* 0x001ee20000300800 */
[----:B------:R-:W-:-:S03]  /*47cf0*/  IMAD.WIDE R16, R0, 0x2, R20 ;  /* 0x0000000200107825 */ /* 0x000fc600078e0214 */
[----:B----4-:R0:W-:Y:S01]  /*47d00*/  @P5 STG.E.U16 desc[UR12][R22.64], R28 ;  /* 0x0000001c16005986 */ /* 0x0101e2000c10150c */
[----:B------:R-:W-:Y:S01]  /*47d10*/  PRMT R18, R28, 0x7632, R18 ;  /* 0x000076321c127816 */ /* 0x000fe20000000012 */
[----:B------:R-:W-:Y:S01]  /*47d20*/  VIADD R19, R6, 0x14 ;  /* 0x0000001406137836 */ /* 0x000fe20000000000 */
[----:B------:R-:W-:Y:S01]  /*47d30*/  ISETP.LT.AND P5, PT, R7, UR8, !P3 ;  /* 0x0000000807007c0c */ /* 0x000fe2000dfa1270 */
[----:B------:R-:W-:Y:S01]  /*47d40*/  VIADD R0, R0, UR4 ;  /* 0x0000000400007c36 */ /* 0x000fe20008000000 */
[----:B------:R-:W4:Y:S01]  /*47d50*/  LDCU UR8, c[0x0][0x398] ;  /* 0x00007300ff0877ac */ /* 0x000f220008000800 */
[----:B------:R1:W-:Y:S04]  /*47d60*/  @P2 STG.E.U16 desc[UR12][R16.64], R18 ;  /* 0x0000001210002986 */ /* 0x0003e8000c10150c */
[----:B0-----:R-:W4:Y:S01]  /*47d70*/  LDL.LU R28, [R1+0xb4] ;  /* 0x0000b400011c7983 */ /* 0x001f220000300800 */
[----:B------:R-:W-:Y:S01]  /*47d80*/  ISETP.GE.AND P2, PT, R19, UR11, PT ;  /* 0x0000000b13007c0c */ /* 0x000fe2000bf46270 */
[----:B------:R-:W-:-:S04]  /*47d90*/  IMAD.WIDE R22, R0, 0x2, R14 ;  /* 0x0000000200167825 */ /* 0x000fc800078e020e */
[----:B-1----:R-:W-:-:S04]  /*47da0*/  IMAD.WIDE R16, R0, 0x2, R2 ;  /* 0x0000000200107825 */ /* 0x002fc800078e0202 */
[----:B------:R-:W-:Y:S01]  /*47db0*/  IMAD.WIDE R18, R0, 0x2, R12 ;  /* 0x0000000200127825 */ /* 0x000fe200078e020c */
[----:B--2---:R-:W-:Y:S01]  /*47dc0*/  PRMT R24, R26, 0x7632, R24 ;  /* 0x000076321a187816 */ /* 0x004fe20000000018 */
[----:B------:R-:W-:Y:S04]  /*47dd0*/  @P6 STG.E.U16 desc[UR12][R16.64], R26 ;  /* 0x0000001a10006986 */ /* 0x000fe8000c10150c */
[----:B------:R0:W-:Y:S04]  /*47de0*/  @P4 STG.E.U16 desc[UR12][R18.64], R24 ;  /* 0x0000001812004986 */ /* 0x0001e8000c10150c */
[----:B---3--:R1:W-:Y:S01]  /*47df0*/  @P5 STG.E.U16 desc[UR12][R22.64], R4 ;  /* 0x0000000416005986 */ /* 0x0083e2000c10150c */
[----:B0-----:R-:W-:-:S03]  /*47e00*/  PRMT R18, R4, 0x7632, R18 ;  /* 0x0000763204127816 */ /* 0x001fc60000000012 */
[----:B-1----:R-:W2:Y:S04]  /*47e10*/  LDL.LU R4, [R1+0xa4] ;  /* 0x0000a40001047983 */ /* 0x002ea80000300800 */
[----:B------:R-:W3:Y:S01]  /*47e20*/  LDL.LU R26, [R1+0x4] ;  /* 0x00000400011a7983 */ /* 0x000ee20000300800 */
[----:B------:R-:W-:Y:S01]  /*47e30*/  ISETP.LT.AND P3, PT, R11, UR9, !P3 ;  /* 0x000000090b007c0c */ /* 0x000fe2000df61270 */
[----:B------:R-:W-:Y:S01]  /*47e40*/  IMAD.WIDE R16, R0, 0x2, R20 ;  /* 0x0000000200107825 */ /* 0x000fe200078e0214 */
[----:B------:R-:W-:Y:S01]  /*47e50*/  ISETP.LT.AND P4, PT, R5, UR14, !P1 ;  /* 0x0000000e05007c0c */ /* 0x000fe2000cf81270 */
[----:B------:R-:W0:Y:S01]  /*47e60*/  LDCU UR9, c[0x0][0x398] ;  /* 0x00007300ff0977ac */ /* 0x000e220008000800 */
[----:B------:R-:W-:Y:S01]  /*47e70*/  ISETP.LT.AND P5, PT, R10, UR15, !P1 ;  /* 0x0000000f0a007c0c */ /* 0x000fe2000cfa1270 */
[----:B------:R-:W-:Y:S01]  /*47e80*/  VIADD R19, R6, 0x15 ;  /* 0x0000001506137836 */ /* 0x000fe20000000000 */
[----:B------:R-:W-:Y:S01]  /*47e90*/  ISETP.LT.AND P6, PT, R7, UR16, !P1 ;  /* 0x0000001007007c0c */ /* 0x000fe2000cfc1270 */
[----:B------:R-:W-:Y:S01]  /*47ea0*/  VIADD R0, R0, UR4 ;  /* 0x0000000400007c36 */ /* 0x000fe20008000000 */
[----:B------:R-:W-:Y:S01]  /*47eb0*/  ISETP.LT.AND P1, PT, R11, UR17, !P1 ;  /* 0x000000110b007c0c */ /* 0x000fe2000cf21270 */
[----:B------:R-:W1:Y:S04]  /*47ec0*/  LDCU UR14, c[0x0][0x398] ;  /* 0x00007300ff0e77ac */ /* 0x000e680008000800 */
[----:B------:R0:W-:Y:S01]  /*47ed0*/  @P3 STG.E.U16 desc[UR12][R16.64], R18 ;  /* 0x0000001210003986 */ /* 0x0001e2000c10150c */
[----:B------:R-:W-:Y:S01]  /*47ee0*/  ISETP.GE.AND P3, PT, R19, UR11, PT ;  /* 0x0000000b13007c0c */ /* 0x000fe2000bf66270 */
[C---:B------:R-:W-:Y:S01]  /*47ef0*/  IMAD.WIDE R22, R0.reuse, 0x2, R14 ;  /* 0x0000000200167825 */ /* 0x040fe200078e020e */
[----:B------:R-:W1:Y:S01]  /*47f00*/  LDCU UR15, c[0x0][0x398] ;  /* 0x00007300ff0f77ac */ /* 0x000e620008000800 */
[----:B------:R-:W1:Y:S01]  /*47f10*/  LDCU UR16, c[0x0][0x398] ;  /* 0x00007300ff1077ac */ /* 0x000e620008000800 */
[----:B------:R-:W1:Y:S01]  /*47f20*/  LDCU UR17, c[0x0][0x398] ;  /* 0x00007300ff1177ac */ /* 0x000e620008000800 */
[----:B0-----:R-:W-:Y:S01]  /*47f30*/  IMAD.WIDE R16, R0, 0x2, R2 ;  /* 0x0000000200107825 */ /* 0x001fe200078e0202 */
[----:B------:R-:W-:-:S03]  /*47f40*/  PRMT R24, R27, 0x7632, R24 ;  /* 0x000076321b187816 */ /* 0x000fc60000000018 */
[C---:B------:R-:W-:Y:S01]  /*47f50*/  IMAD.WIDE R18, R0.reuse, 0x2, R12 ;  /* 0x0000000200127825 */ /* 0x040fe200078e020c */
[----:B------:R0:W-:Y:S04]  /*47f60*/  @P4 STG.E.U16 desc[UR12][R16.64], R27 ;  /* 0x0000001b10004986 */ /* 0x0001e8000c10150c */
[----:B------:R1:W-:Y:S04]  /*47f70*/  @P5 STG.E.U16 desc[UR12][R18.64], R24 ;  /* 0x0000001812005986 */ /* 0x0003e8000c10150c */
[----:B----4-:R4:W-:Y:S01]  /*47f80*/  @P6 STG.E.U16 desc[UR12][R22.64], R28 ;  /* 0x0000001c16006986 */ /* 0x0109e2000c10150c */
[----:B------:R-:W-:Y:S01]  /*47f90*/  ISETP.LT.AND P6, PT, R5, UR18, !P0 ;  /* 0x0000001205007c0c */ /* 0x000fe2000c7c1270 */
[----:B0-----:R-:W-:Y:S01]  /*47fa0*/  IMAD.WIDE R16, R0, 0x2, R20 ;  /* 0x0000000200107825 */ /* 0x001fe200078e0214 */
[----:B-1----:R-:W-:Y:S01]  /*47fb0*/  PRMT R18, R28, 0x7632, R18 ;  /* 0x000076321c127816 */ /* 0x002fe20000000012 */
[----:B------:R-:W0:Y:S02]  /*47fc0*/  LDCU UR18, c[0x0][0x398] ;  /* 0x00007300ff1277ac */ /* 0x000e240008000800 */
[----:B------:R-:W-:-:S02]  /*47fd0*/  VIADD R0, R0, UR4 ;  /* 0x0000000400007c36 */ /* 0x000fc40008000000 */
[----:B------:R1:W-:Y:S04]  /*47fe0*/  @P1 STG.E.U16 desc[UR12][R16.64], R18 ;  /* 0x0000001210001986 */ /* 0x0003e8000c10150c */
[----:B----4-:R-:W4:Y:S01]  /*47ff0*/  LDL.LU R28, [R1+0x18] ;  /* 0x00001800011c7983 */ /* 0x010f220000300800 */
[----:B-1----:R-:W-:Y:S01]  /*48000*/  IMAD.WIDE R16, R0, 0x2, R2 ;  /* 0x0000000200107825 */ /* 0x002fe200078e0202 */
[----:B------:R-:W-:Y:S01]  /*48010*/  ISETP.LT.AND P4, PT, R10, UR10, !P0 ;  /* 0x0000000a0a007c0c */ /* 0x000fe2000c781270 */
[----:B------:R-:W1:Y:S01]  /*48020*/  LDCU UR10, c[0x0][0x398] ;  /* 0x00007300ff0a77ac */ /* 0x000e620008000800 */
[----:B------:R-:W-:Y:S01]  /*48030*/  ISETP.LT.AND P5, PT, R7, UR19, !P0 ;  /* 0x0000001307007c0c */ /* 0x000fe2000c7a1270 */
[----:B------:R-:W-:Y:S02]  /*48040*/  VIADD R19, R6, 0x16 ;  /* 0x0000001606137836 */ /* 0x000fe40000000000 */
[C---:B------:R-:W-:Y:S01]  /*48050*/  IMAD.WIDE R22, R0.reuse, 0x2, R14 ;  /* 0x0000000200167825 */ /* 0x040fe200078e020e */
[----:B------:R-:W0:Y:S02]  /*48060*/  LDCU UR19, c[0x0][0x398] ;  /* 0x00007300ff1377ac */ /* 0x000e240008000800 */
[----:B------:R-:W-:Y:S01]  /*48070*/  ISETP.GE.AND P1, PT, R19, UR11, PT ;  /* 0x0000000b13007c0c */ /* 0x000fe2000bf26270 */
[----:B------:R-:W-:Y:S01]  /*48080*/  IMAD.WIDE R18, R0, 0x2, R12 ;  /* 0x0000000200127825 */ /* 0x000fe200078e020c */
[----:B--2---:R-:W-:Y:S01]  /*48090*/  PRMT R24, R4, 0x7632, R24 ;  /* 0x0000763204187816 */ /* 0x004fe20000000018 */
[----:B------:R2:W-:Y:S04]  /*480a0*/  @P6 STG.E.U16 desc[UR12][R16.64], R4 ;  /* 0x0000000410006986 */ /* 0x0005e8000c10150c */
[----:B--2---:R-:W2:Y:S04]  /*480b0*/  LDL.LU R4, [R1+0xb8] ;  /* 0x0000b80001047983 */ /* 0x004ea80000300800 */
[----:B------:R-:W2:Y:S01]  /*480c0*/  LDL.LU R27, [R1+0xa8] ;  /* 0x0000a800011b7983 */ /* 0x000ea20000300800 */
[----:B---3--:R-:W-:-:S03]  /*480d0*/  PRMT R17, R26, 0x7632, R17 ;  /* 0x000076321a117816 */ /* 0x008fc60000000011 */
[----:B------:R-:W-:Y:S04]  /*480e0*/  @P4 STG.E.U16 desc[UR12][R18.64], R24 ;  /* 0x0000001812004986 */ /* 0x000fe8000c10150c */
[----:B------:R3:W-:Y:S04]  /*480f0*/  @P5 STG.E.U16 desc[UR12][R22.64], R26 ;  /* 0x0000001a16005986 */ /* 0x0007e8000c10150c */
[----:B---3--:R-:W3:Y:S01]  /*48100*/  LDL.LU R26, [R1+0x8] ;  /* 0x00000800011a7983 */ /* 0x008ee20000300800 */
[----:B------:R-:W-:Y:S01]  /*48110*/  ISETP.LT.AND P0, PT, R11, UR5, !P0 ;  /* 0x000000050b007c0c */ /* 0x000fe2000c701270 */
[----:B------:R-:W-:Y:S01]  /*48120*/  IMAD.WIDE R18, R0, 0x2, R20 ;  /* 0x0000000200127825 */ /* 0x000fe200078e0214 */
[----:B------:R-:W-:Y:S01]  /*48130*/  ISETP.LT.AND P6, PT, R5, UR20, !P2 ;  /* 0x0000001405007c0c */ /* 0x000fe2000d7c1270 */
[----:B------:R-:W0:Y:S01]  /*48140*/  LDCU UR5, c[0x0][0x398] ;  /* 0x00007300ff0577ac */ /* 0x000e220008000800 */
[----:B------:R-:W-:Y:S01]  /*48150*/  ISETP.LT.AND P5, PT, R10, UR6, !P2 ;  /* 0x000000060a007c0c */ /* 0x000fe2000d7a1270 */
[----:B------:R-:W-:-:S02]  /*48160*/  VIADD R22, R6, 0x17 ;  /* 0x0000001706167836 */ /* 0x000fc40000000000 */
[----:B------:R-:W-:Y:S01]  /*48170*/  VIADD R16, R0, UR4 ;  /* 0x0000000400107c36 */ /* 0x000fe20008000000 */
[----:B------:R-:W0:Y:S01]  /*48180*/  LDCU UR20, c[0x0][0x398] ;  /* 0x00007300ff1477ac */ /* 0x000e220008000800 */
[----:B------:R-:W-:Y:S01]  /*48190*/  VIADD R0, R6, 0x18 ;  /* 0x0000001806007836 */ /* 0x000fe20000000000 */
[----:B------:R-:W-:-:S03]  /*481a0*/  ISETP.GE.AND P4, PT, R22, UR11, PT ;  /* 0x0000000b16007c0c */ /* 0x000fc6000bf86270 */
[----:B------:R1:W-:Y:S01]  /*481b0*/  @P0 STG.E.U16 desc[UR12][R18.64], R17 ;  /* 0x0000001112000986 */ /* 0x0003e2000c10150c */
[----:B------:R-:W-:Y:S01]  /*481c0*/  ISETP.LT.AND P0, PT, R7, UR7, !P2 ;  /* 0x0000000707007c0c */ /* 0x000fe2000d701270 */
[C---:B------:R-:W-:Y:S01]  /*481d0*/  IMAD.WIDE R22, R16.reuse, 0x2, R12 ;  /* 0x0000000210167825 */ /* 0x040fe200078e020c */
[----:B------:R-:W-:Y:S01]  /*481e0*/  ISETP.LT.AND P2, PT, R11, UR8, !P2 ;  /* 0x000000080b007c0c */ /* 0x000fe2000d741270 */
[----:B------:R-:W0:Y:S01]  /*481f0*/  LDCU UR6, c[0x0][0x398] ;  /* 0x00007300ff0677ac */ /* 0x000e220008000800 */
[----:B------:R-:W0:Y:S01]  /*48200*/  LDCU UR7, c[0x0][0x398] ;  /* 0x00007300ff0777ac */ /* 0x000e220008000800 */
[----:B-1----:R-:W-:Y:S01]  /*48210*/  IMAD.WIDE R18, R16, 0x2, R2 ;  /* 0x0000000210127825 */ /* 0x002fe200078e0202 */
[----:B----4-:R-:W-:Y:S01]  /*48220*/  PRMT R17, R28, 0x7632, R17 ;  /* 0x000076321c117816 */ /* 0x010fe20000000011 */
[----:B------:R-:W1:Y:S03]  /*48230*/  LDCU UR8, c[0x0][0x398] ;  /* 0x00007300ff0877ac */ /* 0x000e660008000800 */
[----:B------:R4:W-:Y:S01]  /*48240*/  @P6 STG.E.U16 desc[UR12][R18.64], R28 ;  /* 0x0000001c12006986 */ /* 0x0009e2000c10150c */
[----:B------:R-:W-:Y:S01]  /*48250*/  ISETP.GE.AND P6, PT, R0, UR11, PT ;  /* 0x0000000b00007c0c */ /* 0x000fe2000bfc6270 */
[----:B------:R-:W-:-:S02]  /*48260*/  VIADD R0, R16, UR4 ;  /* 0x0000000410007c36 */ /* 0x000fc40008000000 */
[----:B------:R0:W-:Y:S01]  /*48270*/  @P5 STG.E.U16 desc[UR12][R22.64], R17 ;  /* 0x0000001116005986 */ /* 0x0001e2000c10150c */
[----:B------:R-:W-:Y:S01]  /*48280*/  ISETP.LT.AND P5, PT, R5, UR9, !P3 ;  /* 0x0000000905007c0c */ /* 0x000fe2000dfa1270 */
[----:B------:R-:W1:Y:S01]  /*48290*/  LDCU UR9, c[0x0][0x398] ;  /* 0x00007300ff0977ac */ /* 0x000e620008000800 */
[C---:B----4-:R-:W-:Y:S01]  /*482a0*/  IMAD.WIDE R18, R16.reuse, 0x2, R14 ;  /* 0x0000000210127825 */ /* 0x050fe200078e020e */
[----:B------:R-:W4:Y:S03]  /*482b0*/  LDL.LU R28, [R1+0x1c00] ;  /* 0x001c0000011c7983 */ /* 0x000f260000300800 */
[----:B0-----:R-:W-:Y:S01]  /*482c0*/  IMAD.WIDE R16, R16, 0x2, R20 ;  /* 0x0000000210107825 */ /* 0x001fe200078e0214 */
[----:B--2---:R-:W-:Y:S01]  /*482d0*/  PRMT R22, R4, 0x7632, R22 ;  /* 0x0000763204167816 */ /* 0x004fe20000000016 */
[----:B------:R0:W-:Y:S01]  /*482e0*/  @P0 STG.E.U16 desc[UR12][R18.64], R4 ;  /* 0x0000000412000986 */ /* 0x0001e2000c10150c */
[----:B------:R-:W-:Y:S01]  /*482f0*/  ISETP.LT.AND P0, PT, R10, UR14, !P3 ;  /* 0x0000000e0a007c0c */ /* 0x000fe2000df01270 */
[----:B------:R-:W2:Y:S02]  /*48300*/  LDCU UR14, c[0x0][0x398] ;  /* 0x00007300ff0e77ac */ /* 0x000ea40008000800 */
[----:B------:R1:W-:Y:S01]  /*48310*/  @P2 STG.E.U16 desc[UR12][R16.64], R22 ;  /* 0x0000001610002986 */ /* 0x0003e2000c10150c */
[----:B------:R-:W-:Y:S01]  /*48320*/  ISETP.LT.AND P2, PT, R7, UR15, !P3 ;  /* 0x0000000f07007c0c */ /* 0x000fe2000df41270 */
[----:B------:R-:W2:Y:S01]  /*48330*/  LDCU UR15, c[0x0][0x398] ;  /* 0x00007300ff0f77ac */ /* 0x000ea20008000800 */
[----:B------:R-:W-:Y:S01]  /*48340*/  PRMT R24, R27, 0x7632, R24 ;  /* 0x000076321b187816 */ /* 0x000fe20000000018 */
[C---:B0-----:R-:W-:Y:S01]  /*48350*/  IMAD.WIDE R18, R0.reuse, 0x2, R2 ;  /* 0x0000000200127825 */ /* 0x041fe200078e0202 */
[----:B------:R-:W2:Y:S03]  /*48360*/  LDL.LU R4, [R1+0xbc] ;  /* 0x0000bc0001047983 */ /* 0x000ea60000300800 */
[C---:B-1----:R-:W-:Y:S01]  /*48370*/  IMAD.WIDE R16, R0.reuse, 0x2, R12 ;  /* 0x0000000200107825 */ /* 0x042fe200078e020c */
[----:B------:R0:W-:Y:S04]  /*48380*/  @P5 STG.E.U16 desc[UR12][R18.64], R27 ;  /* 0x0000001b12005986 */ /* 0x0001e8000c10150c */
[----:B------:R-:W-:Y:S01]  /*48390*/  @P0 STG.E.U16 desc[UR12][R16.64], R24 ;  /* 0x0000001810000986 */ /* 0x000fe2000c10150c */
[----:B0-----:R-:W-:-:S05]  /*483a0*/  IMAD.WIDE R18, R0, 0x2, R14 ;  /* 0x0000000200127825 */ /* 0x001fca00078e020e */
[----:B---3--:R0:W-:Y:S04]  /*483b0*/  @P2 STG.E.U16 desc[UR12][R18.64], R26 ;  /* 0x0000001a12002986 */ /* 0x0081e8000c10150c */
[----:B0-----:R-:W3:Y:S01]  /*483c0*/  LDL.LU R19, [R1+0x1c] ;  /* 0x00001c0001137983 */ /* 0x001ee20000300800 */
[----:B------:R-:W-:Y:S01]  /*483d0*/  ISETP.LT.AND P3, PT, R11, UR16, !P3 ;  /* 0x000000100b007c0c */ /* 0x000fe2000df61270 */
[----:B------:R-:W-:Y:S01]  /*483e0*/  IMAD.WIDE R22, R0, 0x2, R20 ;  /* 0x0000000200167825 */ /* 0x000fe200078e0214 */
[----:B------:R-:W-:Y:S01]  /*483f0*/  PRMT R25, R26, 0x7632, R25 ;  /* 0x000076321a197816 */ /* 0x000fe20000000019 */
[----:B------:R-:W4:Y:S01]  /*48400*/  LDL.LU R27, [R1+0xac] ;  /* 0x0000ac00011b7983 */ /* 0x000f220000300800 */
[----:B------:R-:W-:Y:S01]  /*48410*/  ISETP.LT.AND P5, PT, R5, UR17, !P1 ;  /* 0x0000001105007c0c */ /* 0x000fe2000cfa1270 */
[----:B------:R-:W-:Y:S01]  /*48420*/  VIADD R0, R0, UR4 ;  /* 0x0000000400007c36 */ /* 0x000fe20008000000 */
[----:B------:R-:W-:Y:S01]  /*48430*/  ISETP.LT.AND P2, PT, R7, UR18, !P1 ;  /* 0x0000001207007c0c */ /* 0x000fe2000cf41270 */
[----:B------:R-:W-:Y:S01]  /*48440*/  VIADD R18, R6, 0x19 ;  /* 0x0000001906127836 */ /* 0x000fe20000000000 */
[----:B------:R-:W4:Y:S01]  /*48450*/  LDL.LU R26, [R1+0xc] ;  /* 0x00000c00011a7983 */ /* 0x000f220000300800 */
[----:B------:R-:W-:Y:S01]  /*48460*/  IMAD.WIDE R16, R0, 0x2, R2 ;  /* 0x0000000200107825 */ /* 0x000fe200078e0202 */
[----:B------:R-:W0:Y:S03]  /*48470*/  LDCU UR16, c[0x0][0x398] ;  /* 0x00007300ff1077ac */ /* 0x000e260008000800 */
[----:B------:R2:W-:Y:S01]  /*48480*/  @P3 STG.E.U16 desc[UR12][R22.64], R25 ;  /* 0x0000001916003986 */ /* 0x0005e2000c10150c */
[----:B------:R-:W-:Y:S01]  /*48490*/  ISETP.LT.AND P3, PT, R10, UR10, !P1 ;  /* 0x0000000a0a007c0c */ /* 0x000fe2000cf61270 */
[----:B------:R-:W1:Y:S01]  /*484a0*/  LDCU UR17, c[0x0][0x398] ;  /* 0x00007300ff1177ac */ /* 0x000e620008000800 */
[----:B------:R-:W-:Y:S01]  /*484b0*/  ISETP.GE.AND P0, PT, R18, UR11, PT ;  /* 0x0000000b12007c0c */ /* 0x000fe2000bf06270 */
[----:B------:R-:W0:Y:S01]  /*484c0*/  LDCU UR18, c[0x0][0x398] ;  /* 0x00007300ff1277ac */ /* 0x000e220008000800 */
[----:B--2---:R-:W-:-:S02]  /*484d0*/  PRMT R25, R4, 0x7632, R25 ;  /* 0x0000763204197816 */ /* 0x004fc40000000019 */
[----:B---3--:R-:W-:Y:S01]  /*484e0*/  PRMT R24, R19, 0x7632, R24 ;  /* 0x0000763213187816 */ /* 0x008fe20000000018 */
[----:B------:R2:W-:Y:S01]  /*484f0*/  @P5 STG.E.U16 desc[UR12][R16.64], R19 ;  /* 0x0000001310005986 */ /* 0x0005e2000c10150c */
[C---:B------:R-:W-:Y:S01]  /*48500*/  IMAD.WIDE R22, R0.reuse, 0x2, R20 ;  /* 0x0000000200167825 */ /* 0x040fe200078e0214 */
[----:B------:R-:W3:Y:S03]  /*48510*/  LDCU UR10, c[0x0][0x398] ;  /* 0x00007300ff0a77ac */ /* 0x000ee60008000800 */
[----:B--2---:R-:W-:-:S04]  /*48520*/  IMAD.WIDE R16, R0, 0x2, R12 ;  /* 0x0000000200107825 */ /* 0x004fc800078e020c */
[----:B------:R-:W-:Y:S01]  /*48530*/  IMAD.WIDE R18, R0, 0x2, R14 ;  /* 0x0000000200127825 */ /* 0x000fe200078e020e */
[----:B------:R-:W-:Y:S04]  /*48540*/  @P3 STG.E.U16 desc[UR12][R16.64], R24 ;  /* 0x0000001810003986 */ /* 0x000fe8000c10150c */
[----:B------:R2:W-:Y:S04]  /*48550*/  @P2 STG.E.U16 desc[UR12][R18.64], R4 ;  /* 0x0000000412002986 */ /* 0x0005e8000c10150c */
[----:B--2---:R-:W2:Y:S01]  /*48560*/  LDL.LU R4, [R1+0xc0] ;  /* 0x0000c00001047983 */ /* 0x004ea20000300800 */
[----:B------:R-:W-:-:S02]  /*48570*/  ISETP.LT.AND P1, PT, R11, UR5, !P1 ;  /* 0x000000050b007c0c */ /* 0x000fc4000cf21270 */
[----:B------:R-:W-:Y:S01]  /*48580*/  ISETP.LT.AND P5, PT, R10, UR20, !P4 ;  /* 0x000000140a007c0c */ /* 0x000fe2000e7a1270 */
[----:B------:R-:W-:Y:S01]  /*48590*/  VIADD R16, R6, 0x1a ;  /* 0x0000001a06107836 */ /* 0x000fe20000000000 */
[----:B------:R-:W-:Y:S01]  /*485a0*/  ISETP.LT.AND P2, PT, R5, UR19, !P4 ;  /* 0x0000001305007c0c */ /* 0x000fe2000e741270 */
[----:B------:R-:W-:Y:S01]  /*485b0*/  VIADD R0, R0, UR4 ;  /* 0x0000000400007c36 */ /* 0x000fe20008000000 */
[----:B------:R-:W-:Y:S01]  /*485c0*/  ISETP.LT.AND P3, PT, R7, UR6, !P4 ;  /* 0x0000000607007c0c */ /* 0x000fe2000e761270 */
[----:B------:R-:W0:Y:S01]  /*485d0*/  LDCU UR5, c[0x0][0x398] ;  /* 0x00007300ff0577ac */ /* 0x000e220008000800 */
[----:B----4-:R-:W-:Y:S01]  /*485e0*/  PRMT R24, R27, 0x7632, R24 ;  /* 0x000076321b187816 */ /* 0x010fe20000000018 */
[----:B------:R-:W-:Y:S01]  /*485f0*/  IMAD.WIDE R18, R0, 0x2, R2 ;  /* 0x0000000200127825 */ /* 0x000fe200078e0202 */
[----:B------:R-:W-:Y:S01]  /*48600*/  ISETP.LT.AND P4, PT, R11, UR7, !P4 ;  /* 0x000000070b007c0c */ /* 0x000fe2000e781270 */
[----:B------:R-:W4:Y:S02]  /*48610*/  LDCU UR19, c[0x0][0x398] ;  /* 0x00007300ff1377ac */ /* 0x000f240008000800 */
[----:B------:R0:W-:Y:S01]  /*48620*/  @P1 STG.E.U16 desc[UR12][R22.64], R25 ;  /* 0x0000001916001986 */ /* 0x0001e2000c10150c */
[----:B------:R-:W-:Y:S01]  /*48630*/  ISETP.GE.AND P1, PT, R16, UR11, PT ;  /* 0x0000000b10007c0c */ /* 0x000fe2000bf26270 */
[C---:B------:R-:W-:Y:S01]  /*48640*/  IMAD.WIDE R16, R0.reuse, 0x2, R12 ;  /* 0x0000000200107825 */ /* 0x040fe200078e020c */
[----:B------:R-:W1:Y:S01]  /*48650*/  LDCU UR20, c[0x0][0x398] ;  /* 0x00007300ff1477ac */ /* 0x000e620008000800 */
[----:B------:R-:W-:Y:S01]  /*48660*/  @P2 STG.E.U16 desc[UR12][R18.64], R27 ;  /* 0x0000001b12002986 */ /* 0x000fe2000c10150c */
[----:B------:R-:W1:Y:S03]  /*48670*/  LDCU UR6, c[0x0][0x398] ;  /* 0x00007300ff0677ac */ /* 0x000e660008000800 */
[----:B------:R1:W-:Y:S01]  /*48680*/  @P5 STG.E.U16 desc[UR12][R16.64], R24 ;  /* 0x0000001810005986 */ /* 0x0003e2000c10150c */
[----:B------:R-:W1:Y:S01]  /*48690*/  LDCU UR7, c[0x0][0x398] ;  /* 0x00007300ff0777ac */ /* 0x000e620008000800 */
[----:B0-----:R-:W-:Y:S01]  /*486a0*/  IMAD.WIDE R22, R0, 0x2, R14 ;  /* 0x0000000200167825 */ /* 0x001fe200078e020e */
[----:B------:R-:W-:Y:S01]  /*486b0*/  ISETP.LT.AND P5, PT, R5, UR8, !P6 ;  /* 0x0000000805007c0c */ /* 0x000fe2000f7a1270 */
[----:B------:R0:W0:Y:S01]  /*486c0*/  LDS.128 R16, [R28] ;  /* 0x000000001c107984 */ /* 0x0000220000000c00 */
[----:B--2---:R-:W-:-:S03]  /*486d0*/  PRMT R29, R4, 0x7632, R29 ;  /* 0x00007632041d7816 */ /* 0x004fc6000000001d */
[----:B------:R2:W-:Y:S01]  /*486e0*/  @P3 STG.E.U16 desc[UR12][R22.64], R26 ;  /* 0x0000001a16003986 */ /* 0x0005e2000c10150c */
[----:B------:R-:W-:Y:S02]  /*486f0*/  ISETP.LT.AND P3, PT, R10, UR9, !P6 ;  /* 0x000000090a007c0c */ /* 0x000fe4000f761270 */
[----:B-1----:R-:W-:Y:S01]  /*48700*/  PRMT R24, R26, 0x7632, R24 ;  /* 0x000076321a187816 */ /* 0x002fe20000000018 */
[----:B------:R-:W3:Y:S01]  /*48710*/  LDL.LU R10, [R1+0x1bfc] ;  /* 0x001bfc00010a7983 */ /* 0x000ee20000300800 */
[----:B------:R-:W-:Y:S01]  /*48720*/  ISETP.LT.AND P2, PT, R7, UR14, !P6 ;  /* 0x0000000e07007c0c */ /* 0x000fe2000f741270 */
[----:B0-----:R-:W-:Y:S01]  /*48730*/  VIADD R28, R6, 0x1b ;  /* 0x0000001b061c7836 */ /* 0x001fe20000000000 */
[----:B------:R-:W0:Y:S01]  /*48740*/  LDCU UR8, c[0x0][0x398] ;  /* 0x00007300ff0877ac */ /* 0x000e220008000800 */
[C---:B--2---:R-:W-:Y:S01]  /*48750*/  IMAD.WIDE R22, R0.reuse, 0x2, R20 ;  /* 0x0000000200167825 */ /* 0x044fe200078e0214 */
[----:B------:R-:W1:Y:S03]  /*48760*/  LDCU UR9, c[0x0][0x398] ;  /* 0x00007300ff0977ac */ /* 0x000e660008000800 */
[----:B------:R-:W-:Y:S01]  /*48770*/  VIADD R0, R0, UR4 ;  /* 0x0000000400007c36 */ /* 0x000fe20008000000 */
[----:B------:R2:W-:Y:S01]  /*48780*/  @P4 STG.E.U16 desc[UR12][R22.64], R24 ;  /* 0x0000001816004986 */ /* 0x0005e2000c10150c */
[----:B------:R-:W0:Y:S02]  /*48790*/  LDCU UR14, c[0x0][0x398] ;  /* 0x00007300ff0e77ac */ /* 0x000e240008000800 */
[----:B--2---:R-:W-:-:S04]  /*487a0*/  IMAD.WIDE R22, R0, 0x2, R2 ;  /* 0x0000000200167825 */ /* 0x004fc800078e0202 */
[C---:B------:R-:W-:Y:S01]  /*487b0*/  IMAD.WIDE R24, R0.reuse, 0x2, R12 ;  /* 0x0000000200187825 */ /* 0x040fe200078e020c */
[----:B------:R2:W-:Y:S04]  /*487c0*/  @P5 STG.E.U16 desc[UR12][R22.64], R4 ;  /* 0x0000000416005986 */ /* 0x0005e8000c10150c */
[----:B------:R0:W-:Y:S04]  /*487d0*/  @P3 STG.E.U16 desc[UR12][R24.64], R29 ;  /* 0x0000001d18003986 */ /* 0x0001e8000c10150c */
[----:B--2---:R-:W2:Y:S04]  /*487e0*/  LDL.LU R4, [R1+0x1bf8] ;  /* 0x001bf80001047983 */ /* 0x004ea80000300800 */
[----:B0-----:R-:W3:Y:S01]  /*487f0*/  LDL.LU R29, [R1+0x1bd4] ;  /* 0x001bd400011d7983 */ /* 0x001ee20000300800 */
[----:B------:R-:W-:Y:S01]  /*48800*/  ISETP.LT.AND P6, PT, R11, UR15, !P6 ;  /* 0x0000000f0b007c0c */ /* 0x000fe2000f7c1270 */
[C---:B------:R-:W-:Y:S01]  /*48810*/  IMAD.WIDE R26, R0.reuse, 0x2, R14 ;  /* 0x00000002001a7825 */ /* 0x040fe200078e020e */
[----:B------:R-:W-:Y:S01]  /*48820*/  ISETP.LT.AND P5, PT, R5, UR16, !P0 ;  /* 0x0000001005007c0c */ /* 0x000fe2000c7a1270 */
[----:B------:R-:W0:Y:S02]  /*48830*/  LDCU UR15, c[0x0][0x398] ;  /* 0x00007300ff0f77ac */ /* 0x000e240008000800 */
[----:B------:R-:W-:Y:S01]  /*48840*/  IMAD.WIDE R22, R0, 0x2, R20 ;  /* 0x0000000200167825 */ /* 0x000fe200078e0214 */
[----:B------:R-:W-:Y:S01]  /*48850*/  ISETP.GE.AND P4, PT, R28, UR11, PT ;  /* 0x0000000b1c007c0c */ /* 0x000fe2000bf86270 */
[----:B------:R-:W0:Y:S02]  /*48860*/  LDCU UR16, c[0x0][0x398] ;  /* 0x00007300ff1077ac */ /* 0x000e240008000800 */
[----:B------:R-:W-:Y:S01]  /*48870*/  VIADD R0, R0, UR4 ;  /* 0x0000000400007c36 */ /* 0x000fe20008000000 */
[----:B------:R-:W-:-:S03]  /*48880*/  PRMT R28, R8, 0x7632, R28 ;  /* 0x00007632081c7816 */ /* 0x000fc6000000001c */
[----:B------:R-:W-:Y:S01]  /*48890*/  IMAD.WIDE R24, R0, 0x2, R12 ;  /* 0x0000000200187825 */ /* 0x000fe200078e020c */
[----:B--2---:R2:W-:Y:S01]  /*488a0*/  @P2 STG.E.U16 desc[UR12][R26.64], R4 ;  /* 0x000000041a002986 */ /* 0x0045e2000c10150c */
[----:B---3--:R-:W-:Y:S01]  /*488b0*/  ISETP.LT.AND P3, PT, R29, UR17, !P0 ;  /* 0x000000111d007c0c */ /* 0x008fe2000c761270 */
[----:B------:R-:W3:Y:S01]  /*488c0*/  LDCU UR17, c[0x0][0x398] ;  /* 0x00007300ff1177ac */ /* 0x000ee20008000800 */
[----:B--2---:R-:W-:-:S05]  /*488d0*/  PRMT R4, R4, 0x7632, R4 ;  /* 0x0000763204047816 */ /* 0x004fca0000000004 */
[----:B------:R2:W-:Y:S02]  /*488e0*/  @P6 STG.E.U16 desc[UR12][R22.64], R4 ;  /* 0x0000000416006986 */ /* 0x0005e4000c10150c */
[----:B--2---:R-:W-:-:S05]  /*488f0*/  IMAD.WIDE R22, R0, 0x2, R2 ;  /* 0x0000000200167825 */ /* 0x004fca00078e0202 */
[----:B------:R-:W-:Y:S04]  /*48900*/  @P5 STG.E.U16 desc[UR12][R22.64], R8 ;  /* 0x0000000816005986 */ /* 0x000fe8000c10150c */
[----:B------:R2:W-:Y:S01]  /*48910*/  @P3 STG.E.U16 desc[UR12][R24.64], R28 ;  /* 0x0000001c18003986 */ /* 0x0005e2000c10150c */
[----:B------:R-:W-:Y:S02]  /*48920*/  ISETP.LT.AND P5, PT, R5, UR18, !P1 ;  /* 0x0000001205007c0c */ /* 0x000fe4000cfa1270 */
[----:B------:R-:W-:Y:S01]  /*48930*/  ISETP.LT.AND P2, PT, R7, UR5, !P0 ;  /* 0x0000000507007c0c */ /* 0x000fe2000c741270 */
[----:B------:R-:W-:Y:S01]  /*48940*/  IMAD.WIDE R26, R0, 0x2, R14 ;  /* 0x00000002001a7825 */ /* 0x000fe200078e020e */
[----:B--2---:R-:W2:Y:S01]  /*48950*/  LDL.LU R28, [R1+0xc4] ;  /* 0x0000c400011c7983 */ /* 0x004ea20000300800 */
[----:B------:R-:W-:-:S02]  /*48960*/  ISETP.LT.AND P6, PT, R11, UR10, !P0 ;  /* 0x0000000a0b007c0c */ /* 0x000fc4000c7c1270 */
[C---:B------:R-:W-:Y:S01]  /*48970*/  IMAD.WIDE R22, R0.reuse, 0x2, R20 ;  /* 0x0000000200167825 */ /* 0x040fe200078e0214 */
[----:B----4-:R-:W-:Y:S01]  /*48980*/  ISETP.LT.AND P3, PT, R29, UR19, !P1 ;  /* 0x000000131d007c0c */ /* 0x010fe2000cf61270 */
[----:B------:R-:W4:Y:S01]  /*48990*/  LDL.LU R5, [R1+0x1bf4] ;  /* 0x001bf40001057983 */ /* 0x000f220000300800 */
[----:B------:R-:W0:Y:S05]  /*489a0*/  LDCU UR5, c[0x0][0x398] ;  /* 0x00007300ff0577ac */ /* 0x000e2a0008000800 */
[----:B------:R1:W-:Y:S01]  /*489b0*/  @P2 STG.E.U16 desc[UR12][R26.64], R16 ;  /* 0x000000101a002986 */ /* 0x0003e2000c10150c */
[----:B------:R-:W-:Y:S01]  /*489c0*/  ISETP.LT.AND P2, PT, R7, UR20, !P1 ;  /* 0x0000001407007c0c */ /* 0x000fe2000cf41270 */
[----:B------:R-:W-:Y:S01]  /*489d0*/  VIADD R0, R0, UR4 ;  /* 0x0000000400007c36 */ /* 0x000fe20008000000 */
[----:B------:R-:W0:Y:S01]  /*489e0*/  LDCU UR10, c[0x0][0x398] ;  /* 0x00007300ff0a77ac */ /* 0x000e220008000800 */
[----:B------:R-:W-:Y:S01]  /*489f0*/  VIADD R4, R6, 0x1c ;  /* 0x0000001c06047836 */ /* 0x000fe20000000000 */
[----:B------:R-:W0:Y:S01]  /*48a00*/  LDCU UR18, c[0x0][0x398] ;  /* 0x00007300ff1277ac */ /* 0x000e220008000800 */
[----:B-1----:R-:W-:Y:S01]  /*48a10*/  PRMT R16, R16, 0x7632, R16 ;  /* 0x0000763210107816 */ /* 0x002fe20000000010 */
[----:B------:R-:W-:-:S04]  /*48a20*/  IMAD.WIDE R24, R0, 0x2, R12 ;  /* 0x0000000200187825 */ /* 0x000fc800078e020c */
[----:B------:R1:W-:Y:S01]  /*48a30*/  @P6 STG.E.U16 desc[UR12][R22.64], R16 ;  /* 0x0000001016006986 */ /* 0x0003e2000c10150c */
[----:B------:R-:W-:-:S04]  /*48a40*/  IMAD.WIDE R26, R0, 0x2, R14 ;  /* 0x00000002001a7825 */ /* 0x000fc800078e020e */
[----:B-1----:R-:W-:Y:S01]  /*48a50*/  IMAD.WIDE R22, R0, 0x2, R2 ;  /* 0x0000000200167825 */ /* 0x002fe200078e0202 */
[----:B--2---:R-:W-:-:S04]  /*48a60*/  PRMT R8, R28, 0x7632, R8 ;  /* 0x000076321c087816 */ /* 0x004fc80000000008 */
[----:B------:R1:W-:Y:S04]  /*48a70*/  @P5 STG.E.U16 desc[UR12][R22.64], R28 ;  /* 0x0000001c16005986 */ /* 0x0003e8000c10150c */
[----:B------:R-:W-:Y:S04]  /*48a80*/  @P3 STG.E.U16 desc[UR12][R24.64], R8 ;  /* 0x0000000818003986 */ /* 0x000fe8000c10150c */
[----:B----4-:R2:W-:Y:S04]  /*48a90*/  @P2 STG.E.U16 desc[UR12][R26.64], R5 ;  /* 0x000000051a002986 */ /* 0x0105e8000c10150c */
[----:B-1----:R-:W4:Y:S04]  /*48aa0*/  LDL.LU R28, [R1+0xc8] ;  /* 0x0000c800011c7983 */ /* 0x002f280000300800 */
[----:B--2---:R-:W2:Y:S01]  /*48ab0*/  LDL.LU R27, [R1+0x1bd0] ;  /* 0x001bd000011b7983 */ /* 0x004ea20000300800 */
[----:B------:R-:W-:-:S02]  /*48ac0*/  ISETP.LT.AND P6, PT, R11, UR6, !P1 ;  /* 0x000000060b007c0c */ /* 0x000fc4000cfc1270 */
[----:B------:R-:W-:Y:S01]  /*48ad0*/  ISETP.GE.AND P0, PT, R4, UR11, PT ;  /* 0x0000000b04007c0c */ /* 0x000fe2000bf06270 */
[C---:B------:R-:W-:Y:S01]  /*48ae0*/  VIADD R4, R6.reuse, 0x1d ;  /* 0x0000001d06047836 */ /* 0x040fe20000000000 */
[----:B------:R-:W-:Y:S02]  /*48af0*/  PRMT R23, R5, 0x7632, R23 ;  /* 0x0000763205177816 */ /* 0x000fe40000000017 */
[----:B------:R-:W-:Y:S01]  /*48b00*/  PRMT R16, R9, 0x7632, R16 ;  /* 0x0000763209107816 */ /* 0x000fe20000000010 */
[----:B------:R-:W-:Y:S01]  /*48b10*/  VIADD R8, R6, 0x1e ;  /* 0x0000001e06087836 */ /* 0x000fe20000000000 */
[----:B------:R-:W-:Y:S01]  /*48b20*/  ISETP.GE.AND P1, PT, R4, UR11, PT ;  /* 0x0000000b04007c0c */ /* 0x000fe2000bf26270 */
[C---:B------:R-:W-:Y:S01]  /*48b30*/  IMAD.WIDE R4, R0.reuse, 0x2, R20 ;  /* 0x0000000200047825 */ /* 0x040fe200078e0214 */
[----:B------:R-:W-:Y:S01]  /*48b40*/  ISETP.LT.AND P3, PT, R29, UR7, !P4 ;  /* 0x000000071d007c0c */ /* 0x000fe2000e761270 */
[----:B------:R-:W1:Y:S02]  /*48b50*/  LDCU UR6, c[0x0][0x398] ;  /* 0x00007300ff0677ac */ /* 0x000e640008000800 */
[----:B------:R-:W-:Y:S01]  /*48b60*/  VIADD R0, R0, UR4 ;  /* 0x0000000400007c36 */ /* 0x000fe20008000000 */
[----:B------:R0:W-:Y:S01]  /*48b70*/  @P6 STG.E.U16 desc[UR12][R4.64], R23 ;  /* 0x0000001704006986 */ /* 0x0001e2000c10150c */
[----:B------:R-:W-:Y:S01]  /*48b80*/  ISETP.LT.AND P2, PT, R7, UR22, !P4 ;  /* 0x0000001607007c0c */ /* 0x000fe2000e741270 */
[----:B------:R-:W1:Y:S01]  /*48b90*/  LDCU UR7, c[0x0][0x398] ;  /* 0x00007300ff0777ac */ /* 0x000e620008000800 */
[----:B------:R-:W-:Y:S01]  /*48ba0*/  ISETP.LT.AND P6, PT, R11, UR8, !P4 ;  /* 0x000000080b007c0c */ /* 0x000fe2000e7c1270 */
[C---:B------:R-:W-:Y:S01]  /*48bb0*/  IMAD.WIDE R24, R0.reuse, 0x2, R14 ;  /* 0x0000000200187825 */ /* 0x040fe200078e020e */
[----:B------:R-:W1:Y:S03]  /*48bc0*/  LDCU UR8, c[0x0][0x398] ;  /* 0x00007300ff0877ac */ /* 0x000e660008000800 */
[----:B0-----:R-:W-:-:S04]  /*48bd0*/  IMAD.WIDE R4, R0, 0x2, R2 ;  /* 0x0000000200047825 */ /* 0x001fc800078e0202 */
[----:B------:R-:W-:Y:S01]  /*48be0*/  IMAD.WIDE R22, R0, 0x2, R12 ;  /* 0x0000000200167825 */ /* 0x000fe200078e020c */
[----:B--2---:R-:W-:-:S13]  /*48bf0*/  ISETP.LT.AND P5, PT, R27, UR21, !P4 ;  /* 0x000000151b007c0c */ /* 0x004fda000e7a1270 */
[----:B------:R-:W-:Y:S04]  /*48c00*/  @P5 STG.E.U16 desc[UR12][R4.64], R9 ;  /* 0x0000000904005986 */ /* 0x000fe8000c10150c */
[----:B------:R0:W-:Y:S01]  /*48c10*/  @P3 STG.E.U16 desc[UR12][R22.64], R16 ;  /* 0x0000001016003986 */ /* 0x0001e2000c10150c */
[----:B------:R-:W-:Y:S01]  /*48c20*/  ISETP.LT.AND P3, PT, R27, UR9, !P0 ;  /* 0x000000091b007c0c */ /* 0x000fe2000c761270 */
[----:B------:R-:W2:Y:S01]  /*48c30*/  LDCU UR9, c[0x0][0x398] ;  /* 0x00007300ff0977ac */ /* 0x000ea20008000800 */
[----:B0-----:R-:W-:Y:S02]  /*48c40*/  VIADD R16, R6, 0x1f ;  /* 0x0000001f06107836 */ /* 0x001fe40000000000 */
[----:B------:R-:W2:Y:S01]  /*48c50*/  LDL.LU R6, [R1+0x1bf0] ;  /* 0x001bf00001067983 */ /* 0x000ea20000300800 */
[----:B------:R-:W-:Y:S01]  /*48c60*/  PRMT R23, R17, 0x7632, R23 ;  /* 0x0000763211177816 */ /* 0x000fe20000000017 */
[----:B------:R-:W-:-:S02]  /*48c70*/  IMAD.WIDE R4, R0, 0x2, R20 ;  /* 0x0000000200047825 */ /* 0x000fc400078e0214 */
[----:B------:R-:W-:Y:S02]  /*48c80*/  @P2 STG.E.U16 desc[UR12][R24.64], R17 ;  /* 0x0000001118002986 */ /* 0x000fe4000c10150c */
[----:B------:R-:W-:Y:S02]  /*48c90*/  VIADD R0, R0, UR4 ;  /* 0x0000000400007c36 */ /* 0x000fe40008000000 */
[----:B------:R0:W-:Y:S02]  /*48ca0*/  @P6 STG.E.U16 desc[UR12][R4.64], R23 ;  /* 0x0000001704006986 */ /* 0x0001e4000c10150c */
[----:B0-----:R-:W-:Y:S01]  /*48cb0*/  IMAD.WIDE R4, R0, 0x2, R2 ;  /* 0x0000000200047825 */ /* 0x001fe200078e0202 */
[----:B----4-:R-:W-:-:S04]  /*48cc0*/  PRMT R17, R28, 0x7632, R17 ;  /* 0x000076321c117816 */ /* 0x010fc80000000011 */
[----:B------:R0:W-:Y:S04]  /*48cd0*/  @P3 STG.E.U16 desc[UR12][R4.64], R28 ;  /* 0x0000001c04003986 */ /* 0x0001e8000c10150c */
[----:B0-----:R-:W4:Y:S01]  /*48ce0*/  LDL.LU R28, [R1+0xcc] ;  /* 0x0000cc00011c7983 */ /* 0x001f220000300800 */
[----:B------:R-:W-:Y:S02]  /*48cf0*/  ISETP.LT.AND P5, PT, R29, UR14, !P0 ;  /* 0x0000000e1d007c0c */ /* 0x000fe4000c7a1270 */
[----:B------:R-:W-:Y:S01]  /*48d00*/  ISETP.LT.AND P6, PT, R7, UR5, !P0 ;  /* 0x0000000507007c0c */ /* 0x000fe2000c7c1270 */
[----:B------:R-:W0:Y:S01]  /*48d10*/  LDCU UR5, c[0x0][0x398] ;  /* 0x00007300ff0577ac */ /* 0x000e220008000800 */
[----:B------:R-:W-:Y:S02]  /*48d20*/  ISETP.LT.AND P0, PT, R11, UR10, !P0 ;  /* 0x0000000a0b007c0c */ /* 0x000fe4000c701270 */
[----:B------:R-:W-:Y:S01]  /*48d30*/  ISETP.GE.AND P4, PT, R8, UR11, PT ;  /* 0x0000000b08007c0c */ /* 0x000fe2000bf86270 */
[C---:B------:R-:W-:Y:S01]  /*48d40*/  IMAD.WIDE R8, R0.reuse, 0x2, R12 ;  /* 0x0000000200087825 */ /* 0x040fe200078e020c */
[----:B------:R-:W-:Y:S01]  /*48d50*/  ISETP.LT.AND P3, PT, R27, UR15, !P1 ;  /* 0x0000000f1b007c0c */ /* 0x000fe2000cf61270 */
[----:B------:R-:W0:Y:S02]  /*48d60*/  LDCU UR10, c[0x0][0x398] ;  /* 0x00007300ff0a77ac */ /* 0x000e240008000800 */
[----:B------:R-:W-:-:S02]  /*48d70*/  IMAD.WIDE R4, R0, 0x2, R14 ;  /* 0x0000000200047825 */ /* 0x000fc400078e020e */
[----:B------:R1:W-:Y:S02]  /*48d80*/  @P5 STG.E.U16 desc[UR12][R8.64], R17 ;  /* 0x0000001108005986 */ /* 0x0003e4000c10150c */
[----:B------:R-:W-:Y:S01]  /*48d90*/  VIADD R23, R0, UR4 ;  /* 0x0000000400177c36 */ /* 0x000fe20008000000 */
[----:B------:R-:W-:Y:S01]  /*48da0*/  ISETP.GE.AND P2, PT, R16, UR11, PT ;  /* 0x0000000b10007c0c */ /* 0x000fe2000bf46270 */
[----:B------:R-:W0:Y:S01]  /*48db0*/  LDCU UR11, c[0x0][0x398] ;  /* 0x00007300ff0b77ac */ /* 0x000e220008000800 */
[----:B------:R-:W-:Y:S01]  /*48dc0*/  ISETP.LT.AND P5, PT, R29, UR16, !P1 ;  /* 0x000000101d007c0c */ /* 0x000fe2000cfa1270 */
[----:B------:R-:W-:Y:S01]  /*48dd0*/  IMAD.WIDE R24, R23, 0x2, R2 ;  /* 0x0000000217187825 */ /* 0x000fe200078e0202 */
[----:B------:R-:W0:Y:S03]  /*48de0*/  LDCU UR14, c[0x0][0x398] ;  /* 0x00007300ff0e77ac */ /* 0x000e260008000800 */
[----:B-1----:R-:W-:Y:S01]  /*48df0*/  IMAD.WIDE R8, R0, 0x2, R20 ;  /* 0x0000000200087825 */ /* 0x002fe200078e0214 */
[----:B------:R-:W-:-:S03]  /*48e00*/  PRMT R0, R10, 0x7632, R0 ;  /* 0x000076320a007816 */ /* 0x000fc60000000000 */
[----:B------:R-:W-:Y:S01]  /*48e10*/  IMAD.WIDE R16, R23, 0x2, R12 ;  /* 0x0000000217107825 */ /* 0x000fe200078e020c */
[----:B--2---:R-:W-:Y:S01]  /*48e20*/  PRMT R22, R6, 0x7632, R22 ;  /* 0x0000763206167816 */ /* 0x004fe20000000016 */
[----:B------:R1:W-:Y:S01]  /*48e30*/  @P6 STG.E.U16 desc[UR12][R4.64], R6 ;  /* 0x0000000604006986 */ /* 0x0003e2000c10150c */
[----:B------:R-:W-:-:S03]  /*48e40*/  ISETP.LT.AND P6, PT, R27, UR7, !P4 ;  /* 0x000000071b007c0c */ /* 0x000fc6000e7c1270 */
[----:B------:R2:W-:Y:S01]  /*48e50*/  @P0 STG.E.U16 desc[UR12][R8.64], R22 ;  /* 0x0000001608000986 */ /* 0x0005e2000c10150c */
[----:B------:R-:W-:Y:S02]  /*48e60*/  ISETP.LT.AND P0, PT, R7, UR6, !P1 ;  /* 0x0000000607007c0c */ /* 0x000fe4000cf01270 */
[----:B---3--:R-:W-:Y:S01]  /*48e70*/  ISETP.LT.AND P1, PT, R11, UR17, !P1 ;  /* 0x000000110b007c0c */ /* 0x008fe2000cf21270 */
[----:B------:R-:W-:Y:S01]  /*48e80*/  @P3 STG.E.U16 desc[UR12][R24.64], R10 ;  /* 0x0000000a18003986 */ /* 0x000fe2000c10150c */
[----:B0-----:R-:W-:Y:S01]  /*48e90*/  ISETP.LT.AND P3, PT, R27, UR5, !P2 ;  /* 0x000000051b007c0c */ /* 0x001fe2000d761270 */
[C---:B------:R-:W-:Y:S02]  /*48ea0*/  VIADD R27, R23.reuse, UR4 ;  /* 0x00000004171b7c36 */ /* 0x040fe40008000000 */
[----:B-1----:R-:W-:Y:S01]  /*48eb0*/  IMAD.WIDE R4, R23, 0x2, R14 ;  /* 0x0000000217047825 */ /* 0x002fe200078e020e */
[----:B------:R-:W-:-:S03]  /*48ec0*/  PRMT R6, R18, 0x7632, R6 ;  /* 0x0000763212067816 */ /* 0x000fc60000000006 */
[----:B--2---:R-:W-:Y:S01]  /*48ed0*/  IMAD.WIDE R8, R23, 0x2, R20 ;  /* 0x0000000217087825 */ /* 0x004fe200078e0214 */
[----:B------:R0:W-:Y:S03]  /*48ee0*/  @P5 STG.E.U16 desc[UR12][R16.64], R0 ;  /* 0x0000000010005986 */ /* 0x0001e6000c10150c */
[----:B------:R-:W-:Y:S01]  /*48ef0*/  IMAD.WIDE R22, R27, 0x2, R2 ;  /* 0x000000021b167825 */ /* 0x000fe200078e0202 */
[----:B------:R1:W-:Y:S01]  /*48f00*/  @P0 STG.E.U16 desc[UR12][R4.64], R18 ;  /* 0x0000001204000986 */ /* 0x0003e2000c10150c */
[----:B------:R-:W-:-:S03]  /*48f10*/  ISETP.LT.AND P0, PT, R29, UR8, !P4 ;  /* 0x000000081d007c0c */ /* 0x000fc6000e701270 */
[----:B------:R2:W-:Y:S01]  /*48f20*/  @P1 STG.E.U16 desc[UR12][R8.64], R6 ;  /* 0x0000000608001986 */ /* 0x0005e2000c10150c */
[----:B------:R-:W-:Y:S02]  /*48f30*/  ISETP.LT.AND P1, PT, R7, UR11, !P2 ;  /* 0x0000000b07007c0c */ /* 0x000fe4000d721270 */
[----:B------:R-:W-:Y:S02]  /*48f40*/  ISETP.LT.AND P5, PT, R29, UR10, !P2 ;  /* 0x0000000a1d007c0c */ /* 0x000fe4000d7a1270 */
[----:B------:R-:W-:Y:S01]  /*48f50*/  ISETP.LT.AND P2, PT, R11, UR14, !P2 ;  /* 0x0000000e0b007c0c */ /* 0x000fe2000d741270 */
[----:B----4-:R3:W-:Y:S01]  /*48f60*/  @P6 STG.E.U16 desc[UR12][R22.64], R28 ;  /* 0x0000001c16006986 */ /* 0x0107e2000c10150c */
[----:B------:R-:W-:Y:S02]  /*48f70*/  ISETP.LT.AND P6, PT, R7, UR18, !P4 ;  /* 0x0000001207007c0c */ /* 0x000fe4000e7c1270 */
[----:B------:R-:W-:Y:S01]  /*48f80*/  ISETP.LT.AND P4, PT, R11, UR9, !P4 ;  /* 0x000000090b007c0c */ /* 0x000fe2000e781270 */
[----:B------:R-:W2:Y:S04]  /*48f90*/  LDL.LU R7, [R1+0x1bec] ;  /* 0x001bec0001077983 */ /* 0x000ea80000300800 */
[----:B------:R-:W4:Y:S01]  /*48fa0*/  LDL.LU R11, [R1+0x1be8] ;  /* 0x001be800010b7983 */ /* 0x000f220000300800 */
[C---:B------:R-:W-:Y:S01]  /*48fb0*/  VIADD R29, R27.reuse, UR4 ;  /* 0x000000041b1d7c36 */ /* 0x040fe20008000000 */
[----:B0-----:R-:W-:Y:S01]  /*48fc0*/  PRMT R0, R28, 0x7632, R0 ;  /* 0x000076321c007816 */ /* 0x001fe20000000000 */
[----:B-1----:R-:W-:-:S04]  /*48fd0*/  IMAD.WIDE R4, R27, 0x2, R12 ;  /* 0x000000021b047825 */ /* 0x002fc800078e020c */
[C---:B------:R-:W-:Y:S01]  /*48fe0*/  IMAD.WIDE R16, R27.reuse, 0x2, R14 ;  /* 0x000000021b107825 */ /* 0x040fe200078e020e */
[----:B------:R3:W-:Y:S03]  /*48ff0*/  @P0 STG.E.U16 desc[UR12][R4.64], R0 ;  /* 0x0000000004000986 */ /* 0x0007e6000c10150c */
[----:B------:R-:W-:-:S04]  /*49000*/  IMAD.WIDE R24, R27, 0x2, R20 ;  /* 0x000000021b187825 */ /* 0x000fc800078e0214 */
[----:B------:R-:W-:-:S04]  /*49010*/  IMAD.WIDE R2, R29, 0x2, R2 ;  /* 0x000000021d027825 */ /* 0x000fc800078e0202 */
[----:B------:R-:W-:-:S04]  /*49020*/  IMAD.WIDE R12, R29, 0x2, R12 ;  /* 0x000000021d0c7825 */ /* 0x000fc800078e020c */
[----:B------:R-:W-:-:S04]  /*49030*/  IMAD.WIDE R14, R29, 0x2, R14 ;  /* 0x000000021d0e7825 */ /* 0x000fc800078e020e */
[----:B------:R-:W-:Y:S01]  /*49040*/  IMAD.WIDE R20, R29, 0x2, R20 ;  /* 0x000000021d147825 */ /* 0x000fe200078e0214 */
[----:B--2---:R-:W-:Y:S01]  /*49050*/  PRMT R6, R7, 0x7632, R6 ;  /* 0x0000763207067816 */ /* 0x004fe20000000006 */
[----:B------:R3:W-:Y:S01]  /*49060*/  @P6 STG.E.U16 desc[UR12][R16.64], R7 ;  /* 0x0000000710006986 */ /* 0x0007e2000c10150c */
[----:B----4-:R-:W-:-:S03]  /*49070*/  PRMT R8, R11, 0x7632, R8 ;  /* 0x000076320b087816 */ /* 0x010fc60000000008 */
[----:B------:R3:W-:Y:S04]  /*49080*/  @P4 STG.E.U16 desc[UR12][R24.64], R6 ;  /* 0x0000000618004986 */ /* 0x0007e8000c10150c */
[----:B------:R3:W-:Y:S04]  /*49090*/  @P3 STG.E.U16 desc[UR12][R2.64], R11 ;  /* 0x0000000b02003986 */ /* 0x0007e8000c10150c */
[----:B------:R3:W-:Y:S04]  /*490a0*/  @P5 STG.E.U16 desc[UR12][R12.64], R8 ;  /* 0x000000080c005986 */ /* 0x0007e8000c10150c */
[----:B------:R3:W-:Y:S01]  /*490b0*/  @P1 STG.E.U16 desc[UR12][R14.64], R19 ;  /* 0x000000130e001986 */ /* 0x0007e2000c10150c */
[----:B------:R-:W-:Y:S05]  /*490c0*/  @!P2 EXIT ;  /* 0x000000000000a94d */ /* 0x000fea0003800000 */
[----:B------:R-:W-:-:S05]  /*490d0*/  PRMT R10, R19, 0x7632, R10 ;  /* 0x00007632130a7816 */ /* 0x000fca000000000a */
[----:B------:R-:W-:Y:S01]  /*490e0*/  STG.E.U16 desc[UR12][R20.64], R10 ;  /* 0x0000000a14007986 */ /* 0x000fe2000c10150c */
[----:B------:R-:W-:Y:S05]  /*490f0*/  EXIT ;  /* 0x000000000000794d */ /* 0x000fea0003800000 */
.L_x_2:
[----:B------:R-:W-:-:S00]  /*49100*/  BRA `(.L_x_2) ;  /* 0xfffffffc00fc7947 */ /* 0x000fc0000383ffff */
[----:B------:R-:W-:-:S00]  /*49110*/  NOP ;  /* 0x0000000000007918 */ /* 0x000fc00000000000 */
        /* <DEDUP_REMOVED lines=14> */
.L_x_3:


//--------------------- .nv.shared.matmul_kernel  --------------------------
	.section	.nv.shared.matmul_kernel,"aw",@nobits
	.sectionflags	@""
	.align	16
	.zero		1024


//--------------------- .nv.shared.reserved.0     --------------------------
	.section	.nv.shared.reserved.0,"aw",@nobits
	.weak		__nv_reservedSMEM_offset_0_alias
	.size		__nv_reservedSMEM_offset_0_alias, 0, 64
	.other		__nv_reservedSMEM_offset_0_alias,@"STO_CUDA_RESERVED_SHARED STV_DEFAULT"
__nv_reservedSMEM_offset_0_alias:
	.zero		0
	.zero		64


//--------------------- .nv.constant0.matmul_kernel --------------------------
	.section	.nv.constant0.matmul_kernel,"a",@progbits
	.sectionflags	@""
	.align	4
.nv.constant0.matmul_kernel:
	.zero		976


//--------------------- SYMBOLS --------------------------

	.type		.nv.reservedSmem.offset0,@object
	.size		.nv.reservedSmem.offset0,0x4
	.type		.nv.reservedSmem.cap,@object
	.size		.nv.reservedSmem.cap,0x4
